//
// Generated by NVIDIA NVVM Compiler
//
// Compiler Build ID: CL-36424714
// Cuda compilation tools, release 13.0, V13.0.88
// Based on NVVM 20.0.0
//

.version 9.0
.target sm_100
.address_size 64

	// .globl	_Z20cuda_update_residualPfPiS_ii
.const .align 4 .f32 sigma_noise;
.const .align 4 .f32 prob_zero_factor;
.const .align 4 .f32 prob_equal_factor;
.const .align 4 .f32 sigma_signal_zero;
.const .align 4 .f32 sigma_signal_equal;

.visible .entry _Z20cuda_update_residualPfPiS_ii(
	.param .u64 .ptr .align 1 _Z20cuda_update_residualPfPiS_ii_param_0,
	.param .u64 .ptr .align 1 _Z20cuda_update_residualPfPiS_ii_param_1,
	.param .u64 .ptr .align 1 _Z20cuda_update_residualPfPiS_ii_param_2,
	.param .u32 _Z20cuda_update_residualPfPiS_ii_param_3,
	.param .u32 _Z20cuda_update_residualPfPiS_ii_param_4
)
{
	.reg .pred 	%p<12>;
	.reg .b32 	%r<67>;
	.reg .b32 	%f<33>;
	.reg .b64 	%rd<75>;

	ld.param.u64 	%rd4, [_Z20cuda_update_residualPfPiS_ii_param_0];
	ld.param.u64 	%rd5, [_Z20cuda_update_residualPfPiS_ii_param_1];
	ld.param.u64 	%rd3, [_Z20cuda_update_residualPfPiS_ii_param_2];
	ld.param.u32 	%r24, [_Z20cuda_update_residualPfPiS_ii_param_3];
	ld.param.u32 	%r23, [_Z20cuda_update_residualPfPiS_ii_param_4];
	cvta.to.global.u64 	%rd1, %rd4;
	cvta.to.global.u64 	%rd2, %rd5;
	mov.u32 	%r25, %ntid.x;
	mov.u32 	%r26, %ctaid.x;
	mov.u32 	%r27, %tid.x;
	mad.lo.s32 	%r1, %r25, %r26, %r27;
	setp.ge.u32 	%p1, %r1, %r24;
	@%p1 bra 	$L__BB0_15;
	cvta.to.global.u64 	%rd6, %rd3;
	mul.wide.u32 	%rd7, %r1, 4;
	add.s64 	%rd8, %rd6, %rd7;
	ld.global.f32 	%f1, [%rd8];
	abs.f32 	%f3, %f1;
	setp.leu.f32 	%p2, %f3, 0f00000000;
	@%p2 bra 	$L__BB0_15;
	mul.lo.s32 	%r2, %r23, %r1;
	neg.f32 	%f2, %f1;
	setp.lt.s32 	%p3, %r23, 1;
	@%p3 bra 	$L__BB0_15;
	and.b32  	%r3, %r23, 15;
	setp.lt.u32 	%p4, %r23, 16;
	mov.b32 	%r63, 0;
	@%p4 bra 	$L__BB0_6;
	and.b32  	%r63, %r23, 2147483632;
	neg.s32 	%r61, %r63;
	mov.u32 	%r60, %r2;
$L__BB0_5:
	.pragma "nounroll";
	mul.wide.s32 	%rd9, %r60, 4;
	add.s64 	%rd10, %rd2, %rd9;
	ld.global.u32 	%r29, [%rd10];
	mul.wide.s32 	%rd11, %r29, 4;
	add.s64 	%rd12, %rd1, %rd11;
	atom.global.add.f32 	%f4, [%rd12], %f2;
	ld.global.u32 	%r30, [%rd10+4];
	mul.wide.s32 	%rd13, %r30, 4;
	add.s64 	%rd14, %rd1, %rd13;
	atom.global.add.f32 	%f5, [%rd14], %f2;
	ld.global.u32 	%r31, [%rd10+8];
	mul.wide.s32 	%rd15, %r31, 4;
	add.s64 	%rd16, %rd1, %rd15;
	atom.global.add.f32 	%f6, [%rd16], %f2;
	ld.global.u32 	%r32, [%rd10+12];
	mul.wide.s32 	%rd17, %r32, 4;
	add.s64 	%rd18, %rd1, %rd17;
	atom.global.add.f32 	%f7, [%rd18], %f2;
	ld.global.u32 	%r33, [%rd10+16];
	mul.wide.s32 	%rd19, %r33, 4;
	add.s64 	%rd20, %rd1, %rd19;
	atom.global.add.f32 	%f8, [%rd20], %f2;
	ld.global.u32 	%r34, [%rd10+20];
	mul.wide.s32 	%rd21, %r34, 4;
	add.s64 	%rd22, %rd1, %rd21;
	atom.global.add.f32 	%f9, [%rd22], %f2;
	ld.global.u32 	%r35, [%rd10+24];
	mul.wide.s32 	%rd23, %r35, 4;
	add.s64 	%rd24, %rd1, %rd23;
	atom.global.add.f32 	%f10, [%rd24], %f2;
	ld.global.u32 	%r36, [%rd10+28];
	mul.wide.s32 	%rd25, %r36, 4;
	add.s64 	%rd26, %rd1, %rd25;
	atom.global.add.f32 	%f11, [%rd26], %f2;
	ld.global.u32 	%r37, [%rd10+32];
	mul.wide.s32 	%rd27, %r37, 4;
	add.s64 	%rd28, %rd1, %rd27;
	atom.global.add.f32 	%f12, [%rd28], %f2;
	ld.global.u32 	%r38, [%rd10+36];
	mul.wide.s32 	%rd29, %r38, 4;
	add.s64 	%rd30, %rd1, %rd29;
	atom.global.add.f32 	%f13, [%rd30], %f2;
	ld.global.u32 	%r39, [%rd10+40];
	mul.wide.s32 	%rd31, %r39, 4;
	add.s64 	%rd32, %rd1, %rd31;
	atom.global.add.f32 	%f14, [%rd32], %f2;
	ld.global.u32 	%r40, [%rd10+44];
	mul.wide.s32 	%rd33, %r40, 4;
	add.s64 	%rd34, %rd1, %rd33;
	atom.global.add.f32 	%f15, [%rd34], %f2;
	ld.global.u32 	%r41, [%rd10+48];
	mul.wide.s32 	%rd35, %r41, 4;
	add.s64 	%rd36, %rd1, %rd35;
	atom.global.add.f32 	%f16, [%rd36], %f2;
	ld.global.u32 	%r42, [%rd10+52];
	mul.wide.s32 	%rd37, %r42, 4;
	add.s64 	%rd38, %rd1, %rd37;
	atom.global.add.f32 	%f17, [%rd38], %f2;
	ld.global.u32 	%r43, [%rd10+56];
	mul.wide.s32 	%rd39, %r43, 4;
	add.s64 	%rd40, %rd1, %rd39;
	atom.global.add.f32 	%f18, [%rd40], %f2;
	ld.global.u32 	%r44, [%rd10+60];
	mul.wide.s32 	%rd41, %r44, 4;
	add.s64 	%rd42, %rd1, %rd41;
	atom.global.add.f32 	%f19, [%rd42], %f2;
	add.s32 	%r61, %r61, 16;
	add.s32 	%r60, %r60, 16;
	setp.ne.s32 	%p5, %r61, 0;
	@%p5 bra 	$L__BB0_5;
$L__BB0_6:
	setp.eq.s32 	%p6, %r3, 0;
	@%p6 bra 	$L__BB0_15;
	and.b32  	%r11, %r23, 7;
	setp.lt.u32 	%p7, %r3, 8;
	@%p7 bra 	$L__BB0_9;
	add.s32 	%r45, %r63, %r2;
	mul.wide.s32 	%rd43, %r45, 4;
	add.s64 	%rd44, %rd2, %rd43;
	ld.global.u32 	%r46, [%rd44];
	mul.wide.s32 	%rd45, %r46, 4;
	add.s64 	%rd46, %rd1, %rd45;
	atom.global.add.f32 	%f20, [%rd46], %f2;
	ld.global.u32 	%r47, [%rd44+4];
	mul.wide.s32 	%rd47, %r47, 4;
	add.s64 	%rd48, %rd1, %rd47;
	atom.global.add.f32 	%f21, [%rd48], %f2;
	ld.global.u32 	%r48, [%rd44+8];
	mul.wide.s32 	%rd49, %r48, 4;
	add.s64 	%rd50, %rd1, %rd49;
	atom.global.add.f32 	%f22, [%rd50], %f2;
	ld.global.u32 	%r49, [%rd44+12];
	mul.wide.s32 	%rd51, %r49, 4;
	add.s64 	%rd52, %rd1, %rd51;
	atom.global.add.f32 	%f23, [%rd52], %f2;
	ld.global.u32 	%r50, [%rd44+16];
	mul.wide.s32 	%rd53, %r50, 4;
	add.s64 	%rd54, %rd1, %rd53;
	atom.global.add.f32 	%f24, [%rd54], %f2;
	ld.global.u32 	%r51, [%rd44+20];
	mul.wide.s32 	%rd55, %r51, 4;
	add.s64 	%rd56, %rd1, %rd55;
	atom.global.add.f32 	%f25, [%rd56], %f2;
	ld.global.u32 	%r52, [%rd44+24];
	mul.wide.s32 	%rd57, %r52, 4;
	add.s64 	%rd58, %rd1, %rd57;
	atom.global.add.f32 	%f26, [%rd58], %f2;
	ld.global.u32 	%r53, [%rd44+28];
	mul.wide.s32 	%rd59, %r53, 4;
	add.s64 	%rd60, %rd1, %rd59;
	atom.global.add.f32 	%f27, [%rd60], %f2;
	add.s32 	%r63, %r63, 8;
$L__BB0_9:
	setp.eq.s32 	%p8, %r11, 0;
	@%p8 bra 	$L__BB0_15;
	and.b32  	%r14, %r23, 3;
	setp.lt.u32 	%p9, %r11, 4;
	@%p9 bra 	$L__BB0_12;
	add.s32 	%r54, %r63, %r2;
	mul.wide.s32 	%rd61, %r54, 4;
	add.s64 	%rd62, %rd2, %rd61;
	ld.global.u32 	%r55, [%rd62];
	mul.wide.s32 	%rd63, %r55, 4;
	add.s64 	%rd64, %rd1, %rd63;
	atom.global.add.f32 	%f28, [%rd64], %f2;
	ld.global.u32 	%r56, [%rd62+4];
	mul.wide.s32 	%rd65, %r56, 4;
	add.s64 	%rd66, %rd1, %rd65;
	atom.global.add.f32 	%f29, [%rd66], %f2;
	ld.global.u32 	%r57, [%rd62+8];
	mul.wide.s32 	%rd67, %r57, 4;
	add.s64 	%rd68, %rd1, %rd67;
	atom.global.add.f32 	%f30, [%rd68], %f2;
	ld.global.u32 	%r58, [%rd62+12];
	mul.wide.s32 	%rd69, %r58, 4;
	add.s64 	%rd70, %rd1, %rd69;
	atom.global.add.f32 	%f31, [%rd70], %f2;
	add.s32 	%r63, %r63, 4;
$L__BB0_12:
	setp.eq.s32 	%p10, %r14, 0;
	@%p10 bra 	$L__BB0_15;
	add.s32 	%r66, %r63, %r2;
	neg.s32 	%r65, %r14;
$L__BB0_14:
	.pragma "nounroll";
	mul.wide.s32 	%rd71, %r66, 4;
	add.s64 	%rd72, %rd2, %rd71;
	ld.global.u32 	%r59, [%rd72];
	mul.wide.s32 	%rd73, %r59, 4;
	add.s64 	%rd74, %rd1, %rd73;
	atom.global.add.f32 	%f32, [%rd74], %f2;
	add.s32 	%r66, %r66, 1;
	add.s32 	%r65, %r65, 1;
	setp.ne.s32 	%p11, %r65, 0;
	@%p11 bra 	$L__BB0_14;
$L__BB0_15:
	ret;

}
	// .globl	_Z28count_nonzeros_in_rows_indexPfPii
.visible .entry _Z28count_nonzeros_in_rows_indexPfPii(
	.param .u64 .ptr .align 1 _Z28count_nonzeros_in_rows_indexPfPii_param_0,
	.param .u64 .ptr .align 1 _Z28count_nonzeros_in_rows_indexPfPii_param_1,
	.param .u32 _Z28count_nonzeros_in_rows_indexPfPii_param_2
)
{
	.reg .pred 	%p<2>;
	.reg .b32 	%r<11>;
	.reg .b32 	%f<2>;
	.reg .b64 	%rd<9>;

	ld.param.u64 	%rd1, [_Z28count_nonzeros_in_rows_indexPfPii_param_0];
	ld.param.u64 	%rd2, [_Z28count_nonzeros_in_rows_indexPfPii_param_1];
	ld.param.u32 	%r2, [_Z28count_nonzeros_in_rows_indexPfPii_param_2];
	mov.u32 	%r3, %ntid.x;
	mov.u32 	%r4, %ctaid.x;
	mov.u32 	%r5, %tid.x;
	mad.lo.s32 	%r1, %r3, %r4, %r5;
	setp.ge.u32 	%p1, %r1, %r2;
	@%p1 bra 	$L__BB1_2;
	cvta.to.global.u64 	%rd3, %rd2;
	cvta.to.global.u64 	%rd4, %rd1;
	shl.b32 	%r6, %r1, 1;
	mul.wide.u32 	%rd5, %r6, 4;
	add.s64 	%rd6, %rd3, %rd5;
	ld.global.u32 	%r7, [%rd6+4];
	ld.global.u32 	%r8, [%rd6];
	sub.s32 	%r9, %r7, %r8;
	add.s32 	%r10, %r9, 1;
	cvt.rn.f32.s32 	%f1, %r10;
	mul.wide.u32 	%rd7, %r1, 4;
	add.s64 	%rd8, %rd4, %rd7;
	st.global.f32 	[%rd8], %f1;
$L__BB1_2:
	ret;

}
	// .globl	_Z16create_row_indexPiS_ii
.visible .entry _Z16create_row_indexPiS_ii(
	.param .u64 .ptr .align 1 _Z16create_row_indexPiS_ii_param_0,
	.param .u64 .ptr .align 1 _Z16create_row_indexPiS_ii_param_1,
	.param .u32 _Z16create_row_indexPiS_ii_param_2,
	.param .u32 _Z16create_row_indexPiS_ii_param_3
)
{
	.reg .pred 	%p<11>;
	.reg .b32 	%r<30>;
	.reg .b64 	%rd<21>;

	ld.param.u64 	%rd5, [_Z16create_row_indexPiS_ii_param_0];
	ld.param.u64 	%rd6, [_Z16create_row_indexPiS_ii_param_1];
	ld.param.u32 	%r10, [_Z16create_row_indexPiS_ii_param_3];
	cvta.to.global.u64 	%rd1, %rd6;
	cvta.to.global.u64 	%rd2, %rd5;
	mov.u32 	%r11, %ntid.x;
	mov.u32 	%r12, %ctaid.x;
	mov.u32 	%r13, %tid.x;
	mad.lo.s32 	%r1, %r11, %r12, %r13;
	setp.ge.u32 	%p1, %r1, %r10;
	@%p1 bra 	$L__BB2_13;
	setp.eq.s32 	%p2, %r1, 0;
	add.s32 	%r14, %r1, -1;
	add.s32 	%r2, %r10, -1;
	setp.ge.u32 	%p3, %r1, %r2;
	mul.wide.u32 	%rd7, %r14, 4;
	add.s64 	%rd3, %rd2, %rd7;
	mul.wide.u32 	%rd8, %r1, 4;
	add.s64 	%rd4, %rd2, %rd8;
	or.pred  	%p4, %p2, %p3;
	@%p4 bra 	$L__BB2_6;
	ld.global.u32 	%r21, [%rd3];
	ld.global.u32 	%r28, [%rd4];
	setp.ge.s32 	%p7, %r21, %r28;
	@%p7 bra 	$L__BB2_4;
	shl.b32 	%r22, %r28, 1;
	mul.wide.s32 	%rd13, %r22, 4;
	add.s64 	%rd14, %rd1, %rd13;
	st.global.u32 	[%rd14], %r1;
	ld.global.u32 	%r28, [%rd4];
$L__BB2_4:
	ld.global.u32 	%r23, [%rd4+4];
	setp.ge.s32 	%p8, %r28, %r23;
	@%p8 bra 	$L__BB2_9;
	shl.b32 	%r24, %r28, 1;
	mul.wide.s32 	%rd15, %r24, 4;
	add.s64 	%rd16, %rd1, %rd15;
	st.global.u32 	[%rd16+4], %r1;
	bra.uni 	$L__BB2_9;
$L__BB2_6:
	setp.ne.s32 	%p5, %r1, 0;
	@%p5 bra 	$L__BB2_9;
	ld.global.u32 	%r15, [%rd2];
	shl.b32 	%r16, %r15, 1;
	mul.wide.s32 	%rd9, %r16, 4;
	add.s64 	%rd10, %rd1, %rd9;
	mov.b32 	%r17, 0;
	st.global.u32 	[%rd10], %r17;
	ld.global.u32 	%r6, [%rd2];
	ld.global.u32 	%r18, [%rd2+4];
	setp.ge.s32 	%p6, %r6, %r18;
	@%p6 bra 	$L__BB2_9;
	shl.b32 	%r19, %r6, 1;
	mul.wide.s32 	%rd11, %r19, 4;
	add.s64 	%rd12, %rd1, %rd11;
	mov.b32 	%r20, 0;
	st.global.u32 	[%rd12+4], %r20;
$L__BB2_9:
	setp.ne.s32 	%p9, %r1, %r2;
	@%p9 bra 	$L__BB2_13;
	ld.global.u32 	%r25, [%rd3];
	ld.global.u32 	%r29, [%rd4];
	setp.ge.s32 	%p10, %r25, %r29;
	@%p10 bra 	$L__BB2_12;
	shl.b32 	%r26, %r29, 1;
	mul.wide.s32 	%rd17, %r26, 4;
	add.s64 	%rd18, %rd1, %rd17;
	st.global.u32 	[%rd18], %r1;
	ld.global.u32 	%r29, [%rd4];
$L__BB2_12:
	shl.b32 	%r27, %r29, 1;
	mul.wide.s32 	%rd19, %r27, 4;
	add.s64 	%rd20, %rd1, %rd19;
	st.global.u32 	[%rd20+4], %r1;
$L__BB2_13:
	ret;

}
	// .globl	_Z23cuda_compute_scores_smpPfS_PiS_ii
.visible .entry _Z23cuda_compute_scores_smpPfS_PiS_ii(
	.param .u64 .ptr .align 1 _Z23cuda_compute_scores_smpPfS_PiS_ii_param_0,
	.param .u64 .ptr .align 1 _Z23cuda_compute_scores_smpPfS_PiS_ii_param_1,
	.param .u64 .ptr .align 1 _Z23cuda_compute_scores_smpPfS_PiS_ii_param_2,
	.param .u64 .ptr .align 1 _Z23cuda_compute_scores_smpPfS_PiS_ii_param_3,
	.param .u32 _Z23cuda_compute_scores_smpPfS_PiS_ii_param_4,
	.param .u32 _Z23cuda_compute_scores_smpPfS_PiS_ii_param_5
)
{
	.reg .pred 	%p<36>;
	.reg .b32 	%r<105>;
	.reg .b32 	%f<78>;
	.reg .b64 	%rd<94>;

	ld.param.u64 	%rd9, [_Z23cuda_compute_scores_smpPfS_PiS_ii_param_0];
	ld.param.u64 	%rd10, [_Z23cuda_compute_scores_smpPfS_PiS_ii_param_1];
	ld.param.u64 	%rd11, [_Z23cuda_compute_scores_smpPfS_PiS_ii_param_2];
	ld.param.u64 	%rd12, [_Z23cuda_compute_scores_smpPfS_PiS_ii_param_3];
	ld.param.u32 	%r38, [_Z23cuda_compute_scores_smpPfS_PiS_ii_param_4];
	ld.param.u32 	%r37, [_Z23cuda_compute_scores_smpPfS_PiS_ii_param_5];
	cvta.to.global.u64 	%rd1, %rd10;
	cvta.to.global.u64 	%rd2, %rd11;
	cvta.to.global.u64 	%rd3, %rd12;
	mov.u32 	%r39, %tid.x;
	mov.u32 	%r40, %ntid.x;
	mov.u32 	%r41, %ctaid.x;
	mad.lo.s32 	%r1, %r40, %r41, %r39;
	setp.ge.s32 	%p1, %r1, %r38;
	@%p1 bra 	$L__BB3_61;
	mul.lo.s32 	%r2, %r37, %r1;
	setp.lt.s32 	%p2, %r37, 1;
	@%p2 bra 	$L__BB3_57;
	and.b32  	%r3, %r37, 15;
	setp.lt.u32 	%p3, %r37, 16;
	mov.b32 	%r93, 0;
	@%p3 bra 	$L__BB3_5;
	and.b32  	%r93, %r37, 2147483632;
	mov.b32 	%r98, 0;
$L__BB3_4:
	.pragma "nounroll";
	add.s32 	%r44, %r98, %r2;
	mul.wide.s32 	%rd13, %r44, 4;
	add.s64 	%rd14, %rd2, %rd13;
	ld.global.u32 	%r45, [%rd14];
	mul.wide.s32 	%rd15, %r45, 4;
	add.s64 	%rd16, %rd1, %rd15;
	ld.global.f32 	%f34, [%rd16];
	add.s64 	%rd17, %rd3, %rd13;
	st.global.f32 	[%rd17], %f34;
	ld.global.u32 	%r46, [%rd14+4];
	mul.wide.s32 	%rd18, %r46, 4;
	add.s64 	%rd19, %rd1, %rd18;
	ld.global.f32 	%f35, [%rd19];
	st.global.f32 	[%rd17+4], %f35;
	ld.global.u32 	%r47, [%rd14+8];
	mul.wide.s32 	%rd20, %r47, 4;
	add.s64 	%rd21, %rd1, %rd20;
	ld.global.f32 	%f36, [%rd21];
	st.global.f32 	[%rd17+8], %f36;
	ld.global.u32 	%r48, [%rd14+12];
	mul.wide.s32 	%rd22, %r48, 4;
	add.s64 	%rd23, %rd1, %rd22;
	ld.global.f32 	%f37, [%rd23];
	st.global.f32 	[%rd17+12], %f37;
	ld.global.u32 	%r49, [%rd14+16];
	mul.wide.s32 	%rd24, %r49, 4;
	add.s64 	%rd25, %rd1, %rd24;
	ld.global.f32 	%f38, [%rd25];
	st.global.f32 	[%rd17+16], %f38;
	ld.global.u32 	%r50, [%rd14+20];
	mul.wide.s32 	%rd26, %r50, 4;
	add.s64 	%rd27, %rd1, %rd26;
	ld.global.f32 	%f39, [%rd27];
	st.global.f32 	[%rd17+20], %f39;
	ld.global.u32 	%r51, [%rd14+24];
	mul.wide.s32 	%rd28, %r51, 4;
	add.s64 	%rd29, %rd1, %rd28;
	ld.global.f32 	%f40, [%rd29];
	st.global.f32 	[%rd17+24], %f40;
	ld.global.u32 	%r52, [%rd14+28];
	mul.wide.s32 	%rd30, %r52, 4;
	add.s64 	%rd31, %rd1, %rd30;
	ld.global.f32 	%f41, [%rd31];
	st.global.f32 	[%rd17+28], %f41;
	ld.global.u32 	%r53, [%rd14+32];
	mul.wide.s32 	%rd32, %r53, 4;
	add.s64 	%rd33, %rd1, %rd32;
	ld.global.f32 	%f42, [%rd33];
	st.global.f32 	[%rd17+32], %f42;
	ld.global.u32 	%r54, [%rd14+36];
	mul.wide.s32 	%rd34, %r54, 4;
	add.s64 	%rd35, %rd1, %rd34;
	ld.global.f32 	%f43, [%rd35];
	st.global.f32 	[%rd17+36], %f43;
	ld.global.u32 	%r55, [%rd14+40];
	mul.wide.s32 	%rd36, %r55, 4;
	add.s64 	%rd37, %rd1, %rd36;
	ld.global.f32 	%f44, [%rd37];
	st.global.f32 	[%rd17+40], %f44;
	ld.global.u32 	%r56, [%rd14+44];
	mul.wide.s32 	%rd38, %r56, 4;
	add.s64 	%rd39, %rd1, %rd38;
	ld.global.f32 	%f45, [%rd39];
	st.global.f32 	[%rd17+44], %f45;
	ld.global.u32 	%r57, [%rd14+48];
	mul.wide.s32 	%rd40, %r57, 4;
	add.s64 	%rd41, %rd1, %rd40;
	ld.global.f32 	%f46, [%rd41];
	st.global.f32 	[%rd17+48], %f46;
	ld.global.u32 	%r58, [%rd14+52];
	mul.wide.s32 	%rd42, %r58, 4;
	add.s64 	%rd43, %rd1, %rd42;
	ld.global.f32 	%f47, [%rd43];
	st.global.f32 	[%rd17+52], %f47;
	ld.global.u32 	%r59, [%rd14+56];
	mul.wide.s32 	%rd44, %r59, 4;
	add.s64 	%rd45, %rd1, %rd44;
	ld.global.f32 	%f48, [%rd45];
	st.global.f32 	[%rd17+56], %f48;
	ld.global.u32 	%r60, [%rd14+60];
	mul.wide.s32 	%rd46, %r60, 4;
	add.s64 	%rd47, %rd1, %rd46;
	ld.global.f32 	%f49, [%rd47];
	st.global.f32 	[%rd17+60], %f49;
	add.s32 	%r98, %r98, 16;
	setp.eq.s32 	%p4, %r98, %r93;
	@%p4 bra 	$L__BB3_5;
	bra.uni 	$L__BB3_4;
$L__BB3_5:
	setp.eq.s32 	%p5, %r3, 0;
	@%p5 bra 	$L__BB3_14;
	and.b32  	%r6, %r37, 7;
	setp.lt.u32 	%p6, %r3, 8;
	@%p6 bra 	$L__BB3_8;
	add.s32 	%r61, %r93, %r2;
	mul.wide.s32 	%rd48, %r61, 4;
	add.s64 	%rd49, %rd2, %rd48;
	ld.global.u32 	%r62, [%rd49];
	mul.wide.s32 	%rd50, %r62, 4;
	add.s64 	%rd51, %rd1, %rd50;
	ld.global.f32 	%f50, [%rd51];
	add.s64 	%rd52, %rd3, %rd48;
	st.global.f32 	[%rd52], %f50;
	ld.global.u32 	%r63, [%rd49+4];
	mul.wide.s32 	%rd53, %r63, 4;
	add.s64 	%rd54, %rd1, %rd53;
	ld.global.f32 	%f51, [%rd54];
	st.global.f32 	[%rd52+4], %f51;
	ld.global.u32 	%r64, [%rd49+8];
	mul.wide.s32 	%rd55, %r64, 4;
	add.s64 	%rd56, %rd1, %rd55;
	ld.global.f32 	%f52, [%rd56];
	st.global.f32 	[%rd52+8], %f52;
	ld.global.u32 	%r65, [%rd49+12];
	mul.wide.s32 	%rd57, %r65, 4;
	add.s64 	%rd58, %rd1, %rd57;
	ld.global.f32 	%f53, [%rd58];
	st.global.f32 	[%rd52+12], %f53;
	ld.global.u32 	%r66, [%rd49+16];
	mul.wide.s32 	%rd59, %r66, 4;
	add.s64 	%rd60, %rd1, %rd59;
	ld.global.f32 	%f54, [%rd60];
	st.global.f32 	[%rd52+16], %f54;
	ld.global.u32 	%r67, [%rd49+20];
	mul.wide.s32 	%rd61, %r67, 4;
	add.s64 	%rd62, %rd1, %rd61;
	ld.global.f32 	%f55, [%rd62];
	st.global.f32 	[%rd52+20], %f55;
	ld.global.u32 	%r68, [%rd49+24];
	mul.wide.s32 	%rd63, %r68, 4;
	add.s64 	%rd64, %rd1, %rd63;
	ld.global.f32 	%f56, [%rd64];
	st.global.f32 	[%rd52+24], %f56;
	ld.global.u32 	%r69, [%rd49+28];
	mul.wide.s32 	%rd65, %r69, 4;
	add.s64 	%rd66, %rd1, %rd65;
	ld.global.f32 	%f57, [%rd66];
	st.global.f32 	[%rd52+28], %f57;
	add.s32 	%r93, %r93, 8;
$L__BB3_8:
	setp.eq.s32 	%p7, %r6, 0;
	@%p7 bra 	$L__BB3_14;
	and.b32  	%r9, %r37, 3;
	setp.lt.u32 	%p8, %r6, 4;
	@%p8 bra 	$L__BB3_11;
	add.s32 	%r70, %r93, %r2;
	mul.wide.s32 	%rd67, %r70, 4;
	add.s64 	%rd68, %rd2, %rd67;
	ld.global.u32 	%r71, [%rd68];
	mul.wide.s32 	%rd69, %r71, 4;
	add.s64 	%rd70, %rd1, %rd69;
	ld.global.f32 	%f58, [%rd70];
	add.s64 	%rd71, %rd3, %rd67;
	st.global.f32 	[%rd71], %f58;
	ld.global.u32 	%r72, [%rd68+4];
	mul.wide.s32 	%rd72, %r72, 4;
	add.s64 	%rd73, %rd1, %rd72;
	ld.global.f32 	%f59, [%rd73];
	st.global.f32 	[%rd71+4], %f59;
	ld.global.u32 	%r73, [%rd68+8];
	mul.wide.s32 	%rd74, %r73, 4;
	add.s64 	%rd75, %rd1, %rd74;
	ld.global.f32 	%f60, [%rd75];
	st.global.f32 	[%rd71+8], %f60;
	ld.global.u32 	%r74, [%rd68+12];
	mul.wide.s32 	%rd76, %r74, 4;
	add.s64 	%rd77, %rd1, %rd76;
	ld.global.f32 	%f61, [%rd77];
	st.global.f32 	[%rd71+12], %f61;
	add.s32 	%r93, %r93, 4;
$L__BB3_11:
	setp.eq.s32 	%p9, %r9, 0;
	@%p9 bra 	$L__BB3_14;
	mov.b32 	%r97, 0;
$L__BB3_13:
	.pragma "nounroll";
	add.s32 	%r76, %r93, %r2;
	mul.wide.s32 	%rd78, %r76, 4;
	add.s64 	%rd79, %rd2, %rd78;
	ld.global.u32 	%r77, [%rd79];
	mul.wide.s32 	%rd80, %r77, 4;
	add.s64 	%rd81, %rd1, %rd80;
	ld.global.f32 	%f62, [%rd81];
	add.s64 	%rd82, %rd3, %rd78;
	st.global.f32 	[%rd82], %f62;
	add.s32 	%r93, %r93, 1;
	add.s32 	%r97, %r97, 1;
	setp.ne.s32 	%p10, %r97, %r9;
	@%p10 bra 	$L__BB3_13;
$L__BB3_14:
	setp.eq.s32 	%p11, %r37, 1;
	@%p11 bra 	$L__BB3_57;
	add.s32 	%r79, %r37, -1;
	add.s32 	%r16, %r37, -2;
	add.s32 	%r80, %r37, 7;
	and.b32  	%r81, %r80, 7;
	add.s32 	%r17, %r81, -1;
	add.s32 	%r82, %r37, 3;
	and.b32  	%r18, %r82, 3;
	and.b32  	%r19, %r79, 7;
	and.b32  	%r20, %r79, -8;
	and.b32  	%r21, %r80, 3;
	and.b32  	%r22, %r82, 1;
	neg.s32 	%r23, %r20;
	add.s64 	%rd4, %rd3, 16;
	mov.b32 	%r99, 0;
$L__BB3_16:
	setp.lt.u32 	%p12, %r16, 7;
	mov.b32 	%r103, 0;
	@%p12 bra 	$L__BB3_35;
	mov.u32 	%r100, %r2;
	mov.u32 	%r101, %r23;
$L__BB3_18:
	.pragma "nounroll";
	mul.wide.s32 	%rd83, %r100, 4;
	add.s64 	%rd5, %rd4, %rd83;
	ld.global.f32 	%f1, [%rd5+-16];
	ld.global.f32 	%f66, [%rd5+-12];
	setp.leu.f32 	%p13, %f1, %f66;
	@%p13 bra 	$L__BB3_20;
	st.global.f32 	[%rd5+-12], %f1;
	st.global.f32 	[%rd5+-16], %f66;
	mov.f32 	%f66, %f1;
$L__BB3_20:
	ld.global.f32 	%f67, [%rd5+-8];
	setp.leu.f32 	%p14, %f66, %f67;
	@%p14 bra 	$L__BB3_22;
	st.global.f32 	[%rd5+-8], %f66;
	st.global.f32 	[%rd5+-12], %f67;
	mov.f32 	%f67, %f66;
$L__BB3_22:
	ld.global.f32 	%f68, [%rd5+-4];
	setp.leu.f32 	%p15, %f67, %f68;
	@%p15 bra 	$L__BB3_24;
	st.global.f32 	[%rd5+-4], %f67;
	st.global.f32 	[%rd5+-8], %f68;
	mov.f32 	%f68, %f67;
$L__BB3_24:
	ld.global.f32 	%f69, [%rd5];
	setp.leu.f32 	%p16, %f68, %f69;
	@%p16 bra 	$L__BB3_26;
	st.global.f32 	[%rd5], %f68;
	st.global.f32 	[%rd5+-4], %f69;
	mov.f32 	%f69, %f68;
$L__BB3_26:
	ld.global.f32 	%f70, [%rd5+4];
	setp.leu.f32 	%p17, %f69, %f70;
	@%p17 bra 	$L__BB3_28;
	st.global.f32 	[%rd5+4], %f69;
	st.global.f32 	[%rd5], %f70;
	mov.f32 	%f70, %f69;
$L__BB3_28:
	ld.global.f32 	%f71, [%rd5+8];
	setp.leu.f32 	%p18, %f70, %f71;
	@%p18 bra 	$L__BB3_30;
	st.global.f32 	[%rd5+8], %f70;
	st.global.f32 	[%rd5+4], %f71;
	mov.f32 	%f71, %f70;
$L__BB3_30:
	ld.global.f32 	%f72, [%rd5+12];
	setp.leu.f32 	%p19, %f71, %f72;
	@%p19 bra 	$L__BB3_32;
	st.global.f32 	[%rd5+12], %f71;
	st.global.f32 	[%rd5+8], %f72;
	mov.f32 	%f72, %f71;
$L__BB3_32:
	ld.global.f32 	%f16, [%rd5+16];
	setp.leu.f32 	%p20, %f72, %f16;
	@%p20 bra 	$L__BB3_34;
	st.global.f32 	[%rd5+16], %f72;
	st.global.f32 	[%rd5+12], %f16;
$L__BB3_34:
	add.s32 	%r101, %r101, 8;
	add.s32 	%r100, %r100, 8;
	setp.ne.s32 	%p21, %r101, 0;
	mov.u32 	%r103, %r20;
	@%p21 bra 	$L__BB3_18;
$L__BB3_35:
	setp.eq.s32 	%p22, %r19, 0;
	@%p22 bra 	$L__BB3_56;
	setp.lt.u32 	%p23, %r17, 3;
	@%p23 bra 	$L__BB3_46;
	add.s32 	%r84, %r103, %r2;
	mul.wide.s32 	%rd84, %r84, 4;
	add.s64 	%rd6, %rd3, %rd84;
	ld.global.f32 	%f17, [%rd6];
	ld.global.f32 	%f73, [%rd6+4];
	setp.leu.f32 	%p24, %f17, %f73;
	@%p24 bra 	$L__BB3_39;
	st.global.f32 	[%rd6+4], %f17;
	st.global.f32 	[%rd6], %f73;
	mov.f32 	%f73, %f17;
$L__BB3_39:
	ld.global.f32 	%f74, [%rd6+8];
	setp.leu.f32 	%p25, %f73, %f74;
	@%p25 bra 	$L__BB3_41;
	st.global.f32 	[%rd6+8], %f73;
	st.global.f32 	[%rd6+4], %f74;
	mov.f32 	%f74, %f73;
$L__BB3_41:
	ld.global.f32 	%f75, [%rd6+12];
	setp.leu.f32 	%p26, %f74, %f75;
	@%p26 bra 	$L__BB3_43;
	st.global.f32 	[%rd6+12], %f74;
	st.global.f32 	[%rd6+8], %f75;
	mov.f32 	%f75, %f74;
$L__BB3_43:
	ld.global.f32 	%f24, [%rd6+16];
	setp.leu.f32 	%p27, %f75, %f24;
	@%p27 bra 	$L__BB3_45;
	st.global.f32 	[%rd6+16], %f75;
	st.global.f32 	[%rd6+12], %f24;
$L__BB3_45:
	add.s32 	%r103, %r103, 4;
$L__BB3_46:
	setp.eq.s32 	%p28, %r21, 0;
	@%p28 bra 	$L__BB3_56;
	setp.eq.s32 	%p29, %r18, 1;
	@%p29 bra 	$L__BB3_53;
	add.s32 	%r85, %r103, %r2;
	mul.wide.s32 	%rd85, %r85, 4;
	add.s64 	%rd7, %rd3, %rd85;
	ld.global.f32 	%f25, [%rd7];
	ld.global.f32 	%f76, [%rd7+4];
	setp.leu.f32 	%p30, %f25, %f76;
	@%p30 bra 	$L__BB3_50;
	st.global.f32 	[%rd7+4], %f25;
	st.global.f32 	[%rd7], %f76;
	mov.f32 	%f76, %f25;
$L__BB3_50:
	ld.global.f32 	%f28, [%rd7+8];
	setp.leu.f32 	%p31, %f76, %f28;
	@%p31 bra 	$L__BB3_52;
	st.global.f32 	[%rd7+8], %f76;
	st.global.f32 	[%rd7+4], %f28;
$L__BB3_52:
	add.s32 	%r103, %r103, 2;
$L__BB3_53:
	setp.eq.s32 	%p32, %r22, 0;
	@%p32 bra 	$L__BB3_56;
	add.s32 	%r86, %r103, %r2;
	mul.wide.s32 	%rd86, %r86, 4;
	add.s64 	%rd8, %rd3, %rd86;
	ld.global.f32 	%f29, [%rd8];
	ld.global.f32 	%f30, [%rd8+4];
	setp.leu.f32 	%p33, %f29, %f30;
	@%p33 bra 	$L__BB3_56;
	st.global.f32 	[%rd8+4], %f29;
	st.global.f32 	[%rd8], %f30;
$L__BB3_56:
	add.s32 	%r99, %r99, 1;
	setp.ne.s32 	%p34, %r99, %r37;
	@%p34 bra 	$L__BB3_16;
$L__BB3_57:
	and.b32  	%r87, %r37, 1;
	setp.eq.b32 	%p35, %r87, 1;
	@%p35 bra 	$L__BB3_59;
	shr.s32 	%r91, %r37, 1;
	add.s32 	%r92, %r2, %r91;
	mul.wide.s32 	%rd89, %r92, 4;
	add.s64 	%rd90, %rd3, %rd89;
	ld.global.f32 	%f63, [%rd90+-4];
	ld.global.f32 	%f64, [%rd90];
	add.f32 	%f65, %f63, %f64;
	mul.f32 	%f77, %f65, 0f3F000000;
	bra.uni 	$L__BB3_60;
$L__BB3_59:
	add.s32 	%r88, %r37, -1;
	shr.s32 	%r89, %r88, 1;
	add.s32 	%r90, %r89, %r2;
	mul.wide.s32 	%rd87, %r90, 4;
	add.s64 	%rd88, %rd3, %rd87;
	ld.global.f32 	%f77, [%rd88];
$L__BB3_60:
	cvta.to.global.u64 	%rd91, %rd9;
	mul.wide.s32 	%rd92, %r1, 4;
	add.s64 	%rd93, %rd91, %rd92;
	st.global.f32 	[%rd93], %f77;
$L__BB3_61:
	ret;

}
	// .globl	_Z24cuda_compute_scores_ssmpPfS_S_PiS_S_ii
.visible .entry _Z24cuda_compute_scores_ssmpPfS_S_PiS_S_ii(
	.param .u64 .ptr .align 1 _Z24cuda_compute_scores_ssmpPfS_S_PiS_S_ii_param_0,
	.param .u64 .ptr .align 1 _Z24cuda_compute_scores_ssmpPfS_S_PiS_S_ii_param_1,
	.param .u64 .ptr .align 1 _Z24cuda_compute_scores_ssmpPfS_S_PiS_S_ii_param_2,
	.param .u64 .ptr .align 1 _Z24cuda_compute_scores_ssmpPfS_S_PiS_S_ii_param_3,
	.param .u64 .ptr .align 1 _Z24cuda_compute_scores_ssmpPfS_S_PiS_S_ii_param_4,
	.param .u64 .ptr .align 1 _Z24cuda_compute_scores_ssmpPfS_S_PiS_S_ii_param_5,
	.param .u32 _Z24cuda_compute_scores_ssmpPfS_S_PiS_S_ii_param_6,
	.param .u32 _Z24cuda_compute_scores_ssmpPfS_S_PiS_S_ii_param_7
)
{
	.reg .pred 	%p<36>;
	.reg .b32 	%r<105>;
	.reg .b32 	%f<79>;
	.reg .b64 	%rd<97>;

	ld.param.u64 	%rd9, [_Z24cuda_compute_scores_ssmpPfS_S_PiS_S_ii_param_0];
	ld.param.u64 	%rd10, [_Z24cuda_compute_scores_ssmpPfS_S_PiS_S_ii_param_1];
	ld.param.u64 	%rd11, [_Z24cuda_compute_scores_ssmpPfS_S_PiS_S_ii_param_2];
	ld.param.u64 	%rd12, [_Z24cuda_compute_scores_ssmpPfS_S_PiS_S_ii_param_3];
	ld.param.u64 	%rd13, [_Z24cuda_compute_scores_ssmpPfS_S_PiS_S_ii_param_5];
	ld.param.u32 	%r38, [_Z24cuda_compute_scores_ssmpPfS_S_PiS_S_ii_param_6];
	ld.param.u32 	%r37, [_Z24cuda_compute_scores_ssmpPfS_S_PiS_S_ii_param_7];
	cvta.to.global.u64 	%rd1, %rd11;
	cvta.to.global.u64 	%rd2, %rd12;
	cvta.to.global.u64 	%rd3, %rd13;
	mov.u32 	%r39, %tid.x;
	mov.u32 	%r40, %ntid.x;
	mov.u32 	%r41, %ctaid.x;
	mad.lo.s32 	%r1, %r40, %r41, %r39;
	setp.ge.s32 	%p1, %r1, %r38;
	@%p1 bra 	$L__BB4_61;
	mul.lo.s32 	%r2, %r37, %r1;
	setp.lt.s32 	%p2, %r37, 1;
	@%p2 bra 	$L__BB4_57;
	and.b32  	%r3, %r37, 15;
	setp.lt.u32 	%p3, %r37, 16;
	mov.b32 	%r93, 0;
	@%p3 bra 	$L__BB4_5;
	and.b32  	%r93, %r37, 2147483632;
	mov.b32 	%r98, 0;
$L__BB4_4:
	.pragma "nounroll";
	add.s32 	%r44, %r98, %r2;
	mul.wide.s32 	%rd14, %r44, 4;
	add.s64 	%rd15, %rd2, %rd14;
	ld.global.u32 	%r45, [%rd15];
	mul.wide.s32 	%rd16, %r45, 4;
	add.s64 	%rd17, %rd1, %rd16;
	ld.global.f32 	%f34, [%rd17];
	add.s64 	%rd18, %rd3, %rd14;
	st.global.f32 	[%rd18], %f34;
	ld.global.u32 	%r46, [%rd15+4];
	mul.wide.s32 	%rd19, %r46, 4;
	add.s64 	%rd20, %rd1, %rd19;
	ld.global.f32 	%f35, [%rd20];
	st.global.f32 	[%rd18+4], %f35;
	ld.global.u32 	%r47, [%rd15+8];
	mul.wide.s32 	%rd21, %r47, 4;
	add.s64 	%rd22, %rd1, %rd21;
	ld.global.f32 	%f36, [%rd22];
	st.global.f32 	[%rd18+8], %f36;
	ld.global.u32 	%r48, [%rd15+12];
	mul.wide.s32 	%rd23, %r48, 4;
	add.s64 	%rd24, %rd1, %rd23;
	ld.global.f32 	%f37, [%rd24];
	st.global.f32 	[%rd18+12], %f37;
	ld.global.u32 	%r49, [%rd15+16];
	mul.wide.s32 	%rd25, %r49, 4;
	add.s64 	%rd26, %rd1, %rd25;
	ld.global.f32 	%f38, [%rd26];
	st.global.f32 	[%rd18+16], %f38;
	ld.global.u32 	%r50, [%rd15+20];
	mul.wide.s32 	%rd27, %r50, 4;
	add.s64 	%rd28, %rd1, %rd27;
	ld.global.f32 	%f39, [%rd28];
	st.global.f32 	[%rd18+20], %f39;
	ld.global.u32 	%r51, [%rd15+24];
	mul.wide.s32 	%rd29, %r51, 4;
	add.s64 	%rd30, %rd1, %rd29;
	ld.global.f32 	%f40, [%rd30];
	st.global.f32 	[%rd18+24], %f40;
	ld.global.u32 	%r52, [%rd15+28];
	mul.wide.s32 	%rd31, %r52, 4;
	add.s64 	%rd32, %rd1, %rd31;
	ld.global.f32 	%f41, [%rd32];
	st.global.f32 	[%rd18+28], %f41;
	ld.global.u32 	%r53, [%rd15+32];
	mul.wide.s32 	%rd33, %r53, 4;
	add.s64 	%rd34, %rd1, %rd33;
	ld.global.f32 	%f42, [%rd34];
	st.global.f32 	[%rd18+32], %f42;
	ld.global.u32 	%r54, [%rd15+36];
	mul.wide.s32 	%rd35, %r54, 4;
	add.s64 	%rd36, %rd1, %rd35;
	ld.global.f32 	%f43, [%rd36];
	st.global.f32 	[%rd18+36], %f43;
	ld.global.u32 	%r55, [%rd15+40];
	mul.wide.s32 	%rd37, %r55, 4;
	add.s64 	%rd38, %rd1, %rd37;
	ld.global.f32 	%f44, [%rd38];
	st.global.f32 	[%rd18+40], %f44;
	ld.global.u32 	%r56, [%rd15+44];
	mul.wide.s32 	%rd39, %r56, 4;
	add.s64 	%rd40, %rd1, %rd39;
	ld.global.f32 	%f45, [%rd40];
	st.global.f32 	[%rd18+44], %f45;
	ld.global.u32 	%r57, [%rd15+48];
	mul.wide.s32 	%rd41, %r57, 4;
	add.s64 	%rd42, %rd1, %rd41;
	ld.global.f32 	%f46, [%rd42];
	st.global.f32 	[%rd18+48], %f46;
	ld.global.u32 	%r58, [%rd15+52];
	mul.wide.s32 	%rd43, %r58, 4;
	add.s64 	%rd44, %rd1, %rd43;
	ld.global.f32 	%f47, [%rd44];
	st.global.f32 	[%rd18+52], %f47;
	ld.global.u32 	%r59, [%rd15+56];
	mul.wide.s32 	%rd45, %r59, 4;
	add.s64 	%rd46, %rd1, %rd45;
	ld.global.f32 	%f48, [%rd46];
	st.global.f32 	[%rd18+56], %f48;
	ld.global.u32 	%r60, [%rd15+60];
	mul.wide.s32 	%rd47, %r60, 4;
	add.s64 	%rd48, %rd1, %rd47;
	ld.global.f32 	%f49, [%rd48];
	st.global.f32 	[%rd18+60], %f49;
	add.s32 	%r98, %r98, 16;
	setp.eq.s32 	%p4, %r98, %r93;
	@%p4 bra 	$L__BB4_5;
	bra.uni 	$L__BB4_4;
$L__BB4_5:
	setp.eq.s32 	%p5, %r3, 0;
	@%p5 bra 	$L__BB4_14;
	and.b32  	%r6, %r37, 7;
	setp.lt.u32 	%p6, %r3, 8;
	@%p6 bra 	$L__BB4_8;
	add.s32 	%r61, %r93, %r2;
	mul.wide.s32 	%rd49, %r61, 4;
	add.s64 	%rd50, %rd2, %rd49;
	ld.global.u32 	%r62, [%rd50];
	mul.wide.s32 	%rd51, %r62, 4;
	add.s64 	%rd52, %rd1, %rd51;
	ld.global.f32 	%f50, [%rd52];
	add.s64 	%rd53, %rd3, %rd49;
	st.global.f32 	[%rd53], %f50;
	ld.global.u32 	%r63, [%rd50+4];
	mul.wide.s32 	%rd54, %r63, 4;
	add.s64 	%rd55, %rd1, %rd54;
	ld.global.f32 	%f51, [%rd55];
	st.global.f32 	[%rd53+4], %f51;
	ld.global.u32 	%r64, [%rd50+8];
	mul.wide.s32 	%rd56, %r64, 4;
	add.s64 	%rd57, %rd1, %rd56;
	ld.global.f32 	%f52, [%rd57];
	st.global.f32 	[%rd53+8], %f52;
	ld.global.u32 	%r65, [%rd50+12];
	mul.wide.s32 	%rd58, %r65, 4;
	add.s64 	%rd59, %rd1, %rd58;
	ld.global.f32 	%f53, [%rd59];
	st.global.f32 	[%rd53+12], %f53;
	ld.global.u32 	%r66, [%rd50+16];
	mul.wide.s32 	%rd60, %r66, 4;
	add.s64 	%rd61, %rd1, %rd60;
	ld.global.f32 	%f54, [%rd61];
	st.global.f32 	[%rd53+16], %f54;
	ld.global.u32 	%r67, [%rd50+20];
	mul.wide.s32 	%rd62, %r67, 4;
	add.s64 	%rd63, %rd1, %rd62;
	ld.global.f32 	%f55, [%rd63];
	st.global.f32 	[%rd53+20], %f55;
	ld.global.u32 	%r68, [%rd50+24];
	mul.wide.s32 	%rd64, %r68, 4;
	add.s64 	%rd65, %rd1, %rd64;
	ld.global.f32 	%f56, [%rd65];
	st.global.f32 	[%rd53+24], %f56;
	ld.global.u32 	%r69, [%rd50+28];
	mul.wide.s32 	%rd66, %r69, 4;
	add.s64 	%rd67, %rd1, %rd66;
	ld.global.f32 	%f57, [%rd67];
	st.global.f32 	[%rd53+28], %f57;
	add.s32 	%r93, %r93, 8;
$L__BB4_8:
	setp.eq.s32 	%p7, %r6, 0;
	@%p7 bra 	$L__BB4_14;
	and.b32  	%r9, %r37, 3;
	setp.lt.u32 	%p8, %r6, 4;
	@%p8 bra 	$L__BB4_11;
	add.s32 	%r70, %r93, %r2;
	mul.wide.s32 	%rd68, %r70, 4;
	add.s64 	%rd69, %rd2, %rd68;
	ld.global.u32 	%r71, [%rd69];
	mul.wide.s32 	%rd70, %r71, 4;
	add.s64 	%rd71, %rd1, %rd70;
	ld.global.f32 	%f58, [%rd71];
	add.s64 	%rd72, %rd3, %rd68;
	st.global.f32 	[%rd72], %f58;
	ld.global.u32 	%r72, [%rd69+4];
	mul.wide.s32 	%rd73, %r72, 4;
	add.s64 	%rd74, %rd1, %rd73;
	ld.global.f32 	%f59, [%rd74];
	st.global.f32 	[%rd72+4], %f59;
	ld.global.u32 	%r73, [%rd69+8];
	mul.wide.s32 	%rd75, %r73, 4;
	add.s64 	%rd76, %rd1, %rd75;
	ld.global.f32 	%f60, [%rd76];
	st.global.f32 	[%rd72+8], %f60;
	ld.global.u32 	%r74, [%rd69+12];
	mul.wide.s32 	%rd77, %r74, 4;
	add.s64 	%rd78, %rd1, %rd77;
	ld.global.f32 	%f61, [%rd78];
	st.global.f32 	[%rd72+12], %f61;
	add.s32 	%r93, %r93, 4;
$L__BB4_11:
	setp.eq.s32 	%p9, %r9, 0;
	@%p9 bra 	$L__BB4_14;
	mov.b32 	%r97, 0;
$L__BB4_13:
	.pragma "nounroll";
	add.s32 	%r76, %r93, %r2;
	mul.wide.s32 	%rd79, %r76, 4;
	add.s64 	%rd80, %rd2, %rd79;
	ld.global.u32 	%r77, [%rd80];
	mul.wide.s32 	%rd81, %r77, 4;
	add.s64 	%rd82, %rd1, %rd81;
	ld.global.f32 	%f62, [%rd82];
	add.s64 	%rd83, %rd3, %rd79;
	st.global.f32 	[%rd83], %f62;
	add.s32 	%r93, %r93, 1;
	add.s32 	%r97, %r97, 1;
	setp.ne.s32 	%p10, %r97, %r9;
	@%p10 bra 	$L__BB4_13;
$L__BB4_14:
	setp.eq.s32 	%p11, %r37, 1;
	@%p11 bra 	$L__BB4_57;
	add.s32 	%r79, %r37, -1;
	add.s32 	%r16, %r37, -2;
	add.s32 	%r80, %r37, 7;
	and.b32  	%r81, %r80, 7;
	add.s32 	%r17, %r81, -1;
	add.s32 	%r82, %r37, 3;
	and.b32  	%r18, %r82, 3;
	and.b32  	%r19, %r79, 7;
	and.b32  	%r20, %r79, -8;
	and.b32  	%r21, %r80, 3;
	and.b32  	%r22, %r82, 1;
	neg.s32 	%r23, %r20;
	add.s64 	%rd4, %rd3, 16;
	mov.b32 	%r99, 0;
$L__BB4_16:
	setp.lt.u32 	%p12, %r16, 7;
	mov.b32 	%r103, 0;
	@%p12 bra 	$L__BB4_35;
	mov.u32 	%r100, %r2;
	mov.u32 	%r101, %r23;
$L__BB4_18:
	.pragma "nounroll";
	mul.wide.s32 	%rd84, %r100, 4;
	add.s64 	%rd5, %rd4, %rd84;
	ld.global.f32 	%f1, [%rd5+-16];
	ld.global.f32 	%f67, [%rd5+-12];
	setp.leu.f32 	%p13, %f1, %f67;
	@%p13 bra 	$L__BB4_20;
	st.global.f32 	[%rd5+-12], %f1;
	st.global.f32 	[%rd5+-16], %f67;
	mov.f32 	%f67, %f1;
$L__BB4_20:
	ld.global.f32 	%f68, [%rd5+-8];
	setp.leu.f32 	%p14, %f67, %f68;
	@%p14 bra 	$L__BB4_22;
	st.global.f32 	[%rd5+-8], %f67;
	st.global.f32 	[%rd5+-12], %f68;
	mov.f32 	%f68, %f67;
$L__BB4_22:
	ld.global.f32 	%f69, [%rd5+-4];
	setp.leu.f32 	%p15, %f68, %f69;
	@%p15 bra 	$L__BB4_24;
	st.global.f32 	[%rd5+-4], %f68;
	st.global.f32 	[%rd5+-8], %f69;
	mov.f32 	%f69, %f68;
$L__BB4_24:
	ld.global.f32 	%f70, [%rd5];
	setp.leu.f32 	%p16, %f69, %f70;
	@%p16 bra 	$L__BB4_26;
	st.global.f32 	[%rd5], %f69;
	st.global.f32 	[%rd5+-4], %f70;
	mov.f32 	%f70, %f69;
$L__BB4_26:
	ld.global.f32 	%f71, [%rd5+4];
	setp.leu.f32 	%p17, %f70, %f71;
	@%p17 bra 	$L__BB4_28;
	st.global.f32 	[%rd5+4], %f70;
	st.global.f32 	[%rd5], %f71;
	mov.f32 	%f71, %f70;
$L__BB4_28:
	ld.global.f32 	%f72, [%rd5+8];
	setp.leu.f32 	%p18, %f71, %f72;
	@%p18 bra 	$L__BB4_30;
	st.global.f32 	[%rd5+8], %f71;
	st.global.f32 	[%rd5+4], %f72;
	mov.f32 	%f72, %f71;
$L__BB4_30:
	ld.global.f32 	%f73, [%rd5+12];
	setp.leu.f32 	%p19, %f72, %f73;
	@%p19 bra 	$L__BB4_32;
	st.global.f32 	[%rd5+12], %f72;
	st.global.f32 	[%rd5+8], %f73;
	mov.f32 	%f73, %f72;
$L__BB4_32:
	ld.global.f32 	%f16, [%rd5+16];
	setp.leu.f32 	%p20, %f73, %f16;
	@%p20 bra 	$L__BB4_34;
	st.global.f32 	[%rd5+16], %f73;
	st.global.f32 	[%rd5+12], %f16;
$L__BB4_34:
	add.s32 	%r101, %r101, 8;
	add.s32 	%r100, %r100, 8;
	setp.ne.s32 	%p21, %r101, 0;
	mov.u32 	%r103, %r20;
	@%p21 bra 	$L__BB4_18;
$L__BB4_35:
	setp.eq.s32 	%p22, %r19, 0;
	@%p22 bra 	$L__BB4_56;
	setp.lt.u32 	%p23, %r17, 3;
	@%p23 bra 	$L__BB4_46;
	add.s32 	%r84, %r103, %r2;
	mul.wide.s32 	%rd85, %r84, 4;
	add.s64 	%rd6, %rd3, %rd85;
	ld.global.f32 	%f17, [%rd6];
	ld.global.f32 	%f74, [%rd6+4];
	setp.leu.f32 	%p24, %f17, %f74;
	@%p24 bra 	$L__BB4_39;
	st.global.f32 	[%rd6+4], %f17;
	st.global.f32 	[%rd6], %f74;
	mov.f32 	%f74, %f17;
$L__BB4_39:
	ld.global.f32 	%f75, [%rd6+8];
	setp.leu.f32 	%p25, %f74, %f75;
	@%p25 bra 	$L__BB4_41;
	st.global.f32 	[%rd6+8], %f74;
	st.global.f32 	[%rd6+4], %f75;
	mov.f32 	%f75, %f74;
$L__BB4_41:
	ld.global.f32 	%f76, [%rd6+12];
	setp.leu.f32 	%p26, %f75, %f76;
	@%p26 bra 	$L__BB4_43;
	st.global.f32 	[%rd6+12], %f75;
	st.global.f32 	[%rd6+8], %f76;
	mov.f32 	%f76, %f75;
$L__BB4_43:
	ld.global.f32 	%f24, [%rd6+16];
	setp.leu.f32 	%p27, %f76, %f24;
	@%p27 bra 	$L__BB4_45;
	st.global.f32 	[%rd6+16], %f76;
	st.global.f32 	[%rd6+12], %f24;
$L__BB4_45:
	add.s32 	%r103, %r103, 4;
$L__BB4_46:
	setp.eq.s32 	%p28, %r21, 0;
	@%p28 bra 	$L__BB4_56;
	setp.eq.s32 	%p29, %r18, 1;
	@%p29 bra 	$L__BB4_53;
	add.s32 	%r85, %r103, %r2;
	mul.wide.s32 	%rd86, %r85, 4;
	add.s64 	%rd7, %rd3, %rd86;
	ld.global.f32 	%f25, [%rd7];
	ld.global.f32 	%f77, [%rd7+4];
	setp.leu.f32 	%p30, %f25, %f77;
	@%p30 bra 	$L__BB4_50;
	st.global.f32 	[%rd7+4], %f25;
	st.global.f32 	[%rd7], %f77;
	mov.f32 	%f77, %f25;
$L__BB4_50:
	ld.global.f32 	%f28, [%rd7+8];
	setp.leu.f32 	%p31, %f77, %f28;
	@%p31 bra 	$L__BB4_52;
	st.global.f32 	[%rd7+8], %f77;
	st.global.f32 	[%rd7+4], %f28;
$L__BB4_52:
	add.s32 	%r103, %r103, 2;
$L__BB4_53:
	setp.eq.s32 	%p32, %r22, 0;
	@%p32 bra 	$L__BB4_56;
	add.s32 	%r86, %r103, %r2;
	mul.wide.s32 	%rd87, %r86, 4;
	add.s64 	%rd8, %rd3, %rd87;
	ld.global.f32 	%f29, [%rd8];
	ld.global.f32 	%f30, [%rd8+4];
	setp.leu.f32 	%p33, %f29, %f30;
	@%p33 bra 	$L__BB4_56;
	st.global.f32 	[%rd8+4], %f29;
	st.global.f32 	[%rd8], %f30;
$L__BB4_56:
	add.s32 	%r99, %r99, 1;
	setp.ne.s32 	%p34, %r99, %r37;
	@%p34 bra 	$L__BB4_16;
$L__BB4_57:
	and.b32  	%r87, %r37, 1;
	setp.eq.b32 	%p35, %r87, 1;
	@%p35 bra 	$L__BB4_59;
	shr.s32 	%r91, %r37, 1;
	add.s32 	%r92, %r2, %r91;
	mul.wide.s32 	%rd90, %r92, 4;
	add.s64 	%rd91, %rd3, %rd90;
	ld.global.f32 	%f63, [%rd91+-4];
	ld.global.f32 	%f64, [%rd91];
	add.f32 	%f65, %f63, %f64;
	mul.f32 	%f78, %f65, 0f3F000000;
	bra.uni 	$L__BB4_60;
$L__BB4_59:
	add.s32 	%r88, %r37, -1;
	shr.s32 	%r89, %r88, 1;
	add.s32 	%r90, %r89, %r2;
	mul.wide.s32 	%rd88, %r90, 4;
	add.s64 	%rd89, %rd3, %rd88;
	ld.global.f32 	%f78, [%rd89];
$L__BB4_60:
	cvta.to.global.u64 	%rd92, %rd10;
	mul.wide.s32 	%rd93, %r1, 4;
	add.s64 	%rd94, %rd92, %rd93;
	st.global.f32 	[%rd94], %f78;
	abs.f32 	%f66, %f78;
	cvta.to.global.u64 	%rd95, %rd9;
	add.s64 	%rd96, %rd95, %rd93;
	st.global.f32 	[%rd96], %f66;
$L__BB4_61:
	ret;

}
	// .globl	_Z23cuda_update_scores_ssmpPfS_S_PiS_S0_S0_iii
.visible .entry _Z23cuda_update_scores_ssmpPfS_S_PiS_S0_S0_iii(
	.param .u64 .ptr .align 1 _Z23cuda_update_scores_ssmpPfS_S_PiS_S0_S0_iii_param_0,
	.param .u64 .ptr .align 1 _Z23cuda_update_scores_ssmpPfS_S_PiS_S0_S0_iii_param_1,
	.param .u64 .ptr .align 1 _Z23cuda_update_scores_ssmpPfS_S_PiS_S0_S0_iii_param_2,
	.param .u64 .ptr .align 1 _Z23cuda_update_scores_ssmpPfS_S_PiS_S0_S0_iii_param_3,
	.param .u64 .ptr .align 1 _Z23cuda_update_scores_ssmpPfS_S_PiS_S0_S0_iii_param_4,
	.param .u64 .ptr .align 1 _Z23cuda_update_scores_ssmpPfS_S_PiS_S0_S0_iii_param_5,
	.param .u64 .ptr .align 1 _Z23cuda_update_scores_ssmpPfS_S_PiS_S0_S0_iii_param_6,
	.param .u32 _Z23cuda_update_scores_ssmpPfS_S_PiS_S0_S0_iii_param_7,
	.param .u32 _Z23cuda_update_scores_ssmpPfS_S_PiS_S0_S0_iii_param_8,
	.param .u32 _Z23cuda_update_scores_ssmpPfS_S_PiS_S0_S0_iii_param_9
)
{
	.reg .pred 	%p<37>;
	.reg .b32 	%r<123>;
	.reg .b32 	%f<79>;
	.reg .b64 	%rd<111>;

	ld.param.u64 	%rd9, [_Z23cuda_update_scores_ssmpPfS_S_PiS_S0_S0_iii_param_0];
	ld.param.u64 	%rd10, [_Z23cuda_update_scores_ssmpPfS_S_PiS_S0_S0_iii_param_1];
	ld.param.u64 	%rd13, [_Z23cuda_update_scores_ssmpPfS_S_PiS_S0_S0_iii_param_2];
	ld.param.u64 	%rd14, [_Z23cuda_update_scores_ssmpPfS_S_PiS_S0_S0_iii_param_3];
	ld.param.u64 	%rd15, [_Z23cuda_update_scores_ssmpPfS_S_PiS_S0_S0_iii_param_4];
	ld.param.u64 	%rd11, [_Z23cuda_update_scores_ssmpPfS_S_PiS_S0_S0_iii_param_5];
	ld.param.u64 	%rd12, [_Z23cuda_update_scores_ssmpPfS_S_PiS_S0_S0_iii_param_6];
	ld.param.u32 	%r41, [_Z23cuda_update_scores_ssmpPfS_S_PiS_S0_S0_iii_param_7];
	ld.param.u32 	%r42, [_Z23cuda_update_scores_ssmpPfS_S_PiS_S0_S0_iii_param_8];
	ld.param.u32 	%r43, [_Z23cuda_update_scores_ssmpPfS_S_PiS_S0_S0_iii_param_9];
	cvta.to.global.u64 	%rd1, %rd13;
	cvta.to.global.u64 	%rd2, %rd15;
	cvta.to.global.u64 	%rd3, %rd14;
	mov.u32 	%r44, %tid.x;
	mov.u32 	%r45, %ntid.x;
	mov.u32 	%r46, %ctaid.x;
	mad.lo.s32 	%r1, %r45, %r46, %r44;
	mul.lo.s32 	%r47, %r42, %r41;
	setp.ge.s32 	%p1, %r1, %r47;
	@%p1 bra 	$L__BB5_62;
	cvta.to.global.u64 	%rd16, %rd12;
	div.s32 	%r48, %r1, %r41;
	mad.lo.s32 	%r49, %r43, %r42, %r48;
	mul.wide.s32 	%rd17, %r49, 4;
	add.s64 	%rd18, %rd3, %rd17;
	ld.global.u32 	%r50, [%rd18];
	shl.b32 	%r51, %r50, 1;
	mul.wide.s32 	%rd19, %r51, 4;
	add.s64 	%rd20, %rd16, %rd19;
	ld.global.u32 	%r52, [%rd20+4];
	ld.global.u32 	%r2, [%rd20];
	sub.s32 	%r53, %r52, %r2;
	mul.lo.s32 	%r54, %r48, %r41;
	sub.s32 	%r3, %r1, %r54;
	setp.gt.s32 	%p2, %r3, %r53;
	@%p2 bra 	$L__BB5_62;
	add.s32 	%r55, %r2, %r3;
	cvta.to.global.u64 	%rd21, %rd11;
	mul.wide.s32 	%rd22, %r55, 4;
	add.s64 	%rd23, %rd21, %rd22;
	ld.global.u32 	%r4, [%rd23];
	mul.lo.s32 	%r5, %r4, %r42;
	mul.lo.s32 	%r6, %r42, %r1;
	setp.lt.s32 	%p3, %r42, 1;
	@%p3 bra 	$L__BB5_58;
	and.b32  	%r7, %r42, 15;
	setp.lt.u32 	%p4, %r42, 16;
	mov.b32 	%r111, 0;
	@%p4 bra 	$L__BB5_6;
	and.b32  	%r111, %r42, 2147483632;
	mov.b32 	%r116, 0;
$L__BB5_5:
	.pragma "nounroll";
	add.s32 	%r58, %r116, %r5;
	mul.wide.s32 	%rd24, %r58, 4;
	add.s64 	%rd25, %rd3, %rd24;
	ld.global.u32 	%r59, [%rd25];
	mul.wide.s32 	%rd26, %r59, 4;
	add.s64 	%rd27, %rd1, %rd26;
	ld.global.f32 	%f34, [%rd27];
	add.s32 	%r60, %r116, %r6;
	mul.wide.s32 	%rd28, %r60, 4;
	add.s64 	%rd29, %rd2, %rd28;
	st.global.f32 	[%rd29], %f34;
	ld.global.u32 	%r61, [%rd25+4];
	mul.wide.s32 	%rd30, %r61, 4;
	add.s64 	%rd31, %rd1, %rd30;
	ld.global.f32 	%f35, [%rd31];
	st.global.f32 	[%rd29+4], %f35;
	ld.global.u32 	%r62, [%rd25+8];
	mul.wide.s32 	%rd32, %r62, 4;
	add.s64 	%rd33, %rd1, %rd32;
	ld.global.f32 	%f36, [%rd33];
	st.global.f32 	[%rd29+8], %f36;
	ld.global.u32 	%r63, [%rd25+12];
	mul.wide.s32 	%rd34, %r63, 4;
	add.s64 	%rd35, %rd1, %rd34;
	ld.global.f32 	%f37, [%rd35];
	st.global.f32 	[%rd29+12], %f37;
	ld.global.u32 	%r64, [%rd25+16];
	mul.wide.s32 	%rd36, %r64, 4;
	add.s64 	%rd37, %rd1, %rd36;
	ld.global.f32 	%f38, [%rd37];
	st.global.f32 	[%rd29+16], %f38;
	ld.global.u32 	%r65, [%rd25+20];
	mul.wide.s32 	%rd38, %r65, 4;
	add.s64 	%rd39, %rd1, %rd38;
	ld.global.f32 	%f39, [%rd39];
	st.global.f32 	[%rd29+20], %f39;
	ld.global.u32 	%r66, [%rd25+24];
	mul.wide.s32 	%rd40, %r66, 4;
	add.s64 	%rd41, %rd1, %rd40;
	ld.global.f32 	%f40, [%rd41];
	st.global.f32 	[%rd29+24], %f40;
	ld.global.u32 	%r67, [%rd25+28];
	mul.wide.s32 	%rd42, %r67, 4;
	add.s64 	%rd43, %rd1, %rd42;
	ld.global.f32 	%f41, [%rd43];
	st.global.f32 	[%rd29+28], %f41;
	ld.global.u32 	%r68, [%rd25+32];
	mul.wide.s32 	%rd44, %r68, 4;
	add.s64 	%rd45, %rd1, %rd44;
	ld.global.f32 	%f42, [%rd45];
	st.global.f32 	[%rd29+32], %f42;
	ld.global.u32 	%r69, [%rd25+36];
	mul.wide.s32 	%rd46, %r69, 4;
	add.s64 	%rd47, %rd1, %rd46;
	ld.global.f32 	%f43, [%rd47];
	st.global.f32 	[%rd29+36], %f43;
	ld.global.u32 	%r70, [%rd25+40];
	mul.wide.s32 	%rd48, %r70, 4;
	add.s64 	%rd49, %rd1, %rd48;
	ld.global.f32 	%f44, [%rd49];
	st.global.f32 	[%rd29+40], %f44;
	ld.global.u32 	%r71, [%rd25+44];
	mul.wide.s32 	%rd50, %r71, 4;
	add.s64 	%rd51, %rd1, %rd50;
	ld.global.f32 	%f45, [%rd51];
	st.global.f32 	[%rd29+44], %f45;
	ld.global.u32 	%r72, [%rd25+48];
	mul.wide.s32 	%rd52, %r72, 4;
	add.s64 	%rd53, %rd1, %rd52;
	ld.global.f32 	%f46, [%rd53];
	st.global.f32 	[%rd29+48], %f46;
	ld.global.u32 	%r73, [%rd25+52];
	mul.wide.s32 	%rd54, %r73, 4;
	add.s64 	%rd55, %rd1, %rd54;
	ld.global.f32 	%f47, [%rd55];
	st.global.f32 	[%rd29+52], %f47;
	ld.global.u32 	%r74, [%rd25+56];
	mul.wide.s32 	%rd56, %r74, 4;
	add.s64 	%rd57, %rd1, %rd56;
	ld.global.f32 	%f48, [%rd57];
	st.global.f32 	[%rd29+56], %f48;
	ld.global.u32 	%r75, [%rd25+60];
	mul.wide.s32 	%rd58, %r75, 4;
	add.s64 	%rd59, %rd1, %rd58;
	ld.global.f32 	%f49, [%rd59];
	st.global.f32 	[%rd29+60], %f49;
	add.s32 	%r116, %r116, 16;
	setp.eq.s32 	%p5, %r116, %r111;
	@%p5 bra 	$L__BB5_6;
	bra.uni 	$L__BB5_5;
$L__BB5_6:
	setp.eq.s32 	%p6, %r7, 0;
	@%p6 bra 	$L__BB5_15;
	and.b32  	%r10, %r42, 7;
	setp.lt.u32 	%p7, %r7, 8;
	@%p7 bra 	$L__BB5_9;
	add.s32 	%r76, %r111, %r5;
	mul.wide.s32 	%rd60, %r76, 4;
	add.s64 	%rd61, %rd3, %rd60;
	ld.global.u32 	%r77, [%rd61];
	mul.wide.s32 	%rd62, %r77, 4;
	add.s64 	%rd63, %rd1, %rd62;
	ld.global.f32 	%f50, [%rd63];
	add.s32 	%r78, %r111, %r6;
	mul.wide.s32 	%rd64, %r78, 4;
	add.s64 	%rd65, %rd2, %rd64;
	st.global.f32 	[%rd65], %f50;
	ld.global.u32 	%r79, [%rd61+4];
	mul.wide.s32 	%rd66, %r79, 4;
	add.s64 	%rd67, %rd1, %rd66;
	ld.global.f32 	%f51, [%rd67];
	st.global.f32 	[%rd65+4], %f51;
	ld.global.u32 	%r80, [%rd61+8];
	mul.wide.s32 	%rd68, %r80, 4;
	add.s64 	%rd69, %rd1, %rd68;
	ld.global.f32 	%f52, [%rd69];
	st.global.f32 	[%rd65+8], %f52;
	ld.global.u32 	%r81, [%rd61+12];
	mul.wide.s32 	%rd70, %r81, 4;
	add.s64 	%rd71, %rd1, %rd70;
	ld.global.f32 	%f53, [%rd71];
	st.global.f32 	[%rd65+12], %f53;
	ld.global.u32 	%r82, [%rd61+16];
	mul.wide.s32 	%rd72, %r82, 4;
	add.s64 	%rd73, %rd1, %rd72;
	ld.global.f32 	%f54, [%rd73];
	st.global.f32 	[%rd65+16], %f54;
	ld.global.u32 	%r83, [%rd61+20];
	mul.wide.s32 	%rd74, %r83, 4;
	add.s64 	%rd75, %rd1, %rd74;
	ld.global.f32 	%f55, [%rd75];
	st.global.f32 	[%rd65+20], %f55;
	ld.global.u32 	%r84, [%rd61+24];
	mul.wide.s32 	%rd76, %r84, 4;
	add.s64 	%rd77, %rd1, %rd76;
	ld.global.f32 	%f56, [%rd77];
	st.global.f32 	[%rd65+24], %f56;
	ld.global.u32 	%r85, [%rd61+28];
	mul.wide.s32 	%rd78, %r85, 4;
	add.s64 	%rd79, %rd1, %rd78;
	ld.global.f32 	%f57, [%rd79];
	st.global.f32 	[%rd65+28], %f57;
	add.s32 	%r111, %r111, 8;
$L__BB5_9:
	setp.eq.s32 	%p8, %r10, 0;
	@%p8 bra 	$L__BB5_15;
	and.b32  	%r13, %r42, 3;
	setp.lt.u32 	%p9, %r10, 4;
	@%p9 bra 	$L__BB5_12;
	add.s32 	%r86, %r111, %r5;
	mul.wide.s32 	%rd80, %r86, 4;
	add.s64 	%rd81, %rd3, %rd80;
	ld.global.u32 	%r87, [%rd81];
	mul.wide.s32 	%rd82, %r87, 4;
	add.s64 	%rd83, %rd1, %rd82;
	ld.global.f32 	%f58, [%rd83];
	add.s32 	%r88, %r111, %r6;
	mul.wide.s32 	%rd84, %r88, 4;
	add.s64 	%rd85, %rd2, %rd84;
	st.global.f32 	[%rd85], %f58;
	ld.global.u32 	%r89, [%rd81+4];
	mul.wide.s32 	%rd86, %r89, 4;
	add.s64 	%rd87, %rd1, %rd86;
	ld.global.f32 	%f59, [%rd87];
	st.global.f32 	[%rd85+4], %f59;
	ld.global.u32 	%r90, [%rd81+8];
	mul.wide.s32 	%rd88, %r90, 4;
	add.s64 	%rd89, %rd1, %rd88;
	ld.global.f32 	%f60, [%rd89];
	st.global.f32 	[%rd85+8], %f60;
	ld.global.u32 	%r91, [%rd81+12];
	mul.wide.s32 	%rd90, %r91, 4;
	add.s64 	%rd91, %rd1, %rd90;
	ld.global.f32 	%f61, [%rd91];
	st.global.f32 	[%rd85+12], %f61;
	add.s32 	%r111, %r111, 4;
$L__BB5_12:
	setp.eq.s32 	%p10, %r13, 0;
	@%p10 bra 	$L__BB5_15;
	mov.b32 	%r115, 0;
$L__BB5_14:
	.pragma "nounroll";
	add.s32 	%r93, %r111, %r5;
	mul.wide.s32 	%rd92, %r93, 4;
	add.s64 	%rd93, %rd3, %rd92;
	ld.global.u32 	%r94, [%rd93];
	mul.wide.s32 	%rd94, %r94, 4;
	add.s64 	%rd95, %rd1, %rd94;
	ld.global.f32 	%f62, [%rd95];
	add.s32 	%r95, %r111, %r6;
	mul.wide.s32 	%rd96, %r95, 4;
	add.s64 	%rd97, %rd2, %rd96;
	st.global.f32 	[%rd97], %f62;
	add.s32 	%r111, %r111, 1;
	add.s32 	%r115, %r115, 1;
	setp.ne.s32 	%p11, %r115, %r13;
	@%p11 bra 	$L__BB5_14;
$L__BB5_15:
	setp.eq.s32 	%p12, %r42, 1;
	@%p12 bra 	$L__BB5_58;
	add.s32 	%r97, %r42, -1;
	add.s32 	%r20, %r42, -2;
	add.s32 	%r98, %r42, 7;
	and.b32  	%r99, %r98, 7;
	add.s32 	%r21, %r99, -1;
	add.s32 	%r100, %r42, 3;
	and.b32  	%r22, %r100, 3;
	and.b32  	%r23, %r97, 7;
	and.b32  	%r24, %r97, -8;
	and.b32  	%r25, %r98, 3;
	and.b32  	%r26, %r100, 1;
	neg.s32 	%r27, %r24;
	add.s64 	%rd4, %rd2, 16;
	mov.b32 	%r117, 0;
$L__BB5_17:
	setp.lt.u32 	%p13, %r20, 7;
	mov.b32 	%r121, 0;
	@%p13 bra 	$L__BB5_36;
	mov.u32 	%r118, %r6;
	mov.u32 	%r119, %r27;
$L__BB5_19:
	.pragma "nounroll";
	mul.wide.s32 	%rd98, %r118, 4;
	add.s64 	%rd5, %rd4, %rd98;
	ld.global.f32 	%f1, [%rd5+-16];
	ld.global.f32 	%f67, [%rd5+-12];
	setp.leu.f32 	%p14, %f1, %f67;
	@%p14 bra 	$L__BB5_21;
	st.global.f32 	[%rd5+-12], %f1;
	st.global.f32 	[%rd5+-16], %f67;
	mov.f32 	%f67, %f1;
$L__BB5_21:
	ld.global.f32 	%f68, [%rd5+-8];
	setp.leu.f32 	%p15, %f67, %f68;
	@%p15 bra 	$L__BB5_23;
	st.global.f32 	[%rd5+-8], %f67;
	st.global.f32 	[%rd5+-12], %f68;
	mov.f32 	%f68, %f67;
$L__BB5_23:
	ld.global.f32 	%f69, [%rd5+-4];
	setp.leu.f32 	%p16, %f68, %f69;
	@%p16 bra 	$L__BB5_25;
	st.global.f32 	[%rd5+-4], %f68;
	st.global.f32 	[%rd5+-8], %f69;
	mov.f32 	%f69, %f68;
$L__BB5_25:
	ld.global.f32 	%f70, [%rd5];
	setp.leu.f32 	%p17, %f69, %f70;
	@%p17 bra 	$L__BB5_27;
	st.global.f32 	[%rd5], %f69;
	st.global.f32 	[%rd5+-4], %f70;
	mov.f32 	%f70, %f69;
$L__BB5_27:
	ld.global.f32 	%f71, [%rd5+4];
	setp.leu.f32 	%p18, %f70, %f71;
	@%p18 bra 	$L__BB5_29;
	st.global.f32 	[%rd5+4], %f70;
	st.global.f32 	[%rd5], %f71;
	mov.f32 	%f71, %f70;
$L__BB5_29:
	ld.global.f32 	%f72, [%rd5+8];
	setp.leu.f32 	%p19, %f71, %f72;
	@%p19 bra 	$L__BB5_31;
	st.global.f32 	[%rd5+8], %f71;
	st.global.f32 	[%rd5+4], %f72;
	mov.f32 	%f72, %f71;
$L__BB5_31:
	ld.global.f32 	%f73, [%rd5+12];
	setp.leu.f32 	%p20, %f72, %f73;
	@%p20 bra 	$L__BB5_33;
	st.global.f32 	[%rd5+12], %f72;
	st.global.f32 	[%rd5+8], %f73;
	mov.f32 	%f73, %f72;
$L__BB5_33:
	ld.global.f32 	%f16, [%rd5+16];
	setp.leu.f32 	%p21, %f73, %f16;
	@%p21 bra 	$L__BB5_35;
	st.global.f32 	[%rd5+16], %f73;
	st.global.f32 	[%rd5+12], %f16;
$L__BB5_35:
	add.s32 	%r119, %r119, 8;
	add.s32 	%r118, %r118, 8;
	setp.ne.s32 	%p22, %r119, 0;
	mov.u32 	%r121, %r24;
	@%p22 bra 	$L__BB5_19;
$L__BB5_36:
	setp.eq.s32 	%p23, %r23, 0;
	@%p23 bra 	$L__BB5_57;
	setp.lt.u32 	%p24, %r21, 3;
	@%p24 bra 	$L__BB5_47;
	add.s32 	%r102, %r121, %r6;
	mul.wide.s32 	%rd99, %r102, 4;
	add.s64 	%rd6, %rd2, %rd99;
	ld.global.f32 	%f17, [%rd6];
	ld.global.f32 	%f74, [%rd6+4];
	setp.leu.f32 	%p25, %f17, %f74;
	@%p25 bra 	$L__BB5_40;
	st.global.f32 	[%rd6+4], %f17;
	st.global.f32 	[%rd6], %f74;
	mov.f32 	%f74, %f17;
$L__BB5_40:
	ld.global.f32 	%f75, [%rd6+8];
	setp.leu.f32 	%p26, %f74, %f75;
	@%p26 bra 	$L__BB5_42;
	st.global.f32 	[%rd6+8], %f74;
	st.global.f32 	[%rd6+4], %f75;
	mov.f32 	%f75, %f74;
$L__BB5_42:
	ld.global.f32 	%f76, [%rd6+12];
	setp.leu.f32 	%p27, %f75, %f76;
	@%p27 bra 	$L__BB5_44;
	st.global.f32 	[%rd6+12], %f75;
	st.global.f32 	[%rd6+8], %f76;
	mov.f32 	%f76, %f75;
$L__BB5_44:
	ld.global.f32 	%f24, [%rd6+16];
	setp.leu.f32 	%p28, %f76, %f24;
	@%p28 bra 	$L__BB5_46;
	st.global.f32 	[%rd6+16], %f76;
	st.global.f32 	[%rd6+12], %f24;
$L__BB5_46:
	add.s32 	%r121, %r121, 4;
$L__BB5_47:
	setp.eq.s32 	%p29, %r25, 0;
	@%p29 bra 	$L__BB5_57;
	setp.eq.s32 	%p30, %r22, 1;
	@%p30 bra 	$L__BB5_54;
	add.s32 	%r103, %r121, %r6;
	mul.wide.s32 	%rd100, %r103, 4;
	add.s64 	%rd7, %rd2, %rd100;
	ld.global.f32 	%f25, [%rd7];
	ld.global.f32 	%f77, [%rd7+4];
	setp.leu.f32 	%p31, %f25, %f77;
	@%p31 bra 	$L__BB5_51;
	st.global.f32 	[%rd7+4], %f25;
	st.global.f32 	[%rd7], %f77;
	mov.f32 	%f77, %f25;
$L__BB5_51:
	ld.global.f32 	%f28, [%rd7+8];
	setp.leu.f32 	%p32, %f77, %f28;
	@%p32 bra 	$L__BB5_53;
	st.global.f32 	[%rd7+8], %f77;
	st.global.f32 	[%rd7+4], %f28;
$L__BB5_53:
	add.s32 	%r121, %r121, 2;
$L__BB5_54:
	setp.eq.s32 	%p33, %r26, 0;
	@%p33 bra 	$L__BB5_57;
	add.s32 	%r104, %r121, %r6;
	mul.wide.s32 	%rd101, %r104, 4;
	add.s64 	%rd8, %rd2, %rd101;
	ld.global.f32 	%f29, [%rd8];
	ld.global.f32 	%f30, [%rd8+4];
	setp.leu.f32 	%p34, %f29, %f30;
	@%p34 bra 	$L__BB5_57;
	st.global.f32 	[%rd8+4], %f29;
	st.global.f32 	[%rd8], %f30;
$L__BB5_57:
	add.s32 	%r117, %r117, 1;
	setp.ne.s32 	%p35, %r117, %r42;
	@%p35 bra 	$L__BB5_17;
$L__BB5_58:
	and.b32  	%r105, %r42, 1;
	setp.eq.b32 	%p36, %r105, 1;
	@%p36 bra 	$L__BB5_60;
	shr.s32 	%r109, %r42, 1;
	add.s32 	%r110, %r6, %r109;
	mul.wide.s32 	%rd104, %r110, 4;
	add.s64 	%rd105, %rd2, %rd104;
	ld.global.f32 	%f63, [%rd105+-4];
	ld.global.f32 	%f64, [%rd105];
	add.f32 	%f65, %f63, %f64;
	mul.f32 	%f78, %f65, 0f3F000000;
	bra.uni 	$L__BB5_61;
$L__BB5_60:
	add.s32 	%r106, %r42, -1;
	shr.s32 	%r107, %r106, 1;
	add.s32 	%r108, %r107, %r6;
	mul.wide.s32 	%rd102, %r108, 4;
	add.s64 	%rd103, %rd2, %rd102;
	ld.global.f32 	%f78, [%rd103];
$L__BB5_61:
	cvta.to.global.u64 	%rd106, %rd10;
	mul.wide.s32 	%rd107, %r4, 4;
	add.s64 	%rd108, %rd106, %rd107;
	st.global.f32 	[%rd108], %f78;
	abs.f32 	%f66, %f78;
	cvta.to.global.u64 	%rd109, %rd9;
	add.s64 	%rd110, %rd109, %rd107;
	st.global.f32 	[%rd110], %f66;
$L__BB5_62:
	ret;

}
	// .globl	_Z22cuda_compute_scores_erPfS_S_PiS_S_ii
.visible .entry _Z22cuda_compute_scores_erPfS_S_PiS_S_ii(
	.param .u64 .ptr .align 1 _Z22cuda_compute_scores_erPfS_S_PiS_S_ii_param_0,
	.param .u64 .ptr .align 1 _Z22cuda_compute_scores_erPfS_S_PiS_S_ii_param_1,
	.param .u64 .ptr .align 1 _Z22cuda_compute_scores_erPfS_S_PiS_S_ii_param_2,
	.param .u64 .ptr .align 1 _Z22cuda_compute_scores_erPfS_S_PiS_S_ii_param_3,
	.param .u64 .ptr .align 1 _Z22cuda_compute_scores_erPfS_S_PiS_S_ii_param_4,
	.param .u64 .ptr .align 1 _Z22cuda_compute_scores_erPfS_S_PiS_S_ii_param_5,
	.param .u32 _Z22cuda_compute_scores_erPfS_S_PiS_S_ii_param_6,
	.param .u32 _Z22cuda_compute_scores_erPfS_S_PiS_S_ii_param_7
)
{
	.reg .pred 	%p<51>;
	.reg .b32 	%r<122>;
	.reg .b32 	%f<161>;
	.reg .b64 	%rd<105>;

	ld.param.u64 	%rd13, [_Z22cuda_compute_scores_erPfS_S_PiS_S_ii_param_0];
	ld.param.u64 	%rd14, [_Z22cuda_compute_scores_erPfS_S_PiS_S_ii_param_1];
	ld.param.u64 	%rd15, [_Z22cuda_compute_scores_erPfS_S_PiS_S_ii_param_2];
	ld.param.u64 	%rd16, [_Z22cuda_compute_scores_erPfS_S_PiS_S_ii_param_3];
	ld.param.u64 	%rd17, [_Z22cuda_compute_scores_erPfS_S_PiS_S_ii_param_5];
	ld.param.u32 	%r52, [_Z22cuda_compute_scores_erPfS_S_PiS_S_ii_param_6];
	ld.param.u32 	%r51, [_Z22cuda_compute_scores_erPfS_S_PiS_S_ii_param_7];
	cvta.to.global.u64 	%rd1, %rd15;
	cvta.to.global.u64 	%rd2, %rd16;
	cvta.to.global.u64 	%rd3, %rd17;
	mov.u32 	%r53, %tid.x;
	mov.u32 	%r54, %ntid.x;
	mov.u32 	%r55, %ctaid.x;
	mad.lo.s32 	%r1, %r54, %r55, %r53;
	setp.ge.s32 	%p1, %r1, %r52;
	@%p1 bra 	$L__BB6_81;
	mul.lo.s32 	%r2, %r51, %r1;
	setp.lt.s32 	%p2, %r51, 1;
	@%p2 bra 	$L__BB6_57;
	and.b32  	%r3, %r51, 15;
	setp.lt.u32 	%p3, %r51, 16;
	mov.b32 	%r105, 0;
	@%p3 bra 	$L__BB6_5;
	and.b32  	%r105, %r51, 2147483632;
	mov.b32 	%r110, 0;
$L__BB6_4:
	.pragma "nounroll";
	add.s32 	%r58, %r110, %r2;
	mul.wide.s32 	%rd18, %r58, 4;
	add.s64 	%rd19, %rd2, %rd18;
	ld.global.u32 	%r59, [%rd19];
	mul.wide.s32 	%rd20, %r59, 4;
	add.s64 	%rd21, %rd1, %rd20;
	ld.global.f32 	%f70, [%rd21];
	add.s64 	%rd22, %rd3, %rd18;
	st.global.f32 	[%rd22], %f70;
	ld.global.u32 	%r60, [%rd19+4];
	mul.wide.s32 	%rd23, %r60, 4;
	add.s64 	%rd24, %rd1, %rd23;
	ld.global.f32 	%f71, [%rd24];
	st.global.f32 	[%rd22+4], %f71;
	ld.global.u32 	%r61, [%rd19+8];
	mul.wide.s32 	%rd25, %r61, 4;
	add.s64 	%rd26, %rd1, %rd25;
	ld.global.f32 	%f72, [%rd26];
	st.global.f32 	[%rd22+8], %f72;
	ld.global.u32 	%r62, [%rd19+12];
	mul.wide.s32 	%rd27, %r62, 4;
	add.s64 	%rd28, %rd1, %rd27;
	ld.global.f32 	%f73, [%rd28];
	st.global.f32 	[%rd22+12], %f73;
	ld.global.u32 	%r63, [%rd19+16];
	mul.wide.s32 	%rd29, %r63, 4;
	add.s64 	%rd30, %rd1, %rd29;
	ld.global.f32 	%f74, [%rd30];
	st.global.f32 	[%rd22+16], %f74;
	ld.global.u32 	%r64, [%rd19+20];
	mul.wide.s32 	%rd31, %r64, 4;
	add.s64 	%rd32, %rd1, %rd31;
	ld.global.f32 	%f75, [%rd32];
	st.global.f32 	[%rd22+20], %f75;
	ld.global.u32 	%r65, [%rd19+24];
	mul.wide.s32 	%rd33, %r65, 4;
	add.s64 	%rd34, %rd1, %rd33;
	ld.global.f32 	%f76, [%rd34];
	st.global.f32 	[%rd22+24], %f76;
	ld.global.u32 	%r66, [%rd19+28];
	mul.wide.s32 	%rd35, %r66, 4;
	add.s64 	%rd36, %rd1, %rd35;
	ld.global.f32 	%f77, [%rd36];
	st.global.f32 	[%rd22+28], %f77;
	ld.global.u32 	%r67, [%rd19+32];
	mul.wide.s32 	%rd37, %r67, 4;
	add.s64 	%rd38, %rd1, %rd37;
	ld.global.f32 	%f78, [%rd38];
	st.global.f32 	[%rd22+32], %f78;
	ld.global.u32 	%r68, [%rd19+36];
	mul.wide.s32 	%rd39, %r68, 4;
	add.s64 	%rd40, %rd1, %rd39;
	ld.global.f32 	%f79, [%rd40];
	st.global.f32 	[%rd22+36], %f79;
	ld.global.u32 	%r69, [%rd19+40];
	mul.wide.s32 	%rd41, %r69, 4;
	add.s64 	%rd42, %rd1, %rd41;
	ld.global.f32 	%f80, [%rd42];
	st.global.f32 	[%rd22+40], %f80;
	ld.global.u32 	%r70, [%rd19+44];
	mul.wide.s32 	%rd43, %r70, 4;
	add.s64 	%rd44, %rd1, %rd43;
	ld.global.f32 	%f81, [%rd44];
	st.global.f32 	[%rd22+44], %f81;
	ld.global.u32 	%r71, [%rd19+48];
	mul.wide.s32 	%rd45, %r71, 4;
	add.s64 	%rd46, %rd1, %rd45;
	ld.global.f32 	%f82, [%rd46];
	st.global.f32 	[%rd22+48], %f82;
	ld.global.u32 	%r72, [%rd19+52];
	mul.wide.s32 	%rd47, %r72, 4;
	add.s64 	%rd48, %rd1, %rd47;
	ld.global.f32 	%f83, [%rd48];
	st.global.f32 	[%rd22+52], %f83;
	ld.global.u32 	%r73, [%rd19+56];
	mul.wide.s32 	%rd49, %r73, 4;
	add.s64 	%rd50, %rd1, %rd49;
	ld.global.f32 	%f84, [%rd50];
	st.global.f32 	[%rd22+56], %f84;
	ld.global.u32 	%r74, [%rd19+60];
	mul.wide.s32 	%rd51, %r74, 4;
	add.s64 	%rd52, %rd1, %rd51;
	ld.global.f32 	%f85, [%rd52];
	st.global.f32 	[%rd22+60], %f85;
	add.s32 	%r110, %r110, 16;
	setp.eq.s32 	%p4, %r110, %r105;
	@%p4 bra 	$L__BB6_5;
	bra.uni 	$L__BB6_4;
$L__BB6_5:
	setp.eq.s32 	%p5, %r3, 0;
	@%p5 bra 	$L__BB6_14;
	and.b32  	%r6, %r51, 7;
	setp.lt.u32 	%p6, %r3, 8;
	@%p6 bra 	$L__BB6_8;
	add.s32 	%r75, %r105, %r2;
	mul.wide.s32 	%rd53, %r75, 4;
	add.s64 	%rd54, %rd2, %rd53;
	ld.global.u32 	%r76, [%rd54];
	mul.wide.s32 	%rd55, %r76, 4;
	add.s64 	%rd56, %rd1, %rd55;
	ld.global.f32 	%f86, [%rd56];
	add.s64 	%rd57, %rd3, %rd53;
	st.global.f32 	[%rd57], %f86;
	ld.global.u32 	%r77, [%rd54+4];
	mul.wide.s32 	%rd58, %r77, 4;
	add.s64 	%rd59, %rd1, %rd58;
	ld.global.f32 	%f87, [%rd59];
	st.global.f32 	[%rd57+4], %f87;
	ld.global.u32 	%r78, [%rd54+8];
	mul.wide.s32 	%rd60, %r78, 4;
	add.s64 	%rd61, %rd1, %rd60;
	ld.global.f32 	%f88, [%rd61];
	st.global.f32 	[%rd57+8], %f88;
	ld.global.u32 	%r79, [%rd54+12];
	mul.wide.s32 	%rd62, %r79, 4;
	add.s64 	%rd63, %rd1, %rd62;
	ld.global.f32 	%f89, [%rd63];
	st.global.f32 	[%rd57+12], %f89;
	ld.global.u32 	%r80, [%rd54+16];
	mul.wide.s32 	%rd64, %r80, 4;
	add.s64 	%rd65, %rd1, %rd64;
	ld.global.f32 	%f90, [%rd65];
	st.global.f32 	[%rd57+16], %f90;
	ld.global.u32 	%r81, [%rd54+20];
	mul.wide.s32 	%rd66, %r81, 4;
	add.s64 	%rd67, %rd1, %rd66;
	ld.global.f32 	%f91, [%rd67];
	st.global.f32 	[%rd57+20], %f91;
	ld.global.u32 	%r82, [%rd54+24];
	mul.wide.s32 	%rd68, %r82, 4;
	add.s64 	%rd69, %rd1, %rd68;
	ld.global.f32 	%f92, [%rd69];
	st.global.f32 	[%rd57+24], %f92;
	ld.global.u32 	%r83, [%rd54+28];
	mul.wide.s32 	%rd70, %r83, 4;
	add.s64 	%rd71, %rd1, %rd70;
	ld.global.f32 	%f93, [%rd71];
	st.global.f32 	[%rd57+28], %f93;
	add.s32 	%r105, %r105, 8;
$L__BB6_8:
	setp.eq.s32 	%p7, %r6, 0;
	@%p7 bra 	$L__BB6_14;
	and.b32  	%r9, %r51, 3;
	setp.lt.u32 	%p8, %r6, 4;
	@%p8 bra 	$L__BB6_11;
	add.s32 	%r84, %r105, %r2;
	mul.wide.s32 	%rd72, %r84, 4;
	add.s64 	%rd73, %rd2, %rd72;
	ld.global.u32 	%r85, [%rd73];
	mul.wide.s32 	%rd74, %r85, 4;
	add.s64 	%rd75, %rd1, %rd74;
	ld.global.f32 	%f94, [%rd75];
	add.s64 	%rd76, %rd3, %rd72;
	st.global.f32 	[%rd76], %f94;
	ld.global.u32 	%r86, [%rd73+4];
	mul.wide.s32 	%rd77, %r86, 4;
	add.s64 	%rd78, %rd1, %rd77;
	ld.global.f32 	%f95, [%rd78];
	st.global.f32 	[%rd76+4], %f95;
	ld.global.u32 	%r87, [%rd73+8];
	mul.wide.s32 	%rd79, %r87, 4;
	add.s64 	%rd80, %rd1, %rd79;
	ld.global.f32 	%f96, [%rd80];
	st.global.f32 	[%rd76+8], %f96;
	ld.global.u32 	%r88, [%rd73+12];
	mul.wide.s32 	%rd81, %r88, 4;
	add.s64 	%rd82, %rd1, %rd81;
	ld.global.f32 	%f97, [%rd82];
	st.global.f32 	[%rd76+12], %f97;
	add.s32 	%r105, %r105, 4;
$L__BB6_11:
	setp.eq.s32 	%p9, %r9, 0;
	@%p9 bra 	$L__BB6_14;
	mov.b32 	%r109, 0;
$L__BB6_13:
	.pragma "nounroll";
	add.s32 	%r90, %r105, %r2;
	mul.wide.s32 	%rd83, %r90, 4;
	add.s64 	%rd84, %rd2, %rd83;
	ld.global.u32 	%r91, [%rd84];
	mul.wide.s32 	%rd85, %r91, 4;
	add.s64 	%rd86, %rd1, %rd85;
	ld.global.f32 	%f98, [%rd86];
	add.s64 	%rd87, %rd3, %rd83;
	st.global.f32 	[%rd87], %f98;
	add.s32 	%r105, %r105, 1;
	add.s32 	%r109, %r109, 1;
	setp.ne.s32 	%p10, %r109, %r9;
	@%p10 bra 	$L__BB6_13;
$L__BB6_14:
	setp.eq.s32 	%p11, %r51, 1;
	@%p11 bra 	$L__BB6_57;
	add.s32 	%r93, %r51, -1;
	add.s32 	%r16, %r51, -2;
	add.s32 	%r94, %r51, 7;
	and.b32  	%r95, %r94, 7;
	add.s32 	%r17, %r95, -1;
	add.s32 	%r96, %r51, 3;
	and.b32  	%r18, %r96, 3;
	and.b32  	%r19, %r93, 7;
	and.b32  	%r20, %r93, -8;
	and.b32  	%r21, %r94, 3;
	and.b32  	%r22, %r96, 1;
	neg.s32 	%r23, %r20;
	add.s64 	%rd4, %rd3, 16;
	mov.b32 	%r111, 0;
$L__BB6_16:
	setp.lt.u32 	%p12, %r16, 7;
	mov.b32 	%r115, 0;
	@%p12 bra 	$L__BB6_35;
	mov.u32 	%r112, %r2;
	mov.u32 	%r113, %r23;
$L__BB6_18:
	.pragma "nounroll";
	mul.wide.s32 	%rd88, %r112, 4;
	add.s64 	%rd5, %rd4, %rd88;
	ld.global.f32 	%f1, [%rd5+-16];
	ld.global.f32 	%f122, [%rd5+-12];
	setp.leu.f32 	%p13, %f1, %f122;
	@%p13 bra 	$L__BB6_20;
	st.global.f32 	[%rd5+-12], %f1;
	st.global.f32 	[%rd5+-16], %f122;
	mov.f32 	%f122, %f1;
$L__BB6_20:
	ld.global.f32 	%f123, [%rd5+-8];
	setp.leu.f32 	%p14, %f122, %f123;
	@%p14 bra 	$L__BB6_22;
	st.global.f32 	[%rd5+-8], %f122;
	st.global.f32 	[%rd5+-12], %f123;
	mov.f32 	%f123, %f122;
$L__BB6_22:
	ld.global.f32 	%f124, [%rd5+-4];
	setp.leu.f32 	%p15, %f123, %f124;
	@%p15 bra 	$L__BB6_24;
	st.global.f32 	[%rd5+-4], %f123;
	st.global.f32 	[%rd5+-8], %f124;
	mov.f32 	%f124, %f123;
$L__BB6_24:
	ld.global.f32 	%f125, [%rd5];
	setp.leu.f32 	%p16, %f124, %f125;
	@%p16 bra 	$L__BB6_26;
	st.global.f32 	[%rd5], %f124;
	st.global.f32 	[%rd5+-4], %f125;
	mov.f32 	%f125, %f124;
$L__BB6_26:
	ld.global.f32 	%f126, [%rd5+4];
	setp.leu.f32 	%p17, %f125, %f126;
	@%p17 bra 	$L__BB6_28;
	st.global.f32 	[%rd5+4], %f125;
	st.global.f32 	[%rd5], %f126;
	mov.f32 	%f126, %f125;
$L__BB6_28:
	ld.global.f32 	%f127, [%rd5+8];
	setp.leu.f32 	%p18, %f126, %f127;
	@%p18 bra 	$L__BB6_30;
	st.global.f32 	[%rd5+8], %f126;
	st.global.f32 	[%rd5+4], %f127;
	mov.f32 	%f127, %f126;
$L__BB6_30:
	ld.global.f32 	%f128, [%rd5+12];
	setp.leu.f32 	%p19, %f127, %f128;
	@%p19 bra 	$L__BB6_32;
	st.global.f32 	[%rd5+12], %f127;
	st.global.f32 	[%rd5+8], %f128;
	mov.f32 	%f128, %f127;
$L__BB6_32:
	ld.global.f32 	%f16, [%rd5+16];
	setp.leu.f32 	%p20, %f128, %f16;
	@%p20 bra 	$L__BB6_34;
	st.global.f32 	[%rd5+16], %f128;
	st.global.f32 	[%rd5+12], %f16;
$L__BB6_34:
	add.s32 	%r113, %r113, 8;
	add.s32 	%r112, %r112, 8;
	setp.ne.s32 	%p21, %r113, 0;
	mov.u32 	%r115, %r20;
	@%p21 bra 	$L__BB6_18;
$L__BB6_35:
	setp.eq.s32 	%p22, %r19, 0;
	@%p22 bra 	$L__BB6_56;
	setp.lt.u32 	%p23, %r17, 3;
	@%p23 bra 	$L__BB6_46;
	add.s32 	%r98, %r115, %r2;
	mul.wide.s32 	%rd89, %r98, 4;
	add.s64 	%rd6, %rd3, %rd89;
	ld.global.f32 	%f17, [%rd6];
	ld.global.f32 	%f129, [%rd6+4];
	setp.leu.f32 	%p24, %f17, %f129;
	@%p24 bra 	$L__BB6_39;
	st.global.f32 	[%rd6+4], %f17;
	st.global.f32 	[%rd6], %f129;
	mov.f32 	%f129, %f17;
$L__BB6_39:
	ld.global.f32 	%f130, [%rd6+8];
	setp.leu.f32 	%p25, %f129, %f130;
	@%p25 bra 	$L__BB6_41;
	st.global.f32 	[%rd6+8], %f129;
	st.global.f32 	[%rd6+4], %f130;
	mov.f32 	%f130, %f129;
$L__BB6_41:
	ld.global.f32 	%f131, [%rd6+12];
	setp.leu.f32 	%p26, %f130, %f131;
	@%p26 bra 	$L__BB6_43;
	st.global.f32 	[%rd6+12], %f130;
	st.global.f32 	[%rd6+8], %f131;
	mov.f32 	%f131, %f130;
$L__BB6_43:
	ld.global.f32 	%f24, [%rd6+16];
	setp.leu.f32 	%p27, %f131, %f24;
	@%p27 bra 	$L__BB6_45;
	st.global.f32 	[%rd6+16], %f131;
	st.global.f32 	[%rd6+12], %f24;
$L__BB6_45:
	add.s32 	%r115, %r115, 4;
$L__BB6_46:
	setp.eq.s32 	%p28, %r21, 0;
	@%p28 bra 	$L__BB6_56;
	setp.eq.s32 	%p29, %r18, 1;
	@%p29 bra 	$L__BB6_53;
	add.s32 	%r99, %r115, %r2;
	mul.wide.s32 	%rd90, %r99, 4;
	add.s64 	%rd7, %rd3, %rd90;
	ld.global.f32 	%f25, [%rd7];
	ld.global.f32 	%f132, [%rd7+4];
	setp.leu.f32 	%p30, %f25, %f132;
	@%p30 bra 	$L__BB6_50;
	st.global.f32 	[%rd7+4], %f25;
	st.global.f32 	[%rd7], %f132;
	mov.f32 	%f132, %f25;
$L__BB6_50:
	ld.global.f32 	%f28, [%rd7+8];
	setp.leu.f32 	%p31, %f132, %f28;
	@%p31 bra 	$L__BB6_52;
	st.global.f32 	[%rd7+8], %f132;
	st.global.f32 	[%rd7+4], %f28;
$L__BB6_52:
	add.s32 	%r115, %r115, 2;
$L__BB6_53:
	setp.eq.s32 	%p32, %r22, 0;
	@%p32 bra 	$L__BB6_56;
	add.s32 	%r100, %r115, %r2;
	mul.wide.s32 	%rd91, %r100, 4;
	add.s64 	%rd8, %rd3, %rd91;
	ld.global.f32 	%f29, [%rd8];
	ld.global.f32 	%f30, [%rd8+4];
	setp.leu.f32 	%p33, %f29, %f30;
	@%p33 bra 	$L__BB6_56;
	st.global.f32 	[%rd8+4], %f29;
	st.global.f32 	[%rd8], %f30;
$L__BB6_56:
	add.s32 	%r111, %r111, 1;
	setp.ne.s32 	%p34, %r111, %r51;
	@%p34 bra 	$L__BB6_16;
$L__BB6_57:
	mul.wide.s32 	%rd92, %r2, 4;
	add.s64 	%rd93, %rd3, %rd92;
	ld.global.f32 	%f139, [%rd93];
	setp.lt.s32 	%p35, %r51, 2;
	mov.f32 	%f141, 0f3F800000;
	@%p35 bra 	$L__BB6_80;
	add.s32 	%r37, %r51, -1;
	add.s32 	%r102, %r51, -2;
	and.b32  	%r38, %r37, 3;
	setp.lt.u32 	%p36, %r102, 3;
	mov.f32 	%f141, 0f3F800000;
	mov.b32 	%r121, 1;
	mov.f32 	%f134, %f141;
	@%p36 bra 	$L__BB6_74;
	and.b32  	%r104, %r37, -4;
	neg.s32 	%r118, %r104;
	add.s64 	%rd95, %rd92, %rd3;
	add.s64 	%rd104, %rd95, 8;
	mov.f32 	%f141, 0f3F800000;
	mov.b32 	%r117, 0;
$L__BB6_60:
	ld.global.f32 	%f35, [%rd104+-4];
	ld.global.f32 	%f36, [%rd104+-8];
	sub.f32 	%f104, %f35, %f36;
	abs.f32 	%f105, %f104;
	setp.gtu.f32 	%p37, %f105, 0f33D6BF95;
	mov.f32 	%f137, 0f3F800000;
	@%p37 bra 	$L__BB6_63;
	add.f32 	%f137, %f134, 0f3F800000;
	setp.leu.f32 	%p38, %f137, %f141;
	@%p38 bra 	$L__BB6_63;
	mov.f32 	%f139, %f36;
	mov.f32 	%f141, %f137;
$L__BB6_63:
	ld.global.f32 	%f41, [%rd104];
	sub.f32 	%f107, %f41, %f35;
	abs.f32 	%f108, %f107;
	setp.gtu.f32 	%p39, %f108, 0f33D6BF95;
	mov.f32 	%f140, 0f3F800000;
	@%p39 bra 	$L__BB6_66;
	add.f32 	%f140, %f137, 0f3F800000;
	setp.leu.f32 	%p40, %f140, %f141;
	@%p40 bra 	$L__BB6_66;
	mov.f32 	%f139, %f35;
	mov.f32 	%f141, %f140;
$L__BB6_66:
	ld.global.f32 	%f46, [%rd104+4];
	sub.f32 	%f110, %f46, %f41;
	abs.f32 	%f111, %f110;
	setp.gtu.f32 	%p41, %f111, 0f33D6BF95;
	mov.f32 	%f143, 0f3F800000;
	@%p41 bra 	$L__BB6_69;
	add.f32 	%f143, %f140, 0f3F800000;
	setp.leu.f32 	%p42, %f143, %f141;
	@%p42 bra 	$L__BB6_69;
	mov.f32 	%f139, %f41;
	mov.f32 	%f141, %f143;
$L__BB6_69:
	ld.global.f32 	%f113, [%rd104+8];
	sub.f32 	%f114, %f113, %f46;
	abs.f32 	%f115, %f114;
	setp.gtu.f32 	%p43, %f115, 0f33D6BF95;
	mov.f32 	%f134, 0f3F800000;
	@%p43 bra 	$L__BB6_72;
	add.f32 	%f134, %f143, 0f3F800000;
	setp.leu.f32 	%p44, %f134, %f141;
	@%p44 bra 	$L__BB6_72;
	mov.f32 	%f139, %f46;
	mov.f32 	%f141, %f134;
$L__BB6_72:
	add.s32 	%r118, %r118, 4;
	add.s32 	%r117, %r117, 4;
	add.s64 	%rd104, %rd104, 16;
	setp.ne.s32 	%p45, %r118, 0;
	@%p45 bra 	$L__BB6_60;
	add.s32 	%r121, %r117, 1;
$L__BB6_74:
	setp.eq.s32 	%p46, %r38, 0;
	@%p46 bra 	$L__BB6_80;
	neg.s32 	%r120, %r38;
$L__BB6_76:
	.pragma "nounroll";
	mov.f32 	%f61, %f134;
	mul.wide.s32 	%rd97, %r121, 4;
	add.s64 	%rd98, %rd93, %rd97;
	ld.global.f32 	%f117, [%rd98];
	ld.global.f32 	%f63, [%rd98+-4];
	sub.f32 	%f118, %f117, %f63;
	abs.f32 	%f119, %f118;
	setp.gtu.f32 	%p47, %f119, 0f33D6BF95;
	mov.f32 	%f134, 0f3F800000;
	@%p47 bra 	$L__BB6_79;
	add.f32 	%f134, %f61, 0f3F800000;
	setp.leu.f32 	%p48, %f134, %f141;
	@%p48 bra 	$L__BB6_79;
	mov.f32 	%f139, %f63;
	mov.f32 	%f141, %f134;
$L__BB6_79:
	add.s32 	%r121, %r121, 1;
	add.s32 	%r120, %r120, 1;
	setp.ne.s32 	%p49, %r120, 0;
	@%p49 bra 	$L__BB6_76;
$L__BB6_80:
	cvta.to.global.u64 	%rd99, %rd14;
	mul.wide.s32 	%rd100, %r1, 4;
	add.s64 	%rd101, %rd99, %rd100;
	st.global.f32 	[%rd101], %f139;
	abs.f32 	%f120, %f139;
	setp.gt.f32 	%p50, %f120, 0f33D6BF95;
	selp.f32 	%f121, %f141, 0f00000000, %p50;
	cvta.to.global.u64 	%rd102, %rd13;
	add.s64 	%rd103, %rd102, %rd100;
	st.global.f32 	[%rd103], %f121;
$L__BB6_81:
	ret;

}
	// .globl	_Z21cuda_update_scores_erPfS_S_PiS_S0_S0_iii
.visible .entry _Z21cuda_update_scores_erPfS_S_PiS_S0_S0_iii(
	.param .u64 .ptr .align 1 _Z21cuda_update_scores_erPfS_S_PiS_S0_S0_iii_param_0,
	.param .u64 .ptr .align 1 _Z21cuda_update_scores_erPfS_S_PiS_S0_S0_iii_param_1,
	.param .u64 .ptr .align 1 _Z21cuda_update_scores_erPfS_S_PiS_S0_S0_iii_param_2,
	.param .u64 .ptr .align 1 _Z21cuda_update_scores_erPfS_S_PiS_S0_S0_iii_param_3,
	.param .u64 .ptr .align 1 _Z21cuda_update_scores_erPfS_S_PiS_S0_S0_iii_param_4,
	.param .u64 .ptr .align 1 _Z21cuda_update_scores_erPfS_S_PiS_S0_S0_iii_param_5,
	.param .u64 .ptr .align 1 _Z21cuda_update_scores_erPfS_S_PiS_S0_S0_iii_param_6,
	.param .u32 _Z21cuda_update_scores_erPfS_S_PiS_S0_S0_iii_param_7,
	.param .u32 _Z21cuda_update_scores_erPfS_S_PiS_S0_S0_iii_param_8,
	.param .u32 _Z21cuda_update_scores_erPfS_S_PiS_S0_S0_iii_param_9
)
{
	.reg .pred 	%p<52>;
	.reg .b32 	%r<140>;
	.reg .b32 	%f<161>;
	.reg .b64 	%rd<119>;

	ld.param.u64 	%rd13, [_Z21cuda_update_scores_erPfS_S_PiS_S0_S0_iii_param_0];
	ld.param.u64 	%rd14, [_Z21cuda_update_scores_erPfS_S_PiS_S0_S0_iii_param_1];
	ld.param.u64 	%rd17, [_Z21cuda_update_scores_erPfS_S_PiS_S0_S0_iii_param_2];
	ld.param.u64 	%rd18, [_Z21cuda_update_scores_erPfS_S_PiS_S0_S0_iii_param_3];
	ld.param.u64 	%rd19, [_Z21cuda_update_scores_erPfS_S_PiS_S0_S0_iii_param_4];
	ld.param.u64 	%rd15, [_Z21cuda_update_scores_erPfS_S_PiS_S0_S0_iii_param_5];
	ld.param.u64 	%rd16, [_Z21cuda_update_scores_erPfS_S_PiS_S0_S0_iii_param_6];
	ld.param.u32 	%r55, [_Z21cuda_update_scores_erPfS_S_PiS_S0_S0_iii_param_7];
	ld.param.u32 	%r56, [_Z21cuda_update_scores_erPfS_S_PiS_S0_S0_iii_param_8];
	ld.param.u32 	%r57, [_Z21cuda_update_scores_erPfS_S_PiS_S0_S0_iii_param_9];
	cvta.to.global.u64 	%rd1, %rd17;
	cvta.to.global.u64 	%rd2, %rd19;
	cvta.to.global.u64 	%rd3, %rd18;
	mov.u32 	%r58, %tid.x;
	mov.u32 	%r59, %ntid.x;
	mov.u32 	%r60, %ctaid.x;
	mad.lo.s32 	%r1, %r59, %r60, %r58;
	mul.lo.s32 	%r61, %r56, %r55;
	setp.ge.s32 	%p1, %r1, %r61;
	@%p1 bra 	$L__BB7_82;
	cvta.to.global.u64 	%rd20, %rd16;
	div.s32 	%r62, %r1, %r55;
	mad.lo.s32 	%r63, %r57, %r56, %r62;
	mul.wide.s32 	%rd21, %r63, 4;
	add.s64 	%rd22, %rd3, %rd21;
	ld.global.u32 	%r64, [%rd22];
	shl.b32 	%r65, %r64, 1;
	mul.wide.s32 	%rd23, %r65, 4;
	add.s64 	%rd24, %rd20, %rd23;
	ld.global.u32 	%r66, [%rd24+4];
	ld.global.u32 	%r2, [%rd24];
	sub.s32 	%r67, %r66, %r2;
	mul.lo.s32 	%r68, %r62, %r55;
	sub.s32 	%r3, %r1, %r68;
	setp.gt.s32 	%p2, %r3, %r67;
	@%p2 bra 	$L__BB7_82;
	add.s32 	%r69, %r2, %r3;
	cvta.to.global.u64 	%rd25, %rd15;
	mul.wide.s32 	%rd26, %r69, 4;
	add.s64 	%rd27, %rd25, %rd26;
	ld.global.u32 	%r4, [%rd27];
	mul.lo.s32 	%r5, %r4, %r56;
	mul.lo.s32 	%r6, %r56, %r1;
	setp.lt.s32 	%p3, %r56, 1;
	@%p3 bra 	$L__BB7_58;
	and.b32  	%r7, %r56, 15;
	setp.lt.u32 	%p4, %r56, 16;
	mov.b32 	%r123, 0;
	@%p4 bra 	$L__BB7_6;
	and.b32  	%r123, %r56, 2147483632;
	mov.b32 	%r128, 0;
$L__BB7_5:
	.pragma "nounroll";
	add.s32 	%r72, %r128, %r5;
	mul.wide.s32 	%rd28, %r72, 4;
	add.s64 	%rd29, %rd3, %rd28;
	ld.global.u32 	%r73, [%rd29];
	mul.wide.s32 	%rd30, %r73, 4;
	add.s64 	%rd31, %rd1, %rd30;
	ld.global.f32 	%f70, [%rd31];
	add.s32 	%r74, %r128, %r6;
	mul.wide.s32 	%rd32, %r74, 4;
	add.s64 	%rd33, %rd2, %rd32;
	st.global.f32 	[%rd33], %f70;
	ld.global.u32 	%r75, [%rd29+4];
	mul.wide.s32 	%rd34, %r75, 4;
	add.s64 	%rd35, %rd1, %rd34;
	ld.global.f32 	%f71, [%rd35];
	st.global.f32 	[%rd33+4], %f71;
	ld.global.u32 	%r76, [%rd29+8];
	mul.wide.s32 	%rd36, %r76, 4;
	add.s64 	%rd37, %rd1, %rd36;
	ld.global.f32 	%f72, [%rd37];
	st.global.f32 	[%rd33+8], %f72;
	ld.global.u32 	%r77, [%rd29+12];
	mul.wide.s32 	%rd38, %r77, 4;
	add.s64 	%rd39, %rd1, %rd38;
	ld.global.f32 	%f73, [%rd39];
	st.global.f32 	[%rd33+12], %f73;
	ld.global.u32 	%r78, [%rd29+16];
	mul.wide.s32 	%rd40, %r78, 4;
	add.s64 	%rd41, %rd1, %rd40;
	ld.global.f32 	%f74, [%rd41];
	st.global.f32 	[%rd33+16], %f74;
	ld.global.u32 	%r79, [%rd29+20];
	mul.wide.s32 	%rd42, %r79, 4;
	add.s64 	%rd43, %rd1, %rd42;
	ld.global.f32 	%f75, [%rd43];
	st.global.f32 	[%rd33+20], %f75;
	ld.global.u32 	%r80, [%rd29+24];
	mul.wide.s32 	%rd44, %r80, 4;
	add.s64 	%rd45, %rd1, %rd44;
	ld.global.f32 	%f76, [%rd45];
	st.global.f32 	[%rd33+24], %f76;
	ld.global.u32 	%r81, [%rd29+28];
	mul.wide.s32 	%rd46, %r81, 4;
	add.s64 	%rd47, %rd1, %rd46;
	ld.global.f32 	%f77, [%rd47];
	st.global.f32 	[%rd33+28], %f77;
	ld.global.u32 	%r82, [%rd29+32];
	mul.wide.s32 	%rd48, %r82, 4;
	add.s64 	%rd49, %rd1, %rd48;
	ld.global.f32 	%f78, [%rd49];
	st.global.f32 	[%rd33+32], %f78;
	ld.global.u32 	%r83, [%rd29+36];
	mul.wide.s32 	%rd50, %r83, 4;
	add.s64 	%rd51, %rd1, %rd50;
	ld.global.f32 	%f79, [%rd51];
	st.global.f32 	[%rd33+36], %f79;
	ld.global.u32 	%r84, [%rd29+40];
	mul.wide.s32 	%rd52, %r84, 4;
	add.s64 	%rd53, %rd1, %rd52;
	ld.global.f32 	%f80, [%rd53];
	st.global.f32 	[%rd33+40], %f80;
	ld.global.u32 	%r85, [%rd29+44];
	mul.wide.s32 	%rd54, %r85, 4;
	add.s64 	%rd55, %rd1, %rd54;
	ld.global.f32 	%f81, [%rd55];
	st.global.f32 	[%rd33+44], %f81;
	ld.global.u32 	%r86, [%rd29+48];
	mul.wide.s32 	%rd56, %r86, 4;
	add.s64 	%rd57, %rd1, %rd56;
	ld.global.f32 	%f82, [%rd57];
	st.global.f32 	[%rd33+48], %f82;
	ld.global.u32 	%r87, [%rd29+52];
	mul.wide.s32 	%rd58, %r87, 4;
	add.s64 	%rd59, %rd1, %rd58;
	ld.global.f32 	%f83, [%rd59];
	st.global.f32 	[%rd33+52], %f83;
	ld.global.u32 	%r88, [%rd29+56];
	mul.wide.s32 	%rd60, %r88, 4;
	add.s64 	%rd61, %rd1, %rd60;
	ld.global.f32 	%f84, [%rd61];
	st.global.f32 	[%rd33+56], %f84;
	ld.global.u32 	%r89, [%rd29+60];
	mul.wide.s32 	%rd62, %r89, 4;
	add.s64 	%rd63, %rd1, %rd62;
	ld.global.f32 	%f85, [%rd63];
	st.global.f32 	[%rd33+60], %f85;
	add.s32 	%r128, %r128, 16;
	setp.eq.s32 	%p5, %r128, %r123;
	@%p5 bra 	$L__BB7_6;
	bra.uni 	$L__BB7_5;
$L__BB7_6:
	setp.eq.s32 	%p6, %r7, 0;
	@%p6 bra 	$L__BB7_15;
	and.b32  	%r10, %r56, 7;
	setp.lt.u32 	%p7, %r7, 8;
	@%p7 bra 	$L__BB7_9;
	add.s32 	%r90, %r123, %r5;
	mul.wide.s32 	%rd64, %r90, 4;
	add.s64 	%rd65, %rd3, %rd64;
	ld.global.u32 	%r91, [%rd65];
	mul.wide.s32 	%rd66, %r91, 4;
	add.s64 	%rd67, %rd1, %rd66;
	ld.global.f32 	%f86, [%rd67];
	add.s32 	%r92, %r123, %r6;
	mul.wide.s32 	%rd68, %r92, 4;
	add.s64 	%rd69, %rd2, %rd68;
	st.global.f32 	[%rd69], %f86;
	ld.global.u32 	%r93, [%rd65+4];
	mul.wide.s32 	%rd70, %r93, 4;
	add.s64 	%rd71, %rd1, %rd70;
	ld.global.f32 	%f87, [%rd71];
	st.global.f32 	[%rd69+4], %f87;
	ld.global.u32 	%r94, [%rd65+8];
	mul.wide.s32 	%rd72, %r94, 4;
	add.s64 	%rd73, %rd1, %rd72;
	ld.global.f32 	%f88, [%rd73];
	st.global.f32 	[%rd69+8], %f88;
	ld.global.u32 	%r95, [%rd65+12];
	mul.wide.s32 	%rd74, %r95, 4;
	add.s64 	%rd75, %rd1, %rd74;
	ld.global.f32 	%f89, [%rd75];
	st.global.f32 	[%rd69+12], %f89;
	ld.global.u32 	%r96, [%rd65+16];
	mul.wide.s32 	%rd76, %r96, 4;
	add.s64 	%rd77, %rd1, %rd76;
	ld.global.f32 	%f90, [%rd77];
	st.global.f32 	[%rd69+16], %f90;
	ld.global.u32 	%r97, [%rd65+20];
	mul.wide.s32 	%rd78, %r97, 4;
	add.s64 	%rd79, %rd1, %rd78;
	ld.global.f32 	%f91, [%rd79];
	st.global.f32 	[%rd69+20], %f91;
	ld.global.u32 	%r98, [%rd65+24];
	mul.wide.s32 	%rd80, %r98, 4;
	add.s64 	%rd81, %rd1, %rd80;
	ld.global.f32 	%f92, [%rd81];
	st.global.f32 	[%rd69+24], %f92;
	ld.global.u32 	%r99, [%rd65+28];
	mul.wide.s32 	%rd82, %r99, 4;
	add.s64 	%rd83, %rd1, %rd82;
	ld.global.f32 	%f93, [%rd83];
	st.global.f32 	[%rd69+28], %f93;
	add.s32 	%r123, %r123, 8;
$L__BB7_9:
	setp.eq.s32 	%p8, %r10, 0;
	@%p8 bra 	$L__BB7_15;
	and.b32  	%r13, %r56, 3;
	setp.lt.u32 	%p9, %r10, 4;
	@%p9 bra 	$L__BB7_12;
	add.s32 	%r100, %r123, %r5;
	mul.wide.s32 	%rd84, %r100, 4;
	add.s64 	%rd85, %rd3, %rd84;
	ld.global.u32 	%r101, [%rd85];
	mul.wide.s32 	%rd86, %r101, 4;
	add.s64 	%rd87, %rd1, %rd86;
	ld.global.f32 	%f94, [%rd87];
	add.s32 	%r102, %r123, %r6;
	mul.wide.s32 	%rd88, %r102, 4;
	add.s64 	%rd89, %rd2, %rd88;
	st.global.f32 	[%rd89], %f94;
	ld.global.u32 	%r103, [%rd85+4];
	mul.wide.s32 	%rd90, %r103, 4;
	add.s64 	%rd91, %rd1, %rd90;
	ld.global.f32 	%f95, [%rd91];
	st.global.f32 	[%rd89+4], %f95;
	ld.global.u32 	%r104, [%rd85+8];
	mul.wide.s32 	%rd92, %r104, 4;
	add.s64 	%rd93, %rd1, %rd92;
	ld.global.f32 	%f96, [%rd93];
	st.global.f32 	[%rd89+8], %f96;
	ld.global.u32 	%r105, [%rd85+12];
	mul.wide.s32 	%rd94, %r105, 4;
	add.s64 	%rd95, %rd1, %rd94;
	ld.global.f32 	%f97, [%rd95];
	st.global.f32 	[%rd89+12], %f97;
	add.s32 	%r123, %r123, 4;
$L__BB7_12:
	setp.eq.s32 	%p10, %r13, 0;
	@%p10 bra 	$L__BB7_15;
	mov.b32 	%r127, 0;
$L__BB7_14:
	.pragma "nounroll";
	add.s32 	%r107, %r123, %r5;
	mul.wide.s32 	%rd96, %r107, 4;
	add.s64 	%rd97, %rd3, %rd96;
	ld.global.u32 	%r108, [%rd97];
	mul.wide.s32 	%rd98, %r108, 4;
	add.s64 	%rd99, %rd1, %rd98;
	ld.global.f32 	%f98, [%rd99];
	add.s32 	%r109, %r123, %r6;
	mul.wide.s32 	%rd100, %r109, 4;
	add.s64 	%rd101, %rd2, %rd100;
	st.global.f32 	[%rd101], %f98;
	add.s32 	%r123, %r123, 1;
	add.s32 	%r127, %r127, 1;
	setp.ne.s32 	%p11, %r127, %r13;
	@%p11 bra 	$L__BB7_14;
$L__BB7_15:
	setp.eq.s32 	%p12, %r56, 1;
	@%p12 bra 	$L__BB7_58;
	add.s32 	%r111, %r56, -1;
	add.s32 	%r20, %r56, -2;
	add.s32 	%r112, %r56, 7;
	and.b32  	%r113, %r112, 7;
	add.s32 	%r21, %r113, -1;
	add.s32 	%r114, %r56, 3;
	and.b32  	%r22, %r114, 3;
	and.b32  	%r23, %r111, 7;
	and.b32  	%r24, %r111, -8;
	and.b32  	%r25, %r112, 3;
	and.b32  	%r26, %r114, 1;
	neg.s32 	%r27, %r24;
	add.s64 	%rd4, %rd2, 16;
	mov.b32 	%r129, 0;
$L__BB7_17:
	setp.lt.u32 	%p13, %r20, 7;
	mov.b32 	%r133, 0;
	@%p13 bra 	$L__BB7_36;
	mov.u32 	%r130, %r6;
	mov.u32 	%r131, %r27;
$L__BB7_19:
	.pragma "nounroll";
	mul.wide.s32 	%rd102, %r130, 4;
	add.s64 	%rd5, %rd4, %rd102;
	ld.global.f32 	%f1, [%rd5+-16];
	ld.global.f32 	%f122, [%rd5+-12];
	setp.leu.f32 	%p14, %f1, %f122;
	@%p14 bra 	$L__BB7_21;
	st.global.f32 	[%rd5+-12], %f1;
	st.global.f32 	[%rd5+-16], %f122;
	mov.f32 	%f122, %f1;
$L__BB7_21:
	ld.global.f32 	%f123, [%rd5+-8];
	setp.leu.f32 	%p15, %f122, %f123;
	@%p15 bra 	$L__BB7_23;
	st.global.f32 	[%rd5+-8], %f122;
	st.global.f32 	[%rd5+-12], %f123;
	mov.f32 	%f123, %f122;
$L__BB7_23:
	ld.global.f32 	%f124, [%rd5+-4];
	setp.leu.f32 	%p16, %f123, %f124;
	@%p16 bra 	$L__BB7_25;
	st.global.f32 	[%rd5+-4], %f123;
	st.global.f32 	[%rd5+-8], %f124;
	mov.f32 	%f124, %f123;
$L__BB7_25:
	ld.global.f32 	%f125, [%rd5];
	setp.leu.f32 	%p17, %f124, %f125;
	@%p17 bra 	$L__BB7_27;
	st.global.f32 	[%rd5], %f124;
	st.global.f32 	[%rd5+-4], %f125;
	mov.f32 	%f125, %f124;
$L__BB7_27:
	ld.global.f32 	%f126, [%rd5+4];
	setp.leu.f32 	%p18, %f125, %f126;
	@%p18 bra 	$L__BB7_29;
	st.global.f32 	[%rd5+4], %f125;
	st.global.f32 	[%rd5], %f126;
	mov.f32 	%f126, %f125;
$L__BB7_29:
	ld.global.f32 	%f127, [%rd5+8];
	setp.leu.f32 	%p19, %f126, %f127;
	@%p19 bra 	$L__BB7_31;
	st.global.f32 	[%rd5+8], %f126;
	st.global.f32 	[%rd5+4], %f127;
	mov.f32 	%f127, %f126;
$L__BB7_31:
	ld.global.f32 	%f128, [%rd5+12];
	setp.leu.f32 	%p20, %f127, %f128;
	@%p20 bra 	$L__BB7_33;
	st.global.f32 	[%rd5+12], %f127;
	st.global.f32 	[%rd5+8], %f128;
	mov.f32 	%f128, %f127;
$L__BB7_33:
	ld.global.f32 	%f16, [%rd5+16];
	setp.leu.f32 	%p21, %f128, %f16;
	@%p21 bra 	$L__BB7_35;
	st.global.f32 	[%rd5+16], %f128;
	st.global.f32 	[%rd5+12], %f16;
$L__BB7_35:
	add.s32 	%r131, %r131, 8;
	add.s32 	%r130, %r130, 8;
	setp.ne.s32 	%p22, %r131, 0;
	mov.u32 	%r133, %r24;
	@%p22 bra 	$L__BB7_19;
$L__BB7_36:
	setp.eq.s32 	%p23, %r23, 0;
	@%p23 bra 	$L__BB7_57;
	setp.lt.u32 	%p24, %r21, 3;
	@%p24 bra 	$L__BB7_47;
	add.s32 	%r116, %r133, %r6;
	mul.wide.s32 	%rd103, %r116, 4;
	add.s64 	%rd6, %rd2, %rd103;
	ld.global.f32 	%f17, [%rd6];
	ld.global.f32 	%f129, [%rd6+4];
	setp.leu.f32 	%p25, %f17, %f129;
	@%p25 bra 	$L__BB7_40;
	st.global.f32 	[%rd6+4], %f17;
	st.global.f32 	[%rd6], %f129;
	mov.f32 	%f129, %f17;
$L__BB7_40:
	ld.global.f32 	%f130, [%rd6+8];
	setp.leu.f32 	%p26, %f129, %f130;
	@%p26 bra 	$L__BB7_42;
	st.global.f32 	[%rd6+8], %f129;
	st.global.f32 	[%rd6+4], %f130;
	mov.f32 	%f130, %f129;
$L__BB7_42:
	ld.global.f32 	%f131, [%rd6+12];
	setp.leu.f32 	%p27, %f130, %f131;
	@%p27 bra 	$L__BB7_44;
	st.global.f32 	[%rd6+12], %f130;
	st.global.f32 	[%rd6+8], %f131;
	mov.f32 	%f131, %f130;
$L__BB7_44:
	ld.global.f32 	%f24, [%rd6+16];
	setp.leu.f32 	%p28, %f131, %f24;
	@%p28 bra 	$L__BB7_46;
	st.global.f32 	[%rd6+16], %f131;
	st.global.f32 	[%rd6+12], %f24;
$L__BB7_46:
	add.s32 	%r133, %r133, 4;
$L__BB7_47:
	setp.eq.s32 	%p29, %r25, 0;
	@%p29 bra 	$L__BB7_57;
	setp.eq.s32 	%p30, %r22, 1;
	@%p30 bra 	$L__BB7_54;
	add.s32 	%r117, %r133, %r6;
	mul.wide.s32 	%rd104, %r117, 4;
	add.s64 	%rd7, %rd2, %rd104;
	ld.global.f32 	%f25, [%rd7];
	ld.global.f32 	%f132, [%rd7+4];
	setp.leu.f32 	%p31, %f25, %f132;
	@%p31 bra 	$L__BB7_51;
	st.global.f32 	[%rd7+4], %f25;
	st.global.f32 	[%rd7], %f132;
	mov.f32 	%f132, %f25;
$L__BB7_51:
	ld.global.f32 	%f28, [%rd7+8];
	setp.leu.f32 	%p32, %f132, %f28;
	@%p32 bra 	$L__BB7_53;
	st.global.f32 	[%rd7+8], %f132;
	st.global.f32 	[%rd7+4], %f28;
$L__BB7_53:
	add.s32 	%r133, %r133, 2;
$L__BB7_54:
	setp.eq.s32 	%p33, %r26, 0;
	@%p33 bra 	$L__BB7_57;
	add.s32 	%r118, %r133, %r6;
	mul.wide.s32 	%rd105, %r118, 4;
	add.s64 	%rd8, %rd2, %rd105;
	ld.global.f32 	%f29, [%rd8];
	ld.global.f32 	%f30, [%rd8+4];
	setp.leu.f32 	%p34, %f29, %f30;
	@%p34 bra 	$L__BB7_57;
	st.global.f32 	[%rd8+4], %f29;
	st.global.f32 	[%rd8], %f30;
$L__BB7_57:
	add.s32 	%r129, %r129, 1;
	setp.ne.s32 	%p35, %r129, %r56;
	@%p35 bra 	$L__BB7_17;
$L__BB7_58:
	mul.wide.s32 	%rd106, %r6, 4;
	add.s64 	%rd107, %rd2, %rd106;
	ld.global.f32 	%f139, [%rd107];
	setp.lt.s32 	%p36, %r56, 2;
	mov.f32 	%f141, 0f3F800000;
	@%p36 bra 	$L__BB7_81;
	add.s32 	%r41, %r56, -1;
	add.s32 	%r120, %r56, -2;
	and.b32  	%r42, %r41, 3;
	setp.lt.u32 	%p37, %r120, 3;
	mov.f32 	%f141, 0f3F800000;
	mov.b32 	%r139, 1;
	mov.f32 	%f134, %f141;
	@%p37 bra 	$L__BB7_75;
	and.b32  	%r122, %r41, -4;
	neg.s32 	%r136, %r122;
	add.s64 	%rd109, %rd106, %rd2;
	add.s64 	%rd118, %rd109, 8;
	mov.f32 	%f141, 0f3F800000;
	mov.b32 	%r135, 0;
$L__BB7_61:
	ld.global.f32 	%f35, [%rd118+-4];
	ld.global.f32 	%f36, [%rd118+-8];
	sub.f32 	%f104, %f35, %f36;
	abs.f32 	%f105, %f104;
	setp.gtu.f32 	%p38, %f105, 0f33D6BF95;
	mov.f32 	%f137, 0f3F800000;
	@%p38 bra 	$L__BB7_64;
	add.f32 	%f137, %f134, 0f3F800000;
	setp.leu.f32 	%p39, %f137, %f141;
	@%p39 bra 	$L__BB7_64;
	mov.f32 	%f139, %f36;
	mov.f32 	%f141, %f137;
$L__BB7_64:
	ld.global.f32 	%f41, [%rd118];
	sub.f32 	%f107, %f41, %f35;
	abs.f32 	%f108, %f107;
	setp.gtu.f32 	%p40, %f108, 0f33D6BF95;
	mov.f32 	%f140, 0f3F800000;
	@%p40 bra 	$L__BB7_67;
	add.f32 	%f140, %f137, 0f3F800000;
	setp.leu.f32 	%p41, %f140, %f141;
	@%p41 bra 	$L__BB7_67;
	mov.f32 	%f139, %f35;
	mov.f32 	%f141, %f140;
$L__BB7_67:
	ld.global.f32 	%f46, [%rd118+4];
	sub.f32 	%f110, %f46, %f41;
	abs.f32 	%f111, %f110;
	setp.gtu.f32 	%p42, %f111, 0f33D6BF95;
	mov.f32 	%f143, 0f3F800000;
	@%p42 bra 	$L__BB7_70;
	add.f32 	%f143, %f140, 0f3F800000;
	setp.leu.f32 	%p43, %f143, %f141;
	@%p43 bra 	$L__BB7_70;
	mov.f32 	%f139, %f41;
	mov.f32 	%f141, %f143;
$L__BB7_70:
	ld.global.f32 	%f113, [%rd118+8];
	sub.f32 	%f114, %f113, %f46;
	abs.f32 	%f115, %f114;
	setp.gtu.f32 	%p44, %f115, 0f33D6BF95;
	mov.f32 	%f134, 0f3F800000;
	@%p44 bra 	$L__BB7_73;
	add.f32 	%f134, %f143, 0f3F800000;
	setp.leu.f32 	%p45, %f134, %f141;
	@%p45 bra 	$L__BB7_73;
	mov.f32 	%f139, %f46;
	mov.f32 	%f141, %f134;
$L__BB7_73:
	add.s32 	%r136, %r136, 4;
	add.s32 	%r135, %r135, 4;
	add.s64 	%rd118, %rd118, 16;
	setp.ne.s32 	%p46, %r136, 0;
	@%p46 bra 	$L__BB7_61;
	add.s32 	%r139, %r135, 1;
$L__BB7_75:
	setp.eq.s32 	%p47, %r42, 0;
	@%p47 bra 	$L__BB7_81;
	neg.s32 	%r138, %r42;
$L__BB7_77:
	.pragma "nounroll";
	mov.f32 	%f61, %f134;
	mul.wide.s32 	%rd111, %r139, 4;
	add.s64 	%rd112, %rd107, %rd111;
	ld.global.f32 	%f117, [%rd112];
	ld.global.f32 	%f63, [%rd112+-4];
	sub.f32 	%f118, %f117, %f63;
	abs.f32 	%f119, %f118;
	setp.gtu.f32 	%p48, %f119, 0f33D6BF95;
	mov.f32 	%f134, 0f3F800000;
	@%p48 bra 	$L__BB7_80;
	add.f32 	%f134, %f61, 0f3F800000;
	setp.leu.f32 	%p49, %f134, %f141;
	@%p49 bra 	$L__BB7_80;
	mov.f32 	%f139, %f63;
	mov.f32 	%f141, %f134;
$L__BB7_80:
	add.s32 	%r139, %r139, 1;
	add.s32 	%r138, %r138, 1;
	setp.ne.s32 	%p50, %r138, 0;
	@%p50 bra 	$L__BB7_77;
$L__BB7_81:
	cvta.to.global.u64 	%rd113, %rd14;
	mul.wide.s32 	%rd114, %r4, 4;
	add.s64 	%rd115, %rd113, %rd114;
	st.global.f32 	[%rd115], %f139;
	abs.f32 	%f120, %f139;
	setp.gt.f32 	%p51, %f120, 0f33D6BF95;
	selp.f32 	%f121, %f141, 0f00000000, %p51;
	cvta.to.global.u64 	%rd116, %rd13;
	add.s64 	%rd117, %rd116, %rd114;
	st.global.f32 	[%rd117], %f121;
$L__BB7_82:
	ret;

}
	// .globl	_Z25cuda_compute_scores_lddsrPfS_S_S_PiS0_iii
.visible .entry _Z25cuda_compute_scores_lddsrPfS_S_S_PiS0_iii(
	.param .u64 .ptr .align 1 _Z25cuda_compute_scores_lddsrPfS_S_S_PiS0_iii_param_0,
	.param .u64 .ptr .align 1 _Z25cuda_compute_scores_lddsrPfS_S_S_PiS0_iii_param_1,
	.param .u64 .ptr .align 1 _Z25cuda_compute_scores_lddsrPfS_S_S_PiS0_iii_param_2,
	.param .u64 .ptr .align 1 _Z25cuda_compute_scores_lddsrPfS_S_S_PiS0_iii_param_3,
	.param .u64 .ptr .align 1 _Z25cuda_compute_scores_lddsrPfS_S_S_PiS0_iii_param_4,
	.param .u64 .ptr .align 1 _Z25cuda_compute_scores_lddsrPfS_S_S_PiS0_iii_param_5,
	.param .u32 _Z25cuda_compute_scores_lddsrPfS_S_S_PiS0_iii_param_6,
	.param .u32 _Z25cuda_compute_scores_lddsrPfS_S_S_PiS0_iii_param_7,
	.param .u32 _Z25cuda_compute_scores_lddsrPfS_S_S_PiS0_iii_param_8
)
{
	.reg .pred 	%p<28>;
	.reg .b32 	%r<51>;
	.reg .b32 	%f<83>;
	.reg .b64 	%rd<61>;

	ld.param.u64 	%rd9, [_Z25cuda_compute_scores_lddsrPfS_S_S_PiS0_iii_param_0];
	ld.param.u64 	%rd13, [_Z25cuda_compute_scores_lddsrPfS_S_S_PiS0_iii_param_1];
	ld.param.u64 	%rd10, [_Z25cuda_compute_scores_lddsrPfS_S_S_PiS0_iii_param_2];
	ld.param.u64 	%rd11, [_Z25cuda_compute_scores_lddsrPfS_S_S_PiS0_iii_param_3];
	ld.param.u64 	%rd14, [_Z25cuda_compute_scores_lddsrPfS_S_S_PiS0_iii_param_4];
	ld.param.u64 	%rd12, [_Z25cuda_compute_scores_lddsrPfS_S_S_PiS0_iii_param_5];
	ld.param.u32 	%r18, [_Z25cuda_compute_scores_lddsrPfS_S_S_PiS0_iii_param_6];
	ld.param.u32 	%r16, [_Z25cuda_compute_scores_lddsrPfS_S_S_PiS0_iii_param_7];
	ld.param.u32 	%r17, [_Z25cuda_compute_scores_lddsrPfS_S_S_PiS0_iii_param_8];
	cvta.to.global.u64 	%rd1, %rd13;
	cvta.to.global.u64 	%rd2, %rd14;
	mov.u32 	%r19, %tid.x;
	mov.u32 	%r20, %ntid.x;
	mov.u32 	%r21, %ctaid.x;
	mad.lo.s32 	%r1, %r20, %r21, %r19;
	setp.ge.s32 	%p1, %r1, %r18;
	@%p1 bra 	$L__BB8_45;
	cvta.to.global.u64 	%rd15, %rd9;
	cvta.to.global.u64 	%rd16, %rd11;
	mul.lo.s32 	%r2, %r16, %r1;
	mul.wide.s32 	%rd17, %r1, 4;
	add.s64 	%rd3, %rd15, %rd17;
	mov.b32 	%r22, 0;
	st.global.u32 	[%rd3], %r22;
	add.s32 	%r23, %r2, %r17;
	mul.wide.s32 	%rd18, %r23, 4;
	add.s64 	%rd19, %rd2, %rd18;
	ld.global.u32 	%r24, [%rd19];
	mul.wide.s32 	%rd20, %r24, 4;
	add.s64 	%rd21, %rd1, %rd20;
	ld.global.f32 	%f1, [%rd21];
	add.s64 	%rd4, %rd16, %rd17;
	st.global.u32 	[%rd4], %r22;
	abs.f32 	%f2, %f1;
	setp.leu.f32 	%p2, %f2, 0f358637BD;
	@%p2 bra 	$L__BB8_45;
	setp.lt.s32 	%p3, %r16, 1;
	@%p3 bra 	$L__BB8_43;
	and.b32  	%r3, %r16, 7;
	setp.lt.u32 	%p4, %r16, 8;
	mov.b32 	%r49, 0;
	@%p4 bra 	$L__BB8_22;
	and.b32  	%r49, %r16, 2147483640;
	neg.s32 	%r47, %r49;
	add.s64 	%rd5, %rd2, 16;
	mov.u32 	%r46, %r2;
$L__BB8_5:
	.pragma "nounroll";
	mul.wide.s32 	%rd22, %r46, 4;
	add.s64 	%rd6, %rd5, %rd22;
	ld.global.u32 	%r26, [%rd6+-16];
	mul.wide.s32 	%rd23, %r26, 4;
	add.s64 	%rd24, %rd1, %rd23;
	ld.global.f32 	%f3, [%rd24];
	sub.f32 	%f4, %f3, %f1;
	abs.f32 	%f5, %f4;
	setp.gtu.f32 	%p5, %f5, 0f358637BD;
	@%p5 bra 	$L__BB8_7;
	ld.global.f32 	%f6, [%rd3];
	add.f32 	%f7, %f6, 0f3F800000;
	st.global.f32 	[%rd3], %f7;
$L__BB8_7:
	ld.global.u32 	%r27, [%rd6+-12];
	mul.wide.s32 	%rd25, %r27, 4;
	add.s64 	%rd26, %rd1, %rd25;
	ld.global.f32 	%f8, [%rd26];
	sub.f32 	%f9, %f8, %f1;
	abs.f32 	%f10, %f9;
	setp.gtu.f32 	%p6, %f10, 0f358637BD;
	@%p6 bra 	$L__BB8_9;
	ld.global.f32 	%f11, [%rd3];
	add.f32 	%f12, %f11, 0f3F800000;
	st.global.f32 	[%rd3], %f12;
$L__BB8_9:
	ld.global.u32 	%r28, [%rd6+-8];
	mul.wide.s32 	%rd27, %r28, 4;
	add.s64 	%rd28, %rd1, %rd27;
	ld.global.f32 	%f13, [%rd28];
	sub.f32 	%f14, %f13, %f1;
	abs.f32 	%f15, %f14;
	setp.gtu.f32 	%p7, %f15, 0f358637BD;
	@%p7 bra 	$L__BB8_11;
	ld.global.f32 	%f16, [%rd3];
	add.f32 	%f17, %f16, 0f3F800000;
	st.global.f32 	[%rd3], %f17;
$L__BB8_11:
	ld.global.u32 	%r29, [%rd6+-4];
	mul.wide.s32 	%rd29, %r29, 4;
	add.s64 	%rd30, %rd1, %rd29;
	ld.global.f32 	%f18, [%rd30];
	sub.f32 	%f19, %f18, %f1;
	abs.f32 	%f20, %f19;
	setp.gtu.f32 	%p8, %f20, 0f358637BD;
	@%p8 bra 	$L__BB8_13;
	ld.global.f32 	%f21, [%rd3];
	add.f32 	%f22, %f21, 0f3F800000;
	st.global.f32 	[%rd3], %f22;
$L__BB8_13:
	ld.global.u32 	%r30, [%rd6];
	mul.wide.s32 	%rd31, %r30, 4;
	add.s64 	%rd32, %rd1, %rd31;
	ld.global.f32 	%f23, [%rd32];
	sub.f32 	%f24, %f23, %f1;
	abs.f32 	%f25, %f24;
	setp.gtu.f32 	%p9, %f25, 0f358637BD;
	@%p9 bra 	$L__BB8_15;
	ld.global.f32 	%f26, [%rd3];
	add.f32 	%f27, %f26, 0f3F800000;
	st.global.f32 	[%rd3], %f27;
$L__BB8_15:
	ld.global.u32 	%r31, [%rd6+4];
	mul.wide.s32 	%rd33, %r31, 4;
	add.s64 	%rd34, %rd1, %rd33;
	ld.global.f32 	%f28, [%rd34];
	sub.f32 	%f29, %f28, %f1;
	abs.f32 	%f30, %f29;
	setp.gtu.f32 	%p10, %f30, 0f358637BD;
	@%p10 bra 	$L__BB8_17;
	ld.global.f32 	%f31, [%rd3];
	add.f32 	%f32, %f31, 0f3F800000;
	st.global.f32 	[%rd3], %f32;
$L__BB8_17:
	ld.global.u32 	%r32, [%rd6+8];
	mul.wide.s32 	%rd35, %r32, 4;
	add.s64 	%rd36, %rd1, %rd35;
	ld.global.f32 	%f33, [%rd36];
	sub.f32 	%f34, %f33, %f1;
	abs.f32 	%f35, %f34;
	setp.gtu.f32 	%p11, %f35, 0f358637BD;
	@%p11 bra 	$L__BB8_19;
	ld.global.f32 	%f36, [%rd3];
	add.f32 	%f37, %f36, 0f3F800000;
	st.global.f32 	[%rd3], %f37;
$L__BB8_19:
	ld.global.u32 	%r33, [%rd6+12];
	mul.wide.s32 	%rd37, %r33, 4;
	add.s64 	%rd38, %rd1, %rd37;
	ld.global.f32 	%f38, [%rd38];
	sub.f32 	%f39, %f38, %f1;
	abs.f32 	%f40, %f39;
	setp.gtu.f32 	%p12, %f40, 0f358637BD;
	@%p12 bra 	$L__BB8_21;
	ld.global.f32 	%f41, [%rd3];
	add.f32 	%f42, %f41, 0f3F800000;
	st.global.f32 	[%rd3], %f42;
$L__BB8_21:
	add.s32 	%r47, %r47, 8;
	add.s32 	%r46, %r46, 8;
	setp.ne.s32 	%p13, %r47, 0;
	@%p13 bra 	$L__BB8_5;
$L__BB8_22:
	setp.eq.s32 	%p14, %r3, 0;
	@%p14 bra 	$L__BB8_43;
	and.b32  	%r11, %r16, 3;
	setp.lt.u32 	%p15, %r3, 4;
	@%p15 bra 	$L__BB8_33;
	add.s32 	%r34, %r49, %r2;
	mul.wide.s32 	%rd39, %r34, 4;
	add.s64 	%rd7, %rd2, %rd39;
	ld.global.u32 	%r35, [%rd7];
	mul.wide.s32 	%rd40, %r35, 4;
	add.s64 	%rd41, %rd1, %rd40;
	ld.global.f32 	%f43, [%rd41];
	sub.f32 	%f44, %f43, %f1;
	abs.f32 	%f45, %f44;
	setp.gtu.f32 	%p16, %f45, 0f358637BD;
	@%p16 bra 	$L__BB8_26;
	ld.global.f32 	%f46, [%rd3];
	add.f32 	%f47, %f46, 0f3F800000;
	st.global.f32 	[%rd3], %f47;
$L__BB8_26:
	ld.global.u32 	%r36, [%rd7+4];
	mul.wide.s32 	%rd42, %r36, 4;
	add.s64 	%rd43, %rd1, %rd42;
	ld.global.f32 	%f48, [%rd43];
	sub.f32 	%f49, %f48, %f1;
	abs.f32 	%f50, %f49;
	setp.gtu.f32 	%p17, %f50, 0f358637BD;
	@%p17 bra 	$L__BB8_28;
	ld.global.f32 	%f51, [%rd3];
	add.f32 	%f52, %f51, 0f3F800000;
	st.global.f32 	[%rd3], %f52;
$L__BB8_28:
	ld.global.u32 	%r37, [%rd7+8];
	mul.wide.s32 	%rd44, %r37, 4;
	add.s64 	%rd45, %rd1, %rd44;
	ld.global.f32 	%f53, [%rd45];
	sub.f32 	%f54, %f53, %f1;
	abs.f32 	%f55, %f54;
	setp.gtu.f32 	%p18, %f55, 0f358637BD;
	@%p18 bra 	$L__BB8_30;
	ld.global.f32 	%f56, [%rd3];
	add.f32 	%f57, %f56, 0f3F800000;
	st.global.f32 	[%rd3], %f57;
$L__BB8_30:
	ld.global.u32 	%r38, [%rd7+12];
	mul.wide.s32 	%rd46, %r38, 4;
	add.s64 	%rd47, %rd1, %rd46;
	ld.global.f32 	%f58, [%rd47];
	sub.f32 	%f59, %f58, %f1;
	abs.f32 	%f60, %f59;
	setp.gtu.f32 	%p19, %f60, 0f358637BD;
	@%p19 bra 	$L__BB8_32;
	ld.global.f32 	%f61, [%rd3];
	add.f32 	%f62, %f61, 0f3F800000;
	st.global.f32 	[%rd3], %f62;
$L__BB8_32:
	add.s32 	%r49, %r49, 4;
$L__BB8_33:
	setp.eq.s32 	%p20, %r11, 0;
	@%p20 bra 	$L__BB8_43;
	setp.eq.s32 	%p21, %r11, 1;
	@%p21 bra 	$L__BB8_40;
	add.s32 	%r39, %r49, %r2;
	mul.wide.s32 	%rd48, %r39, 4;
	add.s64 	%rd8, %rd2, %rd48;
	ld.global.u32 	%r40, [%rd8];
	mul.wide.s32 	%rd49, %r40, 4;
	add.s64 	%rd50, %rd1, %rd49;
	ld.global.f32 	%f63, [%rd50];
	sub.f32 	%f64, %f63, %f1;
	abs.f32 	%f65, %f64;
	setp.gtu.f32 	%p22, %f65, 0f358637BD;
	@%p22 bra 	$L__BB8_37;
	ld.global.f32 	%f66, [%rd3];
	add.f32 	%f67, %f66, 0f3F800000;
	st.global.f32 	[%rd3], %f67;
$L__BB8_37:
	ld.global.u32 	%r41, [%rd8+4];
	mul.wide.s32 	%rd51, %r41, 4;
	add.s64 	%rd52, %rd1, %rd51;
	ld.global.f32 	%f68, [%rd52];
	sub.f32 	%f69, %f68, %f1;
	abs.f32 	%f70, %f69;
	setp.gtu.f32 	%p23, %f70, 0f358637BD;
	@%p23 bra 	$L__BB8_39;
	ld.global.f32 	%f71, [%rd3];
	add.f32 	%f72, %f71, 0f3F800000;
	st.global.f32 	[%rd3], %f72;
$L__BB8_39:
	add.s32 	%r49, %r49, 2;
$L__BB8_40:
	and.b32  	%r42, %r16, 1;
	setp.eq.b32 	%p24, %r42, 1;
	not.pred 	%p25, %p24;
	@%p25 bra 	$L__BB8_43;
	add.s32 	%r43, %r49, %r2;
	mul.wide.s32 	%rd53, %r43, 4;
	add.s64 	%rd54, %rd2, %rd53;
	ld.global.u32 	%r44, [%rd54];
	mul.wide.s32 	%rd55, %r44, 4;
	add.s64 	%rd56, %rd1, %rd55;
	ld.global.f32 	%f73, [%rd56];
	sub.f32 	%f74, %f73, %f1;
	abs.f32 	%f75, %f74;
	setp.gtu.f32 	%p26, %f75, 0f358637BD;
	@%p26 bra 	$L__BB8_43;
	ld.global.f32 	%f76, [%rd3];
	add.f32 	%f77, %f76, 0f3F800000;
	st.global.f32 	[%rd3], %f77;
$L__BB8_43:
	ld.global.f32 	%f78, [%rd3];
	cvt.rn.f32.s32 	%f79, %r16;
	mul.f32 	%f80, %f79, 0f3F000000;
	setp.leu.f32 	%p27, %f78, %f80;
	@%p27 bra 	$L__BB8_45;
	cvta.to.global.u64 	%rd57, %rd12;
	mov.b32 	%r45, 1;
	st.global.u32 	[%rd57], %r45;
	cvta.to.global.u64 	%rd58, %rd10;
	add.s64 	%rd60, %rd58, %rd17;
	ld.global.f32 	%f81, [%rd60];
	add.f32 	%f82, %f1, %f81;
	st.global.f32 	[%rd60], %f82;
	st.global.f32 	[%rd4], %f1;
$L__BB8_45:
	ret;

}
	// .globl	_Z22cuda_compute_scores_l0PfS_S_S_PiS0_iiii
.visible .entry _Z22cuda_compute_scores_l0PfS_S_S_PiS0_iiii(
	.param .u64 .ptr .align 1 _Z22cuda_compute_scores_l0PfS_S_S_PiS0_iiii_param_0,
	.param .u64 .ptr .align 1 _Z22cuda_compute_scores_l0PfS_S_S_PiS0_iiii_param_1,
	.param .u64 .ptr .align 1 _Z22cuda_compute_scores_l0PfS_S_S_PiS0_iiii_param_2,
	.param .u64 .ptr .align 1 _Z22cuda_compute_scores_l0PfS_S_S_PiS0_iiii_param_3,
	.param .u64 .ptr .align 1 _Z22cuda_compute_scores_l0PfS_S_S_PiS0_iiii_param_4,
	.param .u64 .ptr .align 1 _Z22cuda_compute_scores_l0PfS_S_S_PiS0_iiii_param_5,
	.param .u32 _Z22cuda_compute_scores_l0PfS_S_S_PiS0_iiii_param_6,
	.param .u32 _Z22cuda_compute_scores_l0PfS_S_S_PiS0_iiii_param_7,
	.param .u32 _Z22cuda_compute_scores_l0PfS_S_S_PiS0_iiii_param_8,
	.param .u32 _Z22cuda_compute_scores_l0PfS_S_S_PiS0_iiii_param_9
)
{
	.reg .pred 	%p<43>;
	.reg .b32 	%r<67>;
	.reg .b32 	%f<172>;
	.reg .b64 	%rd<91>;

	ld.param.u64 	%rd10, [_Z22cuda_compute_scores_l0PfS_S_S_PiS0_iiii_param_0];
	ld.param.u64 	%rd14, [_Z22cuda_compute_scores_l0PfS_S_S_PiS0_iiii_param_1];
	ld.param.u64 	%rd11, [_Z22cuda_compute_scores_l0PfS_S_S_PiS0_iiii_param_2];
	ld.param.u64 	%rd12, [_Z22cuda_compute_scores_l0PfS_S_S_PiS0_iiii_param_3];
	ld.param.u64 	%rd15, [_Z22cuda_compute_scores_l0PfS_S_S_PiS0_iiii_param_4];
	ld.param.u64 	%rd13, [_Z22cuda_compute_scores_l0PfS_S_S_PiS0_iiii_param_5];
	ld.param.u32 	%r19, [_Z22cuda_compute_scores_l0PfS_S_S_PiS0_iiii_param_6];
	ld.param.u32 	%r16, [_Z22cuda_compute_scores_l0PfS_S_S_PiS0_iiii_param_7];
	ld.param.u32 	%r17, [_Z22cuda_compute_scores_l0PfS_S_S_PiS0_iiii_param_8];
	ld.param.u32 	%r18, [_Z22cuda_compute_scores_l0PfS_S_S_PiS0_iiii_param_9];
	cvta.to.global.u64 	%rd1, %rd14;
	cvta.to.global.u64 	%rd2, %rd15;
	mov.u32 	%r20, %tid.x;
	mov.u32 	%r21, %ntid.x;
	mov.u32 	%r22, %ctaid.x;
	mad.lo.s32 	%r1, %r21, %r22, %r20;
	setp.ge.s32 	%p1, %r1, %r19;
	@%p1 bra 	$L__BB9_75;
	cvta.to.global.u64 	%rd16, %rd10;
	cvta.to.global.u64 	%rd17, %rd12;
	mul.lo.s32 	%r2, %r16, %r1;
	mul.wide.s32 	%rd18, %r1, 4;
	add.s64 	%rd3, %rd16, %rd18;
	mov.b32 	%r23, 0;
	st.global.u32 	[%rd3], %r23;
	add.s32 	%r24, %r18, %r2;
	mul.wide.s32 	%rd19, %r24, 4;
	add.s64 	%rd20, %rd2, %rd19;
	ld.global.u32 	%r25, [%rd20];
	mul.wide.s32 	%rd21, %r25, 4;
	add.s64 	%rd22, %rd1, %rd21;
	ld.global.f32 	%f1, [%rd22];
	add.s64 	%rd4, %rd17, %rd18;
	st.global.u32 	[%rd4], %r23;
	abs.f32 	%f47, %f1;
	setp.leu.f32 	%p2, %f47, 0f358637BD;
	@%p2 bra 	$L__BB9_75;
	setp.lt.s32 	%p3, %r16, 1;
	@%p3 bra 	$L__BB9_73;
	and.b32  	%r3, %r16, 7;
	setp.lt.u32 	%p4, %r16, 8;
	mov.b32 	%r65, 0;
	@%p4 bra 	$L__BB9_38;
	and.b32  	%r65, %r16, 2147483640;
	neg.s32 	%r63, %r65;
	add.s64 	%rd5, %rd2, 16;
	mov.u32 	%r62, %r2;
$L__BB9_5:
	.pragma "nounroll";
	mul.wide.s32 	%rd23, %r62, 4;
	add.s64 	%rd6, %rd5, %rd23;
	ld.global.u32 	%r27, [%rd6+-16];
	mul.wide.s32 	%rd24, %r27, 4;
	add.s64 	%rd25, %rd1, %rd24;
	ld.global.f32 	%f157, [%rd25];
	sub.f32 	%f48, %f157, %f1;
	abs.f32 	%f49, %f48;
	setp.gtu.f32 	%p5, %f49, 0f358637BD;
	@%p5 bra 	$L__BB9_7;
	ld.global.f32 	%f50, [%rd3];
	add.f32 	%f51, %f50, 0f3F800000;
	st.global.f32 	[%rd3], %f51;
	ld.global.u32 	%r28, [%rd6+-16];
	mul.wide.s32 	%rd26, %r28, 4;
	add.s64 	%rd27, %rd1, %rd26;
	ld.global.f32 	%f157, [%rd27];
$L__BB9_7:
	abs.f32 	%f52, %f157;
	setp.gtu.f32 	%p6, %f52, 0f358637BD;
	@%p6 bra 	$L__BB9_9;
	ld.global.f32 	%f53, [%rd3];
	add.f32 	%f54, %f53, 0fBF800000;
	st.global.f32 	[%rd3], %f54;
$L__BB9_9:
	ld.global.u32 	%r29, [%rd6+-12];
	mul.wide.s32 	%rd28, %r29, 4;
	add.s64 	%rd29, %rd1, %rd28;
	ld.global.f32 	%f158, [%rd29];
	sub.f32 	%f55, %f158, %f1;
	abs.f32 	%f56, %f55;
	setp.gtu.f32 	%p7, %f56, 0f358637BD;
	@%p7 bra 	$L__BB9_11;
	ld.global.f32 	%f57, [%rd3];
	add.f32 	%f58, %f57, 0f3F800000;
	st.global.f32 	[%rd3], %f58;
	ld.global.u32 	%r30, [%rd6+-12];
	mul.wide.s32 	%rd30, %r30, 4;
	add.s64 	%rd31, %rd1, %rd30;
	ld.global.f32 	%f158, [%rd31];
$L__BB9_11:
	abs.f32 	%f59, %f158;
	setp.gtu.f32 	%p8, %f59, 0f358637BD;
	@%p8 bra 	$L__BB9_13;
	ld.global.f32 	%f60, [%rd3];
	add.f32 	%f61, %f60, 0fBF800000;
	st.global.f32 	[%rd3], %f61;
$L__BB9_13:
	ld.global.u32 	%r31, [%rd6+-8];
	mul.wide.s32 	%rd32, %r31, 4;
	add.s64 	%rd33, %rd1, %rd32;
	ld.global.f32 	%f159, [%rd33];
	sub.f32 	%f62, %f159, %f1;
	abs.f32 	%f63, %f62;
	setp.gtu.f32 	%p9, %f63, 0f358637BD;
	@%p9 bra 	$L__BB9_15;
	ld.global.f32 	%f64, [%rd3];
	add.f32 	%f65, %f64, 0f3F800000;
	st.global.f32 	[%rd3], %f65;
	ld.global.u32 	%r32, [%rd6+-8];
	mul.wide.s32 	%rd34, %r32, 4;
	add.s64 	%rd35, %rd1, %rd34;
	ld.global.f32 	%f159, [%rd35];
$L__BB9_15:
	abs.f32 	%f66, %f159;
	setp.gtu.f32 	%p10, %f66, 0f358637BD;
	@%p10 bra 	$L__BB9_17;
	ld.global.f32 	%f67, [%rd3];
	add.f32 	%f68, %f67, 0fBF800000;
	st.global.f32 	[%rd3], %f68;
$L__BB9_17:
	ld.global.u32 	%r33, [%rd6+-4];
	mul.wide.s32 	%rd36, %r33, 4;
	add.s64 	%rd37, %rd1, %rd36;
	ld.global.f32 	%f160, [%rd37];
	sub.f32 	%f69, %f160, %f1;
	abs.f32 	%f70, %f69;
	setp.gtu.f32 	%p11, %f70, 0f358637BD;
	@%p11 bra 	$L__BB9_19;
	ld.global.f32 	%f71, [%rd3];
	add.f32 	%f72, %f71, 0f3F800000;
	st.global.f32 	[%rd3], %f72;
	ld.global.u32 	%r34, [%rd6+-4];
	mul.wide.s32 	%rd38, %r34, 4;
	add.s64 	%rd39, %rd1, %rd38;
	ld.global.f32 	%f160, [%rd39];
$L__BB9_19:
	abs.f32 	%f73, %f160;
	setp.gtu.f32 	%p12, %f73, 0f358637BD;
	@%p12 bra 	$L__BB9_21;
	ld.global.f32 	%f74, [%rd3];
	add.f32 	%f75, %f74, 0fBF800000;
	st.global.f32 	[%rd3], %f75;
$L__BB9_21:
	ld.global.u32 	%r35, [%rd6];
	mul.wide.s32 	%rd40, %r35, 4;
	add.s64 	%rd41, %rd1, %rd40;
	ld.global.f32 	%f161, [%rd41];
	sub.f32 	%f76, %f161, %f1;
	abs.f32 	%f77, %f76;
	setp.gtu.f32 	%p13, %f77, 0f358637BD;
	@%p13 bra 	$L__BB9_23;
	ld.global.f32 	%f78, [%rd3];
	add.f32 	%f79, %f78, 0f3F800000;
	st.global.f32 	[%rd3], %f79;
	ld.global.u32 	%r36, [%rd6];
	mul.wide.s32 	%rd42, %r36, 4;
	add.s64 	%rd43, %rd1, %rd42;
	ld.global.f32 	%f161, [%rd43];
$L__BB9_23:
	abs.f32 	%f80, %f161;
	setp.gtu.f32 	%p14, %f80, 0f358637BD;
	@%p14 bra 	$L__BB9_25;
	ld.global.f32 	%f81, [%rd3];
	add.f32 	%f82, %f81, 0fBF800000;
	st.global.f32 	[%rd3], %f82;
$L__BB9_25:
	ld.global.u32 	%r37, [%rd6+4];
	mul.wide.s32 	%rd44, %r37, 4;
	add.s64 	%rd45, %rd1, %rd44;
	ld.global.f32 	%f162, [%rd45];
	sub.f32 	%f83, %f162, %f1;
	abs.f32 	%f84, %f83;
	setp.gtu.f32 	%p15, %f84, 0f358637BD;
	@%p15 bra 	$L__BB9_27;
	ld.global.f32 	%f85, [%rd3];
	add.f32 	%f86, %f85, 0f3F800000;
	st.global.f32 	[%rd3], %f86;
	ld.global.u32 	%r38, [%rd6+4];
	mul.wide.s32 	%rd46, %r38, 4;
	add.s64 	%rd47, %rd1, %rd46;
	ld.global.f32 	%f162, [%rd47];
$L__BB9_27:
	abs.f32 	%f87, %f162;
	setp.gtu.f32 	%p16, %f87, 0f358637BD;
	@%p16 bra 	$L__BB9_29;
	ld.global.f32 	%f88, [%rd3];
	add.f32 	%f89, %f88, 0fBF800000;
	st.global.f32 	[%rd3], %f89;
$L__BB9_29:
	ld.global.u32 	%r39, [%rd6+8];
	mul.wide.s32 	%rd48, %r39, 4;
	add.s64 	%rd49, %rd1, %rd48;
	ld.global.f32 	%f163, [%rd49];
	sub.f32 	%f90, %f163, %f1;
	abs.f32 	%f91, %f90;
	setp.gtu.f32 	%p17, %f91, 0f358637BD;
	@%p17 bra 	$L__BB9_31;
	ld.global.f32 	%f92, [%rd3];
	add.f32 	%f93, %f92, 0f3F800000;
	st.global.f32 	[%rd3], %f93;
	ld.global.u32 	%r40, [%rd6+8];
	mul.wide.s32 	%rd50, %r40, 4;
	add.s64 	%rd51, %rd1, %rd50;
	ld.global.f32 	%f163, [%rd51];
$L__BB9_31:
	abs.f32 	%f94, %f163;
	setp.gtu.f32 	%p18, %f94, 0f358637BD;
	@%p18 bra 	$L__BB9_33;
	ld.global.f32 	%f95, [%rd3];
	add.f32 	%f96, %f95, 0fBF800000;
	st.global.f32 	[%rd3], %f96;
$L__BB9_33:
	ld.global.u32 	%r41, [%rd6+12];
	mul.wide.s32 	%rd52, %r41, 4;
	add.s64 	%rd53, %rd1, %rd52;
	ld.global.f32 	%f164, [%rd53];
	sub.f32 	%f97, %f164, %f1;
	abs.f32 	%f98, %f97;
	setp.gtu.f32 	%p19, %f98, 0f358637BD;
	@%p19 bra 	$L__BB9_35;
	ld.global.f32 	%f99, [%rd3];
	add.f32 	%f100, %f99, 0f3F800000;
	st.global.f32 	[%rd3], %f100;
	ld.global.u32 	%r42, [%rd6+12];
	mul.wide.s32 	%rd54, %r42, 4;
	add.s64 	%rd55, %rd1, %rd54;
	ld.global.f32 	%f164, [%rd55];
$L__BB9_35:
	abs.f32 	%f101, %f164;
	setp.gtu.f32 	%p20, %f101, 0f358637BD;
	@%p20 bra 	$L__BB9_37;
	ld.global.f32 	%f102, [%rd3];
	add.f32 	%f103, %f102, 0fBF800000;
	st.global.f32 	[%rd3], %f103;
$L__BB9_37:
	add.s32 	%r63, %r63, 8;
	add.s32 	%r62, %r62, 8;
	setp.ne.s32 	%p21, %r63, 0;
	@%p21 bra 	$L__BB9_5;
$L__BB9_38:
	setp.eq.s32 	%p22, %r3, 0;
	@%p22 bra 	$L__BB9_73;
	and.b32  	%r11, %r16, 3;
	setp.lt.u32 	%p23, %r3, 4;
	@%p23 bra 	$L__BB9_57;
	add.s32 	%r43, %r65, %r2;
	mul.wide.s32 	%rd56, %r43, 4;
	add.s64 	%rd7, %rd2, %rd56;
	ld.global.u32 	%r44, [%rd7];
	mul.wide.s32 	%rd57, %r44, 4;
	add.s64 	%rd58, %rd1, %rd57;
	ld.global.f32 	%f165, [%rd58];
	sub.f32 	%f104, %f165, %f1;
	abs.f32 	%f105, %f104;
	setp.gtu.f32 	%p24, %f105, 0f358637BD;
	@%p24 bra 	$L__BB9_42;
	ld.global.f32 	%f106, [%rd3];
	add.f32 	%f107, %f106, 0f3F800000;
	st.global.f32 	[%rd3], %f107;
	ld.global.u32 	%r45, [%rd7];
	mul.wide.s32 	%rd59, %r45, 4;
	add.s64 	%rd60, %rd1, %rd59;
	ld.global.f32 	%f165, [%rd60];
$L__BB9_42:
	abs.f32 	%f108, %f165;
	setp.gtu.f32 	%p25, %f108, 0f358637BD;
	@%p25 bra 	$L__BB9_44;
	ld.global.f32 	%f109, [%rd3];
	add.f32 	%f110, %f109, 0fBF800000;
	st.global.f32 	[%rd3], %f110;
$L__BB9_44:
	ld.global.u32 	%r46, [%rd7+4];
	mul.wide.s32 	%rd61, %r46, 4;
	add.s64 	%rd62, %rd1, %rd61;
	ld.global.f32 	%f166, [%rd62];
	sub.f32 	%f111, %f166, %f1;
	abs.f32 	%f112, %f111;
	setp.gtu.f32 	%p26, %f112, 0f358637BD;
	@%p26 bra 	$L__BB9_46;
	ld.global.f32 	%f113, [%rd3];
	add.f32 	%f114, %f113, 0f3F800000;
	st.global.f32 	[%rd3], %f114;
	ld.global.u32 	%r47, [%rd7+4];
	mul.wide.s32 	%rd63, %r47, 4;
	add.s64 	%rd64, %rd1, %rd63;
	ld.global.f32 	%f166, [%rd64];
$L__BB9_46:
	abs.f32 	%f115, %f166;
	setp.gtu.f32 	%p27, %f115, 0f358637BD;
	@%p27 bra 	$L__BB9_48;
	ld.global.f32 	%f116, [%rd3];
	add.f32 	%f117, %f116, 0fBF800000;
	st.global.f32 	[%rd3], %f117;
$L__BB9_48:
	ld.global.u32 	%r48, [%rd7+8];
	mul.wide.s32 	%rd65, %r48, 4;
	add.s64 	%rd66, %rd1, %rd65;
	ld.global.f32 	%f167, [%rd66];
	sub.f32 	%f118, %f167, %f1;
	abs.f32 	%f119, %f118;
	setp.gtu.f32 	%p28, %f119, 0f358637BD;
	@%p28 bra 	$L__BB9_50;
	ld.global.f32 	%f120, [%rd3];
	add.f32 	%f121, %f120, 0f3F800000;
	st.global.f32 	[%rd3], %f121;
	ld.global.u32 	%r49, [%rd7+8];
	mul.wide.s32 	%rd67, %r49, 4;
	add.s64 	%rd68, %rd1, %rd67;
	ld.global.f32 	%f167, [%rd68];
$L__BB9_50:
	abs.f32 	%f122, %f167;
	setp.gtu.f32 	%p29, %f122, 0f358637BD;
	@%p29 bra 	$L__BB9_52;
	ld.global.f32 	%f123, [%rd3];
	add.f32 	%f124, %f123, 0fBF800000;
	st.global.f32 	[%rd3], %f124;
$L__BB9_52:
	ld.global.u32 	%r50, [%rd7+12];
	mul.wide.s32 	%rd69, %r50, 4;
	add.s64 	%rd70, %rd1, %rd69;
	ld.global.f32 	%f168, [%rd70];
	sub.f32 	%f125, %f168, %f1;
	abs.f32 	%f126, %f125;
	setp.gtu.f32 	%p30, %f126, 0f358637BD;
	@%p30 bra 	$L__BB9_54;
	ld.global.f32 	%f127, [%rd3];
	add.f32 	%f128, %f127, 0f3F800000;
	st.global.f32 	[%rd3], %f128;
	ld.global.u32 	%r51, [%rd7+12];
	mul.wide.s32 	%rd71, %r51, 4;
	add.s64 	%rd72, %rd1, %rd71;
	ld.global.f32 	%f168, [%rd72];
$L__BB9_54:
	abs.f32 	%f129, %f168;
	setp.gtu.f32 	%p31, %f129, 0f358637BD;
	@%p31 bra 	$L__BB9_56;
	ld.global.f32 	%f130, [%rd3];
	add.f32 	%f131, %f130, 0fBF800000;
	st.global.f32 	[%rd3], %f131;
$L__BB9_56:
	add.s32 	%r65, %r65, 4;
$L__BB9_57:
	setp.eq.s32 	%p32, %r11, 0;
	@%p32 bra 	$L__BB9_73;
	setp.eq.s32 	%p33, %r11, 1;
	@%p33 bra 	$L__BB9_68;
	add.s32 	%r52, %r65, %r2;
	mul.wide.s32 	%rd73, %r52, 4;
	add.s64 	%rd8, %rd2, %rd73;
	ld.global.u32 	%r53, [%rd8];
	mul.wide.s32 	%rd74, %r53, 4;
	add.s64 	%rd75, %rd1, %rd74;
	ld.global.f32 	%f169, [%rd75];
	sub.f32 	%f132, %f169, %f1;
	abs.f32 	%f133, %f132;
	setp.gtu.f32 	%p34, %f133, 0f358637BD;
	@%p34 bra 	$L__BB9_61;
	ld.global.f32 	%f134, [%rd3];
	add.f32 	%f135, %f134, 0f3F800000;
	st.global.f32 	[%rd3], %f135;
	ld.global.u32 	%r54, [%rd8];
	mul.wide.s32 	%rd76, %r54, 4;
	add.s64 	%rd77, %rd1, %rd76;
	ld.global.f32 	%f169, [%rd77];
$L__BB9_61:
	abs.f32 	%f136, %f169;
	setp.gtu.f32 	%p35, %f136, 0f358637BD;
	@%p35 bra 	$L__BB9_63;
	ld.global.f32 	%f137, [%rd3];
	add.f32 	%f138, %f137, 0fBF800000;
	st.global.f32 	[%rd3], %f138;
$L__BB9_63:
	ld.global.u32 	%r55, [%rd8+4];
	mul.wide.s32 	%rd78, %r55, 4;
	add.s64 	%rd79, %rd1, %rd78;
	ld.global.f32 	%f170, [%rd79];
	sub.f32 	%f139, %f170, %f1;
	abs.f32 	%f140, %f139;
	setp.gtu.f32 	%p36, %f140, 0f358637BD;
	@%p36 bra 	$L__BB9_65;
	ld.global.f32 	%f141, [%rd3];
	add.f32 	%f142, %f141, 0f3F800000;
	st.global.f32 	[%rd3], %f142;
	ld.global.u32 	%r56, [%rd8+4];
	mul.wide.s32 	%rd80, %r56, 4;
	add.s64 	%rd81, %rd1, %rd80;
	ld.global.f32 	%f170, [%rd81];
$L__BB9_65:
	abs.f32 	%f143, %f170;
	setp.gtu.f32 	%p37, %f143, 0f358637BD;
	@%p37 bra 	$L__BB9_67;
	ld.global.f32 	%f144, [%rd3];
	add.f32 	%f145, %f144, 0fBF800000;
	st.global.f32 	[%rd3], %f145;
$L__BB9_67:
	add.s32 	%r65, %r65, 2;
$L__BB9_68:
	and.b32  	%r57, %r16, 1;
	setp.eq.b32 	%p38, %r57, 1;
	not.pred 	%p39, %p38;
	@%p39 bra 	$L__BB9_73;
	add.s32 	%r58, %r65, %r2;
	mul.wide.s32 	%rd82, %r58, 4;
	add.s64 	%rd9, %rd2, %rd82;
	ld.global.u32 	%r59, [%rd9];
	mul.wide.s32 	%rd83, %r59, 4;
	add.s64 	%rd84, %rd1, %rd83;
	ld.global.f32 	%f171, [%rd84];
	sub.f32 	%f146, %f171, %f1;
	abs.f32 	%f147, %f146;
	setp.gtu.f32 	%p40, %f147, 0f358637BD;
	@%p40 bra 	$L__BB9_71;
	ld.global.f32 	%f148, [%rd3];
	add.f32 	%f149, %f148, 0f3F800000;
	st.global.f32 	[%rd3], %f149;
	ld.global.u32 	%r60, [%rd9];
	mul.wide.s32 	%rd85, %r60, 4;
	add.s64 	%rd86, %rd1, %rd85;
	ld.global.f32 	%f171, [%rd86];
$L__BB9_71:
	abs.f32 	%f150, %f171;
	setp.gtu.f32 	%p41, %f150, 0f358637BD;
	@%p41 bra 	$L__BB9_73;
	ld.global.f32 	%f151, [%rd3];
	add.f32 	%f152, %f151, 0fBF800000;
	st.global.f32 	[%rd3], %f152;
$L__BB9_73:
	ld.global.f32 	%f153, [%rd3];
	cvt.rn.f32.s32 	%f154, %r17;
	setp.leu.f32 	%p42, %f153, %f154;
	@%p42 bra 	$L__BB9_75;
	cvta.to.global.u64 	%rd87, %rd13;
	mov.b32 	%r61, 1;
	st.global.u32 	[%rd87], %r61;
	cvta.to.global.u64 	%rd88, %rd11;
	add.s64 	%rd90, %rd88, %rd18;
	ld.global.f32 	%f155, [%rd90];
	add.f32 	%f156, %f1, %f155;
	st.global.f32 	[%rd90], %f156;
	st.global.f32 	[%rd4], %f1;
$L__BB9_75:
	ret;

}
	// .globl	_Z23cuda_sample_prob_zero_uPiPfiiS0_S_i
.visible .entry _Z23cuda_sample_prob_zero_uPiPfiiS0_S_i(
	.param .u64 .ptr .align 1 _Z23cuda_sample_prob_zero_uPiPfiiS0_S_i_param_0,
	.param .u64 .ptr .align 1 _Z23cuda_sample_prob_zero_uPiPfiiS0_S_i_param_1,
	.param .u32 _Z23cuda_sample_prob_zero_uPiPfiiS0_S_i_param_2,
	.param .u32 _Z23cuda_sample_prob_zero_uPiPfiiS0_S_i_param_3,
	.param .u64 .ptr .align 1 _Z23cuda_sample_prob_zero_uPiPfiiS0_S_i_param_4,
	.param .u64 .ptr .align 1 _Z23cuda_sample_prob_zero_uPiPfiiS0_S_i_param_5,
	.param .u32 _Z23cuda_sample_prob_zero_uPiPfiiS0_S_i_param_6
)
{
	.reg .pred 	%p<3>;
	.reg .b32 	%r<16>;
	.reg .b32 	%f<31>;
	.reg .b64 	%rd<17>;

	ld.param.u64 	%rd1, [_Z23cuda_sample_prob_zero_uPiPfiiS0_S_i_param_0];
	ld.param.u64 	%rd2, [_Z23cuda_sample_prob_zero_uPiPfiiS0_S_i_param_1];
	ld.param.u32 	%r2, [_Z23cuda_sample_prob_zero_uPiPfiiS0_S_i_param_2];
	ld.param.u32 	%r4, [_Z23cuda_sample_prob_zero_uPiPfiiS0_S_i_param_3];
	ld.param.u64 	%rd3, [_Z23cuda_sample_prob_zero_uPiPfiiS0_S_i_param_4];
	ld.param.u64 	%rd4, [_Z23cuda_sample_prob_zero_uPiPfiiS0_S_i_param_5];
	ld.param.u32 	%r3, [_Z23cuda_sample_prob_zero_uPiPfiiS0_S_i_param_6];
	mov.u32 	%r5, %tid.x;
	mov.u32 	%r6, %ntid.x;
	mov.u32 	%r7, %ctaid.x;
	mad.lo.s32 	%r1, %r6, %r7, %r5;
	setp.ge.s32 	%p1, %r1, %r4;
	@%p1 bra 	$L__BB10_2;
	cvta.to.global.u64 	%rd5, %rd2;
	cvta.to.global.u64 	%rd6, %rd4;
	cvta.to.global.u64 	%rd7, %rd3;
	cvta.to.global.u64 	%rd8, %rd1;
	mul.lo.s32 	%r8, %r2, %r1;
	shl.b32 	%r9, %r8, 1;
	add.s32 	%r10, %r9, %r1;
	mul.wide.s32 	%rd9, %r10, 4;
	add.s64 	%rd10, %rd5, %rd9;
	ld.global.f32 	%f1, [%rd10];
	add.s32 	%r11, %r3, %r8;
	mul.wide.s32 	%rd11, %r11, 4;
	add.s64 	%rd12, %rd6, %rd11;
	ld.global.u32 	%r12, [%rd12];
	mul.wide.s32 	%rd13, %r12, 4;
	add.s64 	%rd14, %rd7, %rd13;
	ld.global.f32 	%f2, [%rd14];
	ld.const.f32 	%f3, [prob_zero_factor];
	ld.const.f32 	%f4, [sigma_signal_zero];
	ld.const.f32 	%f5, [sigma_noise];
	div.rn.f32 	%f6, %f5, %f4;
	mul.f32 	%f7, %f2, %f2;
	add.f32 	%f8, %f5, %f5;
	mul.f32 	%f9, %f5, %f8;
	div.rn.f32 	%f10, %f7, %f9;
	add.f32 	%f11, %f4, %f4;
	mul.f32 	%f12, %f4, %f11;
	div.rn.f32 	%f13, %f7, %f12;
	sub.f32 	%f14, %f10, %f13;
	fma.rn.f32 	%f15, %f14, 0f3BBB989D, 0f3F000000;
	cvt.sat.f32.f32 	%f16, %f15;
	mov.f32 	%f17, 0f4B400001;
	mov.f32 	%f18, 0f437C0000;
	fma.rm.f32 	%f19, %f16, %f18, %f17;
	add.f32 	%f20, %f19, 0fCB40007F;
	neg.f32 	%f21, %f20;
	fma.rn.f32 	%f22, %f14, 0f3FB8AA3B, %f21;
	fma.rn.f32 	%f23, %f14, 0f32A57060, %f22;
	mov.b32 	%r13, %f19;
	shl.b32 	%r14, %r13, 23;
	mov.b32 	%f24, %r14;
	ex2.approx.ftz.f32 	%f25, %f23;
	mul.f32 	%f26, %f25, %f24;
	mul.f32 	%f27, %f6, %f26;
	fma.rn.f32 	%f28, %f3, %f27, 0f3F800000;
	rcp.rn.f32 	%f29, %f28;
	setp.le.f32 	%p2, %f1, %f29;
	selp.f32 	%f30, 0f3F800000, 0f00000000, %p2;
	cvt.rzi.s32.f32 	%r15, %f30;
	mul.wide.s32 	%rd15, %r1, 4;
	add.s64 	%rd16, %rd8, %rd15;
	st.global.u32 	[%rd16], %r15;
$L__BB10_2:
	ret;

}
	// .globl	_Z19cuda_compute_scoresPiS_PfS0_iiS0_S_i
.visible .entry _Z19cuda_compute_scoresPiS_PfS0_iiS0_S_i(
	.param .u64 .ptr .align 1 _Z19cuda_compute_scoresPiS_PfS0_iiS0_S_i_param_0,
	.param .u64 .ptr .align 1 _Z19cuda_compute_scoresPiS_PfS0_iiS0_S_i_param_1,
	.param .u64 .ptr .align 1 _Z19cuda_compute_scoresPiS_PfS0_iiS0_S_i_param_2,
	.param .u64 .ptr .align 1 _Z19cuda_compute_scoresPiS_PfS0_iiS0_S_i_param_3,
	.param .u32 _Z19cuda_compute_scoresPiS_PfS0_iiS0_S_i_param_4,
	.param .u32 _Z19cuda_compute_scoresPiS_PfS0_iiS0_S_i_param_5,
	.param .u64 .ptr .align 1 _Z19cuda_compute_scoresPiS_PfS0_iiS0_S_i_param_6,
	.param .u64 .ptr .align 1 _Z19cuda_compute_scoresPiS_PfS0_iiS0_S_i_param_7,
	.param .u32 _Z19cuda_compute_scoresPiS_PfS0_iiS0_S_i_param_8
)
{
	.reg .pred 	%p<21>;
	.reg .b32 	%r<78>;
	.reg .b32 	%f<175>;
	.reg .b64 	%rd<42>;

	ld.param.u64 	%rd6, [_Z19cuda_compute_scoresPiS_PfS0_iiS0_S_i_param_0];
	ld.param.u64 	%rd7, [_Z19cuda_compute_scoresPiS_PfS0_iiS0_S_i_param_1];
	ld.param.u64 	%rd8, [_Z19cuda_compute_scoresPiS_PfS0_iiS0_S_i_param_2];
	ld.param.u64 	%rd9, [_Z19cuda_compute_scoresPiS_PfS0_iiS0_S_i_param_3];
	ld.param.u32 	%r20, [_Z19cuda_compute_scoresPiS_PfS0_iiS0_S_i_param_4];
	ld.param.u32 	%r22, [_Z19cuda_compute_scoresPiS_PfS0_iiS0_S_i_param_5];
	ld.param.u64 	%rd10, [_Z19cuda_compute_scoresPiS_PfS0_iiS0_S_i_param_6];
	ld.param.u64 	%rd11, [_Z19cuda_compute_scoresPiS_PfS0_iiS0_S_i_param_7];
	ld.param.u32 	%r21, [_Z19cuda_compute_scoresPiS_PfS0_iiS0_S_i_param_8];
	cvta.to.global.u64 	%rd1, %rd9;
	cvta.to.global.u64 	%rd2, %rd10;
	cvta.to.global.u64 	%rd3, %rd11;
	cvta.to.global.u64 	%rd4, %rd8;
	mov.u32 	%r23, %tid.x;
	mov.u32 	%r24, %ntid.x;
	mov.u32 	%r25, %ctaid.x;
	mad.lo.s32 	%r1, %r24, %r25, %r23;
	setp.ge.s32 	%p1, %r1, %r22;
	@%p1 bra 	$L__BB11_12;
	cvta.to.global.u64 	%rd12, %rd7;
	mul.wide.s32 	%rd13, %r1, 4;
	add.s64 	%rd14, %rd12, %rd13;
	ld.global.u32 	%r26, [%rd14];
	setp.ne.s32 	%p2, %r26, 0;
	@%p2 bra 	$L__BB11_11;
	mul.lo.s32 	%r3, %r20, %r1;
	shl.b32 	%r29, %r3, 1;
	add.s32 	%r76, %r29, %r1;
	add.s32 	%r30, %r21, %r3;
	mul.wide.s32 	%rd17, %r30, 4;
	add.s64 	%rd18, %rd3, %rd17;
	ld.global.u32 	%r31, [%rd18];
	mul.wide.s32 	%rd19, %r31, 4;
	add.s64 	%rd20, %rd2, %rd19;
	ld.global.f32 	%f1, [%rd20];
	setp.lt.s32 	%p3, %r20, 1;
	mov.b32 	%r73, 0;
	mov.f32 	%f169, 0f00000000;
	mov.f32 	%f170, %f169;
	@%p3 bra 	$L__BB11_8;
	ld.const.f32 	%f2, [prob_equal_factor];
	ld.const.f32 	%f25, [sigma_signal_equal];
	ld.const.f32 	%f26, [sigma_noise];
	mul.f32 	%f27, %f26, 0f3FB504F3;
	div.rn.f32 	%f3, %f27, %f25;
	add.f32 	%f28, %f27, %f27;
	mul.f32 	%f4, %f27, %f28;
	add.f32 	%f29, %f25, %f25;
	mul.f32 	%f5, %f25, %f29;
	ld.const.f32 	%f6, [prob_zero_factor];
	ld.const.f32 	%f30, [sigma_signal_zero];
	div.rn.f32 	%f7, %f26, %f30;
	add.f32 	%f31, %f26, %f26;
	mul.f32 	%f8, %f26, %f31;
	add.f32 	%f32, %f30, %f30;
	mul.f32 	%f9, %f30, %f32;
	setp.eq.s32 	%p4, %r20, 1;
	mov.f32 	%f170, 0f00000000;
	mov.b32 	%r74, 0;
	mov.u32 	%r73, %r74;
	mov.f32 	%f169, %f170;
	@%p4 bra 	$L__BB11_6;
	and.b32  	%r74, %r20, 2147483646;
	neg.s32 	%r70, %r74;
	add.s64 	%rd5, %rd1, 8;
	mov.f32 	%f170, 0f00000000;
	mov.b32 	%r73, 0;
	mov.u32 	%r69, %r3;
$L__BB11_5:
	mul.wide.s32 	%rd21, %r69, 4;
	add.s64 	%rd22, %rd3, %rd21;
	mul.wide.s32 	%rd23, %r76, 4;
	add.s64 	%rd24, %rd5, %rd23;
	ld.global.u32 	%r35, [%rd22];
	mul.wide.s32 	%rd25, %r35, 4;
	add.s64 	%rd26, %rd2, %rd25;
	ld.global.f32 	%f34, [%rd26];
	sub.f32 	%f35, %f34, %f1;
	mul.f32 	%f36, %f35, %f35;
	div.rn.f32 	%f37, %f36, %f4;
	div.rn.f32 	%f38, %f36, %f5;
	sub.f32 	%f39, %f37, %f38;
	fma.rn.f32 	%f40, %f39, 0f3BBB989D, 0f3F000000;
	cvt.sat.f32.f32 	%f41, %f40;
	mov.f32 	%f42, 0f4B400001;
	mov.f32 	%f43, 0f437C0000;
	fma.rm.f32 	%f44, %f41, %f43, %f42;
	add.f32 	%f45, %f44, 0fCB40007F;
	neg.f32 	%f46, %f45;
	fma.rn.f32 	%f47, %f39, 0f3FB8AA3B, %f46;
	fma.rn.f32 	%f48, %f39, 0f32A57060, %f47;
	mov.b32 	%r36, %f44;
	shl.b32 	%r37, %r36, 23;
	mov.b32 	%f49, %r37;
	ex2.approx.ftz.f32 	%f50, %f48;
	mul.f32 	%f51, %f50, %f49;
	mul.f32 	%f52, %f3, %f51;
	fma.rn.f32 	%f53, %f2, %f52, 0f3F800000;
	rcp.rn.f32 	%f54, %f53;
	ld.global.f32 	%f55, [%rd24+-4];
	setp.le.f32 	%p5, %f55, %f54;
	selp.f32 	%f56, 0f3F800000, 0f00000000, %p5;
	cvt.rzi.s32.f32 	%r38, %f56;
	mul.f32 	%f57, %f34, %f34;
	div.rn.f32 	%f58, %f57, %f8;
	div.rn.f32 	%f59, %f57, %f9;
	sub.f32 	%f60, %f58, %f59;
	fma.rn.f32 	%f61, %f60, 0f3BBB989D, 0f3F000000;
	cvt.sat.f32.f32 	%f62, %f61;
	fma.rm.f32 	%f63, %f62, %f43, %f42;
	add.f32 	%f64, %f63, 0fCB40007F;
	neg.f32 	%f65, %f64;
	fma.rn.f32 	%f66, %f60, 0f3FB8AA3B, %f65;
	fma.rn.f32 	%f67, %f60, 0f32A57060, %f66;
	mov.b32 	%r39, %f63;
	shl.b32 	%r40, %r39, 23;
	mov.b32 	%f68, %r40;
	ex2.approx.ftz.f32 	%f69, %f67;
	mul.f32 	%f70, %f69, %f68;
	mul.f32 	%f71, %f7, %f70;
	fma.rn.f32 	%f72, %f6, %f71, 0f3F800000;
	rcp.rn.f32 	%f73, %f72;
	ld.global.f32 	%f74, [%rd24];
	setp.le.f32 	%p6, %f74, %f73;
	selp.f32 	%f75, 0f3F800000, 0f00000000, %p6;
	cvt.rzi.s32.f32 	%r41, %f75;
	setp.eq.s32 	%p7, %r38, 1;
	add.f32 	%f76, %f170, %f34;
	add.f32 	%f77, %f169, 0f3F800000;
	selp.f32 	%f78, %f77, %f169, %p7;
	selp.f32 	%f79, %f76, %f170, %p7;
	selp.u32 	%r42, 1, 0, %p7;
	add.s32 	%r43, %r73, %r42;
	setp.eq.s32 	%p8, %r41, 1;
	selp.s32 	%r44, -1, 0, %p8;
	add.s32 	%r45, %r43, %r44;
	ld.global.u32 	%r46, [%rd22+4];
	mul.wide.s32 	%rd27, %r46, 4;
	add.s64 	%rd28, %rd2, %rd27;
	ld.global.f32 	%f80, [%rd28];
	sub.f32 	%f81, %f80, %f1;
	mul.f32 	%f82, %f81, %f81;
	div.rn.f32 	%f83, %f82, %f4;
	div.rn.f32 	%f84, %f82, %f5;
	sub.f32 	%f85, %f83, %f84;
	fma.rn.f32 	%f86, %f85, 0f3BBB989D, 0f3F000000;
	cvt.sat.f32.f32 	%f87, %f86;
	fma.rm.f32 	%f88, %f87, %f43, %f42;
	add.f32 	%f89, %f88, 0fCB40007F;
	neg.f32 	%f90, %f89;
	fma.rn.f32 	%f91, %f85, 0f3FB8AA3B, %f90;
	fma.rn.f32 	%f92, %f85, 0f32A57060, %f91;
	mov.b32 	%r47, %f88;
	shl.b32 	%r48, %r47, 23;
	mov.b32 	%f93, %r48;
	ex2.approx.ftz.f32 	%f94, %f92;
	mul.f32 	%f95, %f94, %f93;
	mul.f32 	%f96, %f3, %f95;
	fma.rn.f32 	%f97, %f2, %f96, 0f3F800000;
	rcp.rn.f32 	%f98, %f97;
	add.s32 	%r76, %r76, 4;
	ld.global.f32 	%f99, [%rd24+4];
	setp.le.f32 	%p9, %f99, %f98;
	selp.f32 	%f100, 0f3F800000, 0f00000000, %p9;
	cvt.rzi.s32.f32 	%r49, %f100;
	mul.f32 	%f101, %f80, %f80;
	div.rn.f32 	%f102, %f101, %f8;
	div.rn.f32 	%f103, %f101, %f9;
	sub.f32 	%f104, %f102, %f103;
	fma.rn.f32 	%f105, %f104, 0f3BBB989D, 0f3F000000;
	cvt.sat.f32.f32 	%f106, %f105;
	fma.rm.f32 	%f107, %f106, %f43, %f42;
	add.f32 	%f108, %f107, 0fCB40007F;
	neg.f32 	%f109, %f108;
	fma.rn.f32 	%f110, %f104, 0f3FB8AA3B, %f109;
	fma.rn.f32 	%f111, %f104, 0f32A57060, %f110;
	mov.b32 	%r50, %f107;
	shl.b32 	%r51, %r50, 23;
	mov.b32 	%f112, %r51;
	ex2.approx.ftz.f32 	%f113, %f111;
	mul.f32 	%f114, %f113, %f112;
	mul.f32 	%f115, %f7, %f114;
	fma.rn.f32 	%f116, %f6, %f115, 0f3F800000;
	rcp.rn.f32 	%f117, %f116;
	ld.global.f32 	%f118, [%rd24+8];
	setp.le.f32 	%p10, %f118, %f117;
	selp.f32 	%f119, 0f3F800000, 0f00000000, %p10;
	cvt.rzi.s32.f32 	%r52, %f119;
	setp.eq.s32 	%p11, %r49, 1;
	add.f32 	%f120, %f79, %f80;
	add.f32 	%f121, %f78, 0f3F800000;
	selp.f32 	%f169, %f121, %f78, %p11;
	selp.f32 	%f170, %f120, %f79, %p11;
	selp.u32 	%r53, 1, 0, %p11;
	add.s32 	%r54, %r45, %r53;
	setp.eq.s32 	%p12, %r52, 1;
	selp.s32 	%r55, -1, 0, %p12;
	add.s32 	%r73, %r54, %r55;
	add.s32 	%r70, %r70, 2;
	add.s32 	%r69, %r69, 2;
	setp.ne.s32 	%p13, %r70, 0;
	@%p13 bra 	$L__BB11_5;
$L__BB11_6:
	and.b32  	%r56, %r20, 1;
	setp.eq.b32 	%p14, %r56, 1;
	not.pred 	%p15, %p14;
	@%p15 bra 	$L__BB11_8;
	add.s32 	%r57, %r74, %r3;
	mul.wide.s32 	%rd29, %r57, 4;
	add.s64 	%rd30, %rd3, %rd29;
	ld.global.u32 	%r58, [%rd30];
	mul.wide.s32 	%rd31, %r58, 4;
	add.s64 	%rd32, %rd2, %rd31;
	ld.global.f32 	%f122, [%rd32];
	sub.f32 	%f123, %f122, %f1;
	mul.f32 	%f124, %f123, %f123;
	div.rn.f32 	%f125, %f124, %f4;
	div.rn.f32 	%f126, %f124, %f5;
	sub.f32 	%f127, %f125, %f126;
	fma.rn.f32 	%f128, %f127, 0f3BBB989D, 0f3F000000;
	cvt.sat.f32.f32 	%f129, %f128;
	mov.f32 	%f130, 0f4B400001;
	mov.f32 	%f131, 0f437C0000;
	fma.rm.f32 	%f132, %f129, %f131, %f130;
	add.f32 	%f133, %f132, 0fCB40007F;
	neg.f32 	%f134, %f133;
	fma.rn.f32 	%f135, %f127, 0f3FB8AA3B, %f134;
	fma.rn.f32 	%f136, %f127, 0f32A57060, %f135;
	mov.b32 	%r59, %f132;
	shl.b32 	%r60, %r59, 23;
	mov.b32 	%f137, %r60;
	ex2.approx.ftz.f32 	%f138, %f136;
	mul.f32 	%f139, %f138, %f137;
	mul.f32 	%f140, %f3, %f139;
	fma.rn.f32 	%f141, %f2, %f140, 0f3F800000;
	rcp.rn.f32 	%f142, %f141;
	mul.wide.s32 	%rd33, %r76, 4;
	add.s64 	%rd34, %rd1, %rd33;
	ld.global.f32 	%f143, [%rd34+4];
	setp.le.f32 	%p16, %f143, %f142;
	selp.f32 	%f144, 0f3F800000, 0f00000000, %p16;
	cvt.rzi.s32.f32 	%r61, %f144;
	mul.f32 	%f145, %f122, %f122;
	div.rn.f32 	%f146, %f145, %f8;
	div.rn.f32 	%f147, %f145, %f9;
	sub.f32 	%f148, %f146, %f147;
	fma.rn.f32 	%f149, %f148, 0f3BBB989D, 0f3F000000;
	cvt.sat.f32.f32 	%f150, %f149;
	fma.rm.f32 	%f151, %f150, %f131, %f130;
	add.f32 	%f152, %f151, 0fCB40007F;
	neg.f32 	%f153, %f152;
	fma.rn.f32 	%f154, %f148, 0f3FB8AA3B, %f153;
	fma.rn.f32 	%f155, %f148, 0f32A57060, %f154;
	mov.b32 	%r62, %f151;
	shl.b32 	%r63, %r62, 23;
	mov.b32 	%f156, %r63;
	ex2.approx.ftz.f32 	%f157, %f155;
	mul.f32 	%f158, %f157, %f156;
	mul.f32 	%f159, %f7, %f158;
	fma.rn.f32 	%f160, %f6, %f159, 0f3F800000;
	rcp.rn.f32 	%f161, %f160;
	ld.global.f32 	%f162, [%rd34+8];
	setp.le.f32 	%p17, %f162, %f161;
	selp.f32 	%f163, 0f3F800000, 0f00000000, %p17;
	cvt.rzi.s32.f32 	%r64, %f163;
	setp.eq.s32 	%p18, %r61, 1;
	add.f32 	%f164, %f170, %f122;
	add.f32 	%f165, %f169, 0f3F800000;
	selp.f32 	%f169, %f165, %f169, %p18;
	selp.f32 	%f170, %f164, %f170, %p18;
	selp.u32 	%r65, 1, 0, %p18;
	add.s32 	%r66, %r73, %r65;
	setp.eq.s32 	%p19, %r64, 1;
	selp.s32 	%r67, -1, 0, %p19;
	add.s32 	%r73, %r66, %r67;
$L__BB11_8:
	cvta.to.global.u64 	%rd35, %rd6;
	mul.wide.s32 	%rd36, %r1, 4;
	add.s64 	%rd37, %rd35, %rd36;
	st.global.u32 	[%rd37], %r73;
	setp.leu.f32 	%p20, %f169, 0f00000000;
	@%p20 bra 	$L__BB11_10;
	div.rn.f32 	%f166, %f170, %f169;
	add.s64 	%rd41, %rd4, %rd36;
	st.global.f32 	[%rd41], %f166;
	bra.uni 	$L__BB11_12;
$L__BB11_10:
	add.s64 	%rd39, %rd4, %rd36;
	mov.b32 	%r68, 0;
	st.global.u32 	[%rd39], %r68;
	bra.uni 	$L__BB11_12;
$L__BB11_11:
	add.s64 	%rd16, %rd4, %rd13;
	mov.b32 	%r27, 0;
	st.global.u32 	[%rd16], %r27;
$L__BB11_12:
	ret;

}
	// .globl	_Z28cuda_update_signal_robust_l0PfPiS_S_S_S0_iifS0_i
.visible .entry _Z28cuda_update_signal_robust_l0PfPiS_S_S_S0_iifS0_i(
	.param .u64 .ptr .align 1 _Z28cuda_update_signal_robust_l0PfPiS_S_S_S0_iifS0_i_param_0,
	.param .u64 .ptr .align 1 _Z28cuda_update_signal_robust_l0PfPiS_S_S_S0_iifS0_i_param_1,
	.param .u64 .ptr .align 1 _Z28cuda_update_signal_robust_l0PfPiS_S_S_S0_iifS0_i_param_2,
	.param .u64 .ptr .align 1 _Z28cuda_update_signal_robust_l0PfPiS_S_S_S0_iifS0_i_param_3,
	.param .u64 .ptr .align 1 _Z28cuda_update_signal_robust_l0PfPiS_S_S_S0_iifS0_i_param_4,
	.param .u64 .ptr .align 1 _Z28cuda_update_signal_robust_l0PfPiS_S_S_S0_iifS0_i_param_5,
	.param .u32 _Z28cuda_update_signal_robust_l0PfPiS_S_S_S0_iifS0_i_param_6,
	.param .u32 _Z28cuda_update_signal_robust_l0PfPiS_S_S_S0_iifS0_i_param_7,
	.param .f32 _Z28cuda_update_signal_robust_l0PfPiS_S_S_S0_iifS0_i_param_8,
	.param .u64 .ptr .align 1 _Z28cuda_update_signal_robust_l0PfPiS_S_S_S0_iifS0_i_param_9,
	.param .u32 _Z28cuda_update_signal_robust_l0PfPiS_S_S_S0_iifS0_i_param_10
)
{
	.reg .pred 	%p<15>;
	.reg .b32 	%r<49>;
	.reg .b32 	%f<134>;
	.reg .b64 	%rd<63>;

	ld.param.u64 	%rd9, [_Z28cuda_update_signal_robust_l0PfPiS_S_S_S0_iifS0_i_param_0];
	ld.param.u64 	%rd4, [_Z28cuda_update_signal_robust_l0PfPiS_S_S_S0_iifS0_i_param_1];
	ld.param.u64 	%rd5, [_Z28cuda_update_signal_robust_l0PfPiS_S_S_S0_iifS0_i_param_2];
	ld.param.u64 	%rd6, [_Z28cuda_update_signal_robust_l0PfPiS_S_S_S0_iifS0_i_param_3];
	ld.param.u64 	%rd7, [_Z28cuda_update_signal_robust_l0PfPiS_S_S_S0_iifS0_i_param_4];
	ld.param.u64 	%rd10, [_Z28cuda_update_signal_robust_l0PfPiS_S_S_S0_iifS0_i_param_5];
	ld.param.u32 	%r18, [_Z28cuda_update_signal_robust_l0PfPiS_S_S_S0_iifS0_i_param_6];
	ld.param.u32 	%r16, [_Z28cuda_update_signal_robust_l0PfPiS_S_S_S0_iifS0_i_param_7];
	ld.param.f32 	%f26, [_Z28cuda_update_signal_robust_l0PfPiS_S_S_S0_iifS0_i_param_8];
	ld.param.u64 	%rd8, [_Z28cuda_update_signal_robust_l0PfPiS_S_S_S0_iifS0_i_param_9];
	ld.param.u32 	%r17, [_Z28cuda_update_signal_robust_l0PfPiS_S_S_S0_iifS0_i_param_10];
	cvta.to.global.u64 	%rd1, %rd9;
	cvta.to.global.u64 	%rd2, %rd10;
	mov.u32 	%r19, %tid.x;
	mov.u32 	%r20, %ntid.x;
	mov.u32 	%r21, %ctaid.x;
	mad.lo.s32 	%r1, %r20, %r21, %r19;
	setp.ge.s32 	%p1, %r1, %r18;
	@%p1 bra 	$L__BB12_18;
	cvta.to.global.u64 	%rd11, %rd4;
	mul.wide.s32 	%rd12, %r1, 4;
	add.s64 	%rd13, %rd11, %rd12;
	ld.global.u32 	%r22, [%rd13];
	setp.ne.s32 	%p2, %r22, 0;
	@%p2 bra 	$L__BB12_18;
	cvta.to.global.u64 	%rd14, %rd8;
	add.s64 	%rd16, %rd14, %rd12;
	ld.global.u32 	%r23, [%rd16];
	cvt.rn.f32.s32 	%f27, %r23;
	setp.gtu.f32 	%p3, %f26, %f27;
	@%p3 bra 	$L__BB12_18;
	mul.lo.s32 	%r2, %r16, %r1;
	cvta.to.global.u64 	%rd17, %rd7;
	add.s64 	%rd19, %rd17, %rd12;
	ld.global.f32 	%f1, [%rd19];
	setp.ne.s32 	%p4, %r17, 1;
	@%p4 bra 	$L__BB12_17;
	setp.lt.s32 	%p5, %r16, 1;
	mov.f32 	%f132, 0f00000000;
	mov.f32 	%f133, %f132;
	@%p5 bra 	$L__BB12_16;
	and.b32  	%r3, %r16, 7;
	setp.lt.u32 	%p6, %r16, 8;
	mov.f32 	%f133, 0f00000000;
	mov.b32 	%r47, 0;
	mov.f32 	%f132, %f133;
	@%p6 bra 	$L__BB12_8;
	and.b32  	%r47, %r16, 2147483640;
	neg.s32 	%r45, %r47;
	add.s64 	%rd3, %rd2, 16;
	mov.f32 	%f133, 0f00000000;
	mov.u32 	%r44, %r2;
$L__BB12_7:
	.pragma "nounroll";
	mul.wide.s32 	%rd20, %r44, 4;
	add.s64 	%rd21, %rd3, %rd20;
	ld.global.u32 	%r25, [%rd21+-16];
	mul.wide.s32 	%rd22, %r25, 4;
	add.s64 	%rd23, %rd1, %rd22;
	ld.global.f32 	%f32, [%rd23];
	abs.f32 	%f33, %f32;
	add.f32 	%f34, %f133, %f33;
	sub.f32 	%f35, %f32, %f1;
	abs.f32 	%f36, %f35;
	add.f32 	%f37, %f132, %f36;
	ld.global.u32 	%r26, [%rd21+-12];
	mul.wide.s32 	%rd24, %r26, 4;
	add.s64 	%rd25, %rd1, %rd24;
	ld.global.f32 	%f38, [%rd25];
	abs.f32 	%f39, %f38;
	add.f32 	%f40, %f34, %f39;
	sub.f32 	%f41, %f38, %f1;
	abs.f32 	%f42, %f41;
	add.f32 	%f43, %f37, %f42;
	ld.global.u32 	%r27, [%rd21+-8];
	mul.wide.s32 	%rd26, %r27, 4;
	add.s64 	%rd27, %rd1, %rd26;
	ld.global.f32 	%f44, [%rd27];
	abs.f32 	%f45, %f44;
	add.f32 	%f46, %f40, %f45;
	sub.f32 	%f47, %f44, %f1;
	abs.f32 	%f48, %f47;
	add.f32 	%f49, %f43, %f48;
	ld.global.u32 	%r28, [%rd21+-4];
	mul.wide.s32 	%rd28, %r28, 4;
	add.s64 	%rd29, %rd1, %rd28;
	ld.global.f32 	%f50, [%rd29];
	abs.f32 	%f51, %f50;
	add.f32 	%f52, %f46, %f51;
	sub.f32 	%f53, %f50, %f1;
	abs.f32 	%f54, %f53;
	add.f32 	%f55, %f49, %f54;
	ld.global.u32 	%r29, [%rd21];
	mul.wide.s32 	%rd30, %r29, 4;
	add.s64 	%rd31, %rd1, %rd30;
	ld.global.f32 	%f56, [%rd31];
	abs.f32 	%f57, %f56;
	add.f32 	%f58, %f52, %f57;
	sub.f32 	%f59, %f56, %f1;
	abs.f32 	%f60, %f59;
	add.f32 	%f61, %f55, %f60;
	ld.global.u32 	%r30, [%rd21+4];
	mul.wide.s32 	%rd32, %r30, 4;
	add.s64 	%rd33, %rd1, %rd32;
	ld.global.f32 	%f62, [%rd33];
	abs.f32 	%f63, %f62;
	add.f32 	%f64, %f58, %f63;
	sub.f32 	%f65, %f62, %f1;
	abs.f32 	%f66, %f65;
	add.f32 	%f67, %f61, %f66;
	ld.global.u32 	%r31, [%rd21+8];
	mul.wide.s32 	%rd34, %r31, 4;
	add.s64 	%rd35, %rd1, %rd34;
	ld.global.f32 	%f68, [%rd35];
	abs.f32 	%f69, %f68;
	add.f32 	%f70, %f64, %f69;
	sub.f32 	%f71, %f68, %f1;
	abs.f32 	%f72, %f71;
	add.f32 	%f73, %f67, %f72;
	ld.global.u32 	%r32, [%rd21+12];
	mul.wide.s32 	%rd36, %r32, 4;
	add.s64 	%rd37, %rd1, %rd36;
	ld.global.f32 	%f74, [%rd37];
	abs.f32 	%f75, %f74;
	add.f32 	%f133, %f70, %f75;
	sub.f32 	%f76, %f74, %f1;
	abs.f32 	%f77, %f76;
	add.f32 	%f132, %f73, %f77;
	add.s32 	%r45, %r45, 8;
	add.s32 	%r44, %r44, 8;
	setp.ne.s32 	%p7, %r45, 0;
	@%p7 bra 	$L__BB12_7;
$L__BB12_8:
	setp.eq.s32 	%p8, %r3, 0;
	@%p8 bra 	$L__BB12_16;
	and.b32  	%r11, %r16, 3;
	setp.lt.u32 	%p9, %r3, 4;
	@%p9 bra 	$L__BB12_11;
	add.s32 	%r33, %r47, %r2;
	mul.wide.s32 	%rd38, %r33, 4;
	add.s64 	%rd39, %rd2, %rd38;
	ld.global.u32 	%r34, [%rd39];
	mul.wide.s32 	%rd40, %r34, 4;
	add.s64 	%rd41, %rd1, %rd40;
	ld.global.f32 	%f79, [%rd41];
	abs.f32 	%f80, %f79;
	add.f32 	%f81, %f133, %f80;
	sub.f32 	%f82, %f79, %f1;
	abs.f32 	%f83, %f82;
	add.f32 	%f84, %f132, %f83;
	ld.global.u32 	%r35, [%rd39+4];
	mul.wide.s32 	%rd42, %r35, 4;
	add.s64 	%rd43, %rd1, %rd42;
	ld.global.f32 	%f85, [%rd43];
	abs.f32 	%f86, %f85;
	add.f32 	%f87, %f81, %f86;
	sub.f32 	%f88, %f85, %f1;
	abs.f32 	%f89, %f88;
	add.f32 	%f90, %f84, %f89;
	ld.global.u32 	%r36, [%rd39+8];
	mul.wide.s32 	%rd44, %r36, 4;
	add.s64 	%rd45, %rd1, %rd44;
	ld.global.f32 	%f91, [%rd45];
	abs.f32 	%f92, %f91;
	add.f32 	%f93, %f87, %f92;
	sub.f32 	%f94, %f91, %f1;
	abs.f32 	%f95, %f94;
	add.f32 	%f96, %f90, %f95;
	ld.global.u32 	%r37, [%rd39+12];
	mul.wide.s32 	%rd46, %r37, 4;
	add.s64 	%rd47, %rd1, %rd46;
	ld.global.f32 	%f97, [%rd47];
	abs.f32 	%f98, %f97;
	add.f32 	%f133, %f93, %f98;
	sub.f32 	%f99, %f97, %f1;
	abs.f32 	%f100, %f99;
	add.f32 	%f132, %f96, %f100;
	add.s32 	%r47, %r47, 4;
$L__BB12_11:
	setp.eq.s32 	%p10, %r11, 0;
	@%p10 bra 	$L__BB12_16;
	setp.eq.s32 	%p11, %r11, 1;
	@%p11 bra 	$L__BB12_14;
	add.s32 	%r38, %r47, %r2;
	mul.wide.s32 	%rd48, %r38, 4;
	add.s64 	%rd49, %rd2, %rd48;
	ld.global.u32 	%r39, [%rd49];
	mul.wide.s32 	%rd50, %r39, 4;
	add.s64 	%rd51, %rd1, %rd50;
	ld.global.f32 	%f102, [%rd51];
	abs.f32 	%f103, %f102;
	add.f32 	%f104, %f133, %f103;
	sub.f32 	%f105, %f102, %f1;
	abs.f32 	%f106, %f105;
	add.f32 	%f107, %f132, %f106;
	ld.global.u32 	%r40, [%rd49+4];
	mul.wide.s32 	%rd52, %r40, 4;
	add.s64 	%rd53, %rd1, %rd52;
	ld.global.f32 	%f108, [%rd53];
	abs.f32 	%f109, %f108;
	add.f32 	%f133, %f104, %f109;
	sub.f32 	%f110, %f108, %f1;
	abs.f32 	%f111, %f110;
	add.f32 	%f132, %f107, %f111;
	add.s32 	%r47, %r47, 2;
$L__BB12_14:
	and.b32  	%r41, %r16, 1;
	setp.eq.b32 	%p12, %r41, 1;
	not.pred 	%p13, %p12;
	@%p13 bra 	$L__BB12_16;
	add.s32 	%r42, %r47, %r2;
	mul.wide.s32 	%rd54, %r42, 4;
	add.s64 	%rd55, %rd2, %rd54;
	ld.global.u32 	%r43, [%rd55];
	mul.wide.s32 	%rd56, %r43, 4;
	add.s64 	%rd57, %rd1, %rd56;
	ld.global.f32 	%f112, [%rd57];
	abs.f32 	%f113, %f112;
	add.f32 	%f133, %f133, %f113;
	sub.f32 	%f114, %f112, %f1;
	abs.f32 	%f115, %f114;
	add.f32 	%f132, %f132, %f115;
$L__BB12_16:
	setp.gt.f32 	%p14, %f132, %f133;
	@%p14 bra 	$L__BB12_18;
$L__BB12_17:
	cvta.to.global.u64 	%rd58, %rd5;
	add.s64 	%rd60, %rd58, %rd12;
	ld.global.f32 	%f116, [%rd60];
	add.f32 	%f117, %f1, %f116;
	st.global.f32 	[%rd60], %f117;
	cvta.to.global.u64 	%rd61, %rd6;
	add.s64 	%rd62, %rd61, %rd12;
	st.global.f32 	[%rd62], %f1;
$L__BB12_18:
	ret;

}
	// .globl	_Z30cuda_deterministic_prob_zero_uPfiiS_Pii
.visible .entry _Z30cuda_deterministic_prob_zero_uPfiiS_Pii(
	.param .u64 .ptr .align 1 _Z30cuda_deterministic_prob_zero_uPfiiS_Pii_param_0,
	.param .u32 _Z30cuda_deterministic_prob_zero_uPfiiS_Pii_param_1,
	.param .u32 _Z30cuda_deterministic_prob_zero_uPfiiS_Pii_param_2,
	.param .u64 .ptr .align 1 _Z30cuda_deterministic_prob_zero_uPfiiS_Pii_param_3,
	.param .u64 .ptr .align 1 _Z30cuda_deterministic_prob_zero_uPfiiS_Pii_param_4,
	.param .u32 _Z30cuda_deterministic_prob_zero_uPfiiS_Pii_param_5
)
{
	.reg .pred 	%p<2>;
	.reg .b32 	%r<12>;
	.reg .b32 	%f<29>;
	.reg .b64 	%rd<13>;

	ld.param.u64 	%rd1, [_Z30cuda_deterministic_prob_zero_uPfiiS_Pii_param_0];
	ld.param.u32 	%r2, [_Z30cuda_deterministic_prob_zero_uPfiiS_Pii_param_1];
	ld.param.u32 	%r4, [_Z30cuda_deterministic_prob_zero_uPfiiS_Pii_param_2];
	ld.param.u64 	%rd2, [_Z30cuda_deterministic_prob_zero_uPfiiS_Pii_param_3];
	ld.param.u64 	%rd3, [_Z30cuda_deterministic_prob_zero_uPfiiS_Pii_param_4];
	ld.param.u32 	%r3, [_Z30cuda_deterministic_prob_zero_uPfiiS_Pii_param_5];
	mov.u32 	%r5, %tid.x;
	mov.u32 	%r6, %ntid.x;
	mov.u32 	%r7, %ctaid.x;
	mad.lo.s32 	%r1, %r6, %r7, %r5;
	setp.ge.s32 	%p1, %r1, %r4;
	@%p1 bra 	$L__BB13_2;
	cvta.to.global.u64 	%rd4, %rd3;
	cvta.to.global.u64 	%rd5, %rd2;
	cvta.to.global.u64 	%rd6, %rd1;
	mad.lo.s32 	%r8, %r2, %r1, %r3;
	mul.wide.s32 	%rd7, %r8, 4;
	add.s64 	%rd8, %rd4, %rd7;
	ld.global.u32 	%r9, [%rd8];
	mul.wide.s32 	%rd9, %r9, 4;
	add.s64 	%rd10, %rd5, %rd9;
	ld.global.f32 	%f1, [%rd10];
	ld.const.f32 	%f2, [prob_zero_factor];
	ld.const.f32 	%f3, [sigma_signal_zero];
	ld.const.f32 	%f4, [sigma_noise];
	div.rn.f32 	%f5, %f4, %f3;
	mul.f32 	%f6, %f1, %f1;
	add.f32 	%f7, %f4, %f4;
	mul.f32 	%f8, %f4, %f7;
	div.rn.f32 	%f9, %f6, %f8;
	add.f32 	%f10, %f3, %f3;
	mul.f32 	%f11, %f3, %f10;
	div.rn.f32 	%f12, %f6, %f11;
	sub.f32 	%f13, %f9, %f12;
	fma.rn.f32 	%f14, %f13, 0f3BBB989D, 0f3F000000;
	cvt.sat.f32.f32 	%f15, %f14;
	mov.f32 	%f16, 0f4B400001;
	mov.f32 	%f17, 0f437C0000;
	fma.rm.f32 	%f18, %f15, %f17, %f16;
	add.f32 	%f19, %f18, 0fCB40007F;
	neg.f32 	%f20, %f19;
	fma.rn.f32 	%f21, %f13, 0f3FB8AA3B, %f20;
	fma.rn.f32 	%f22, %f13, 0f32A57060, %f21;
	mov.b32 	%r10, %f18;
	shl.b32 	%r11, %r10, 23;
	mov.b32 	%f23, %r11;
	ex2.approx.ftz.f32 	%f24, %f22;
	mul.f32 	%f25, %f24, %f23;
	mul.f32 	%f26, %f5, %f25;
	fma.rn.f32 	%f27, %f2, %f26, 0f3F800000;
	rcp.rn.f32 	%f28, %f27;
	mul.wide.s32 	%rd11, %r1, 4;
	add.s64 	%rd12, %rd6, %rd11;
	st.global.f32 	[%rd12], %f28;
$L__BB13_2:
	ret;

}
	// .globl	_Z33cuda_compute_scores_det_robust_l0PiPfS0_iiS0_S_if
.visible .entry _Z33cuda_compute_scores_det_robust_l0PiPfS0_iiS0_S_if(
	.param .u64 .ptr .align 1 _Z33cuda_compute_scores_det_robust_l0PiPfS0_iiS0_S_if_param_0,
	.param .u64 .ptr .align 1 _Z33cuda_compute_scores_det_robust_l0PiPfS0_iiS0_S_if_param_1,
	.param .u64 .ptr .align 1 _Z33cuda_compute_scores_det_robust_l0PiPfS0_iiS0_S_if_param_2,
	.param .u32 _Z33cuda_compute_scores_det_robust_l0PiPfS0_iiS0_S_if_param_3,
	.param .u32 _Z33cuda_compute_scores_det_robust_l0PiPfS0_iiS0_S_if_param_4,
	.param .u64 .ptr .align 1 _Z33cuda_compute_scores_det_robust_l0PiPfS0_iiS0_S_if_param_5,
	.param .u64 .ptr .align 1 _Z33cuda_compute_scores_det_robust_l0PiPfS0_iiS0_S_if_param_6,
	.param .u32 _Z33cuda_compute_scores_det_robust_l0PiPfS0_iiS0_S_if_param_7,
	.param .f32 _Z33cuda_compute_scores_det_robust_l0PiPfS0_iiS0_S_if_param_8
)
{
	.reg .pred 	%p<15>;
	.reg .b32 	%r<64>;
	.reg .b32 	%f<167>;
	.reg .b64 	%rd<36>;

	ld.param.u64 	%rd5, [_Z33cuda_compute_scores_det_robust_l0PiPfS0_iiS0_S_if_param_1];
	ld.param.u64 	%rd6, [_Z33cuda_compute_scores_det_robust_l0PiPfS0_iiS0_S_if_param_2];
	ld.param.u32 	%r16, [_Z33cuda_compute_scores_det_robust_l0PiPfS0_iiS0_S_if_param_3];
	ld.param.u32 	%r18, [_Z33cuda_compute_scores_det_robust_l0PiPfS0_iiS0_S_if_param_4];
	ld.param.u64 	%rd7, [_Z33cuda_compute_scores_det_robust_l0PiPfS0_iiS0_S_if_param_5];
	ld.param.u64 	%rd8, [_Z33cuda_compute_scores_det_robust_l0PiPfS0_iiS0_S_if_param_6];
	ld.param.u32 	%r17, [_Z33cuda_compute_scores_det_robust_l0PiPfS0_iiS0_S_if_param_7];
	ld.param.f32 	%f23, [_Z33cuda_compute_scores_det_robust_l0PiPfS0_iiS0_S_if_param_8];
	cvta.to.global.u64 	%rd1, %rd6;
	cvta.to.global.u64 	%rd2, %rd7;
	cvta.to.global.u64 	%rd3, %rd8;
	mov.u32 	%r19, %tid.x;
	mov.u32 	%r20, %ntid.x;
	mov.u32 	%r21, %ctaid.x;
	mad.lo.s32 	%r1, %r20, %r21, %r19;
	setp.ge.s32 	%p1, %r1, %r18;
	@%p1 bra 	$L__BB14_12;
	cvta.to.global.u64 	%rd9, %rd5;
	mul.wide.s32 	%rd10, %r1, 4;
	add.s64 	%rd11, %rd9, %rd10;
	ld.global.f32 	%f24, [%rd11];
	mov.f32 	%f25, 0f3F800000;
	sub.f32 	%f1, %f25, %f23;
	setp.gtu.f32 	%p2, %f24, %f1;
	@%p2 bra 	$L__BB14_11;
	mul.lo.s32 	%r2, %r16, %r1;
	add.s32 	%r23, %r17, %r2;
	mul.wide.s32 	%rd12, %r23, 4;
	add.s64 	%rd13, %rd3, %rd12;
	ld.global.u32 	%r24, [%rd13];
	mul.wide.s32 	%rd14, %r24, 4;
	add.s64 	%rd15, %rd2, %rd14;
	ld.global.f32 	%f2, [%rd15];
	setp.lt.s32 	%p3, %r16, 1;
	mov.b32 	%r60, 0;
	mov.f32 	%f161, 0f00000000;
	mov.f32 	%f162, %f161;
	@%p3 bra 	$L__BB14_8;
	ld.const.f32 	%f3, [prob_equal_factor];
	ld.const.f32 	%f29, [sigma_signal_equal];
	ld.const.f32 	%f30, [sigma_noise];
	mul.f32 	%f31, %f30, 0f3FB504F3;
	div.rn.f32 	%f4, %f31, %f29;
	add.f32 	%f32, %f31, %f31;
	mul.f32 	%f5, %f31, %f32;
	add.f32 	%f33, %f29, %f29;
	mul.f32 	%f6, %f29, %f33;
	ld.const.f32 	%f7, [prob_zero_factor];
	ld.const.f32 	%f34, [sigma_signal_zero];
	div.rn.f32 	%f8, %f30, %f34;
	add.f32 	%f35, %f30, %f30;
	mul.f32 	%f9, %f30, %f35;
	add.f32 	%f36, %f34, %f34;
	mul.f32 	%f10, %f34, %f36;
	setp.eq.s32 	%p4, %r16, 1;
	mov.f32 	%f162, 0f00000000;
	mov.b32 	%r61, 0;
	mov.u32 	%r60, %r61;
	mov.f32 	%f161, %f162;
	@%p4 bra 	$L__BB14_6;
	and.b32  	%r61, %r16, 2147483646;
	neg.s32 	%r58, %r61;
	mov.f32 	%f162, 0f00000000;
	mov.b32 	%r60, 0;
	mov.u32 	%r57, %r2;
$L__BB14_5:
	mul.wide.s32 	%rd16, %r57, 4;
	add.s64 	%rd17, %rd3, %rd16;
	ld.global.u32 	%r28, [%rd17];
	mul.wide.s32 	%rd18, %r28, 4;
	add.s64 	%rd19, %rd2, %rd18;
	ld.global.f32 	%f38, [%rd19];
	sub.f32 	%f39, %f38, %f2;
	mul.f32 	%f40, %f39, %f39;
	div.rn.f32 	%f41, %f40, %f5;
	div.rn.f32 	%f42, %f40, %f6;
	sub.f32 	%f43, %f41, %f42;
	fma.rn.f32 	%f44, %f43, 0f3BBB989D, 0f3F000000;
	cvt.sat.f32.f32 	%f45, %f44;
	mov.f32 	%f46, 0f4B400001;
	mov.f32 	%f47, 0f437C0000;
	fma.rm.f32 	%f48, %f45, %f47, %f46;
	add.f32 	%f49, %f48, 0fCB40007F;
	neg.f32 	%f50, %f49;
	fma.rn.f32 	%f51, %f43, 0f3FB8AA3B, %f50;
	fma.rn.f32 	%f52, %f43, 0f32A57060, %f51;
	mov.b32 	%r29, %f48;
	shl.b32 	%r30, %r29, 23;
	mov.b32 	%f53, %r30;
	ex2.approx.ftz.f32 	%f54, %f52;
	mul.f32 	%f55, %f54, %f53;
	mul.f32 	%f56, %f4, %f55;
	fma.rn.f32 	%f57, %f3, %f56, 0f3F800000;
	rcp.rn.f32 	%f58, %f57;
	setp.ge.f32 	%p5, %f58, %f23;
	add.f32 	%f59, %f162, %f38;
	add.f32 	%f60, %f161, 0f3F800000;
	selp.f32 	%f61, %f60, %f161, %p5;
	selp.f32 	%f62, %f59, %f162, %p5;
	selp.u32 	%r31, 1, 0, %p5;
	add.s32 	%r32, %r60, %r31;
	mul.f32 	%f63, %f38, %f38;
	div.rn.f32 	%f64, %f63, %f9;
	div.rn.f32 	%f65, %f63, %f10;
	sub.f32 	%f66, %f64, %f65;
	fma.rn.f32 	%f67, %f66, 0f3BBB989D, 0f3F000000;
	cvt.sat.f32.f32 	%f68, %f67;
	fma.rm.f32 	%f69, %f68, %f47, %f46;
	add.f32 	%f70, %f69, 0fCB40007F;
	neg.f32 	%f71, %f70;
	fma.rn.f32 	%f72, %f66, 0f3FB8AA3B, %f71;
	fma.rn.f32 	%f73, %f66, 0f32A57060, %f72;
	mov.b32 	%r33, %f69;
	shl.b32 	%r34, %r33, 23;
	mov.b32 	%f74, %r34;
	ex2.approx.ftz.f32 	%f75, %f73;
	mul.f32 	%f76, %f75, %f74;
	mul.f32 	%f77, %f8, %f76;
	fma.rn.f32 	%f78, %f7, %f77, 0f3F800000;
	rcp.rn.f32 	%f79, %f78;
	setp.ge.f32 	%p6, %f79, %f1;
	selp.s32 	%r35, -1, 0, %p6;
	add.s32 	%r36, %r32, %r35;
	ld.global.u32 	%r37, [%rd17+4];
	mul.wide.s32 	%rd20, %r37, 4;
	add.s64 	%rd21, %rd2, %rd20;
	ld.global.f32 	%f80, [%rd21];
	sub.f32 	%f81, %f80, %f2;
	mul.f32 	%f82, %f81, %f81;
	div.rn.f32 	%f83, %f82, %f5;
	div.rn.f32 	%f84, %f82, %f6;
	sub.f32 	%f85, %f83, %f84;
	fma.rn.f32 	%f86, %f85, 0f3BBB989D, 0f3F000000;
	cvt.sat.f32.f32 	%f87, %f86;
	fma.rm.f32 	%f88, %f87, %f47, %f46;
	add.f32 	%f89, %f88, 0fCB40007F;
	neg.f32 	%f90, %f89;
	fma.rn.f32 	%f91, %f85, 0f3FB8AA3B, %f90;
	fma.rn.f32 	%f92, %f85, 0f32A57060, %f91;
	mov.b32 	%r38, %f88;
	shl.b32 	%r39, %r38, 23;
	mov.b32 	%f93, %r39;
	ex2.approx.ftz.f32 	%f94, %f92;
	mul.f32 	%f95, %f94, %f93;
	mul.f32 	%f96, %f4, %f95;
	fma.rn.f32 	%f97, %f3, %f96, 0f3F800000;
	rcp.rn.f32 	%f98, %f97;
	setp.ge.f32 	%p7, %f98, %f23;
	add.f32 	%f99, %f62, %f80;
	add.f32 	%f100, %f61, 0f3F800000;
	selp.f32 	%f161, %f100, %f61, %p7;
	selp.f32 	%f162, %f99, %f62, %p7;
	selp.u32 	%r40, 1, 0, %p7;
	add.s32 	%r41, %r36, %r40;
	mul.f32 	%f101, %f80, %f80;
	div.rn.f32 	%f102, %f101, %f9;
	div.rn.f32 	%f103, %f101, %f10;
	sub.f32 	%f104, %f102, %f103;
	fma.rn.f32 	%f105, %f104, 0f3BBB989D, 0f3F000000;
	cvt.sat.f32.f32 	%f106, %f105;
	fma.rm.f32 	%f107, %f106, %f47, %f46;
	add.f32 	%f108, %f107, 0fCB40007F;
	neg.f32 	%f109, %f108;
	fma.rn.f32 	%f110, %f104, 0f3FB8AA3B, %f109;
	fma.rn.f32 	%f111, %f104, 0f32A57060, %f110;
	mov.b32 	%r42, %f107;
	shl.b32 	%r43, %r42, 23;
	mov.b32 	%f112, %r43;
	ex2.approx.ftz.f32 	%f113, %f111;
	mul.f32 	%f114, %f113, %f112;
	mul.f32 	%f115, %f8, %f114;
	fma.rn.f32 	%f116, %f7, %f115, 0f3F800000;
	rcp.rn.f32 	%f117, %f116;
	setp.ge.f32 	%p8, %f117, %f1;
	selp.s32 	%r44, -1, 0, %p8;
	add.s32 	%r60, %r41, %r44;
	add.s32 	%r58, %r58, 2;
	add.s32 	%r57, %r57, 2;
	setp.ne.s32 	%p9, %r58, 0;
	@%p9 bra 	$L__BB14_5;
$L__BB14_6:
	and.b32  	%r45, %r16, 1;
	setp.eq.b32 	%p10, %r45, 1;
	not.pred 	%p11, %p10;
	@%p11 bra 	$L__BB14_8;
	add.s32 	%r46, %r61, %r2;
	mul.wide.s32 	%rd22, %r46, 4;
	add.s64 	%rd23, %rd3, %rd22;
	ld.global.u32 	%r47, [%rd23];
	mul.wide.s32 	%rd24, %r47, 4;
	add.s64 	%rd25, %rd2, %rd24;
	ld.global.f32 	%f118, [%rd25];
	sub.f32 	%f119, %f118, %f2;
	mul.f32 	%f120, %f119, %f119;
	div.rn.f32 	%f121, %f120, %f5;
	div.rn.f32 	%f122, %f120, %f6;
	sub.f32 	%f123, %f121, %f122;
	fma.rn.f32 	%f124, %f123, 0f3BBB989D, 0f3F000000;
	cvt.sat.f32.f32 	%f125, %f124;
	mov.f32 	%f126, 0f4B400001;
	mov.f32 	%f127, 0f437C0000;
	fma.rm.f32 	%f128, %f125, %f127, %f126;
	add.f32 	%f129, %f128, 0fCB40007F;
	neg.f32 	%f130, %f129;
	fma.rn.f32 	%f131, %f123, 0f3FB8AA3B, %f130;
	fma.rn.f32 	%f132, %f123, 0f32A57060, %f131;
	mov.b32 	%r48, %f128;
	shl.b32 	%r49, %r48, 23;
	mov.b32 	%f133, %r49;
	ex2.approx.ftz.f32 	%f134, %f132;
	mul.f32 	%f135, %f134, %f133;
	mul.f32 	%f136, %f4, %f135;
	fma.rn.f32 	%f137, %f3, %f136, 0f3F800000;
	rcp.rn.f32 	%f138, %f137;
	setp.ge.f32 	%p12, %f138, %f23;
	add.f32 	%f139, %f162, %f118;
	add.f32 	%f140, %f161, 0f3F800000;
	selp.f32 	%f161, %f140, %f161, %p12;
	selp.f32 	%f162, %f139, %f162, %p12;
	selp.u32 	%r50, 1, 0, %p12;
	add.s32 	%r51, %r60, %r50;
	mul.f32 	%f141, %f118, %f118;
	div.rn.f32 	%f142, %f141, %f9;
	div.rn.f32 	%f143, %f141, %f10;
	sub.f32 	%f144, %f142, %f143;
	fma.rn.f32 	%f145, %f144, 0f3BBB989D, 0f3F000000;
	cvt.sat.f32.f32 	%f146, %f145;
	fma.rm.f32 	%f147, %f146, %f127, %f126;
	add.f32 	%f148, %f147, 0fCB40007F;
	neg.f32 	%f149, %f148;
	fma.rn.f32 	%f150, %f144, 0f3FB8AA3B, %f149;
	fma.rn.f32 	%f151, %f144, 0f32A57060, %f150;
	mov.b32 	%r52, %f147;
	shl.b32 	%r53, %r52, 23;
	mov.b32 	%f152, %r53;
	ex2.approx.ftz.f32 	%f153, %f151;
	mul.f32 	%f154, %f153, %f152;
	mul.f32 	%f155, %f8, %f154;
	fma.rn.f32 	%f156, %f7, %f155, 0f3F800000;
	rcp.rn.f32 	%f157, %f156;
	setp.ge.f32 	%p13, %f157, %f1;
	selp.s32 	%r54, -1, 0, %p13;
	add.s32 	%r60, %r51, %r54;
$L__BB14_8:
	ld.param.u64 	%rd35, [_Z33cuda_compute_scores_det_robust_l0PiPfS0_iiS0_S_if_param_0];
	cvta.to.global.u64 	%rd26, %rd35;
	mul.wide.s32 	%rd27, %r1, 4;
	add.s64 	%rd28, %rd26, %rd27;
	st.global.u32 	[%rd28], %r60;
	setp.leu.f32 	%p14, %f161, 0f00000000;
	@%p14 bra 	$L__BB14_10;
	div.rn.f32 	%f158, %f162, %f161;
	add.s64 	%rd32, %rd1, %rd27;
	st.global.f32 	[%rd32], %f158;
	bra.uni 	$L__BB14_12;
$L__BB14_10:
	add.s64 	%rd30, %rd1, %rd27;
	mov.b32 	%r55, 0;
	st.global.u32 	[%rd30], %r55;
	bra.uni 	$L__BB14_12;
$L__BB14_11:
	add.s64 	%rd34, %rd1, %rd10;
	mov.b32 	%r56, 0;
	st.global.u32 	[%rd34], %r56;
$L__BB14_12:
	ret;

}
	// .globl	_Z32cuda_update_signal_det_robust_l0PfS_S_S_PiiifS0_i
.visible .entry _Z32cuda_update_signal_det_robust_l0PfS_S_S_PiiifS0_i(
	.param .u64 .ptr .align 1 _Z32cuda_update_signal_det_robust_l0PfS_S_S_PiiifS0_i_param_0,
	.param .u64 .ptr .align 1 _Z32cuda_update_signal_det_robust_l0PfS_S_S_PiiifS0_i_param_1,
	.param .u64 .ptr .align 1 _Z32cuda_update_signal_det_robust_l0PfS_S_S_PiiifS0_i_param_2,
	.param .u64 .ptr .align 1 _Z32cuda_update_signal_det_robust_l0PfS_S_S_PiiifS0_i_param_3,
	.param .u64 .ptr .align 1 _Z32cuda_update_signal_det_robust_l0PfS_S_S_PiiifS0_i_param_4,
	.param .u32 _Z32cuda_update_signal_det_robust_l0PfS_S_S_PiiifS0_i_param_5,
	.param .u32 _Z32cuda_update_signal_det_robust_l0PfS_S_S_PiiifS0_i_param_6,
	.param .f32 _Z32cuda_update_signal_det_robust_l0PfS_S_S_PiiifS0_i_param_7,
	.param .u64 .ptr .align 1 _Z32cuda_update_signal_det_robust_l0PfS_S_S_PiiifS0_i_param_8,
	.param .u32 _Z32cuda_update_signal_det_robust_l0PfS_S_S_PiiifS0_i_param_9
)
{
	.reg .pred 	%p<14>;
	.reg .b32 	%r<48>;
	.reg .b32 	%f<134>;
	.reg .b64 	%rd<59>;

	ld.param.u64 	%rd8, [_Z32cuda_update_signal_det_robust_l0PfS_S_S_PiiifS0_i_param_0];
	ld.param.u64 	%rd4, [_Z32cuda_update_signal_det_robust_l0PfS_S_S_PiiifS0_i_param_1];
	ld.param.u64 	%rd5, [_Z32cuda_update_signal_det_robust_l0PfS_S_S_PiiifS0_i_param_2];
	ld.param.u64 	%rd6, [_Z32cuda_update_signal_det_robust_l0PfS_S_S_PiiifS0_i_param_3];
	ld.param.u64 	%rd9, [_Z32cuda_update_signal_det_robust_l0PfS_S_S_PiiifS0_i_param_4];
	ld.param.u32 	%r18, [_Z32cuda_update_signal_det_robust_l0PfS_S_S_PiiifS0_i_param_5];
	ld.param.u32 	%r16, [_Z32cuda_update_signal_det_robust_l0PfS_S_S_PiiifS0_i_param_6];
	ld.param.f32 	%f26, [_Z32cuda_update_signal_det_robust_l0PfS_S_S_PiiifS0_i_param_7];
	ld.param.u64 	%rd7, [_Z32cuda_update_signal_det_robust_l0PfS_S_S_PiiifS0_i_param_8];
	ld.param.u32 	%r17, [_Z32cuda_update_signal_det_robust_l0PfS_S_S_PiiifS0_i_param_9];
	cvta.to.global.u64 	%rd1, %rd8;
	cvta.to.global.u64 	%rd2, %rd9;
	mov.u32 	%r19, %tid.x;
	mov.u32 	%r20, %ntid.x;
	mov.u32 	%r21, %ctaid.x;
	mad.lo.s32 	%r1, %r20, %r21, %r19;
	setp.ge.s32 	%p1, %r1, %r18;
	@%p1 bra 	$L__BB15_17;
	cvta.to.global.u64 	%rd10, %rd7;
	mul.wide.s32 	%rd11, %r1, 4;
	add.s64 	%rd12, %rd10, %rd11;
	ld.global.u32 	%r22, [%rd12];
	cvt.rn.f32.s32 	%f27, %r22;
	setp.gtu.f32 	%p2, %f26, %f27;
	@%p2 bra 	$L__BB15_17;
	mul.lo.s32 	%r2, %r16, %r1;
	cvta.to.global.u64 	%rd13, %rd6;
	add.s64 	%rd15, %rd13, %rd11;
	ld.global.f32 	%f1, [%rd15];
	setp.ne.s32 	%p3, %r17, 1;
	@%p3 bra 	$L__BB15_16;
	setp.lt.s32 	%p4, %r16, 1;
	mov.f32 	%f132, 0f00000000;
	mov.f32 	%f133, %f132;
	@%p4 bra 	$L__BB15_15;
	and.b32  	%r3, %r16, 7;
	setp.lt.u32 	%p5, %r16, 8;
	mov.f32 	%f133, 0f00000000;
	mov.b32 	%r46, 0;
	mov.f32 	%f132, %f133;
	@%p5 bra 	$L__BB15_7;
	and.b32  	%r46, %r16, 2147483640;
	neg.s32 	%r44, %r46;
	add.s64 	%rd3, %rd2, 16;
	mov.f32 	%f133, 0f00000000;
	mov.u32 	%r43, %r2;
$L__BB15_6:
	.pragma "nounroll";
	mul.wide.s32 	%rd16, %r43, 4;
	add.s64 	%rd17, %rd3, %rd16;
	ld.global.u32 	%r24, [%rd17+-16];
	mul.wide.s32 	%rd18, %r24, 4;
	add.s64 	%rd19, %rd1, %rd18;
	ld.global.f32 	%f32, [%rd19];
	abs.f32 	%f33, %f32;
	add.f32 	%f34, %f133, %f33;
	sub.f32 	%f35, %f32, %f1;
	abs.f32 	%f36, %f35;
	add.f32 	%f37, %f132, %f36;
	ld.global.u32 	%r25, [%rd17+-12];
	mul.wide.s32 	%rd20, %r25, 4;
	add.s64 	%rd21, %rd1, %rd20;
	ld.global.f32 	%f38, [%rd21];
	abs.f32 	%f39, %f38;
	add.f32 	%f40, %f34, %f39;
	sub.f32 	%f41, %f38, %f1;
	abs.f32 	%f42, %f41;
	add.f32 	%f43, %f37, %f42;
	ld.global.u32 	%r26, [%rd17+-8];
	mul.wide.s32 	%rd22, %r26, 4;
	add.s64 	%rd23, %rd1, %rd22;
	ld.global.f32 	%f44, [%rd23];
	abs.f32 	%f45, %f44;
	add.f32 	%f46, %f40, %f45;
	sub.f32 	%f47, %f44, %f1;
	abs.f32 	%f48, %f47;
	add.f32 	%f49, %f43, %f48;
	ld.global.u32 	%r27, [%rd17+-4];
	mul.wide.s32 	%rd24, %r27, 4;
	add.s64 	%rd25, %rd1, %rd24;
	ld.global.f32 	%f50, [%rd25];
	abs.f32 	%f51, %f50;
	add.f32 	%f52, %f46, %f51;
	sub.f32 	%f53, %f50, %f1;
	abs.f32 	%f54, %f53;
	add.f32 	%f55, %f49, %f54;
	ld.global.u32 	%r28, [%rd17];
	mul.wide.s32 	%rd26, %r28, 4;
	add.s64 	%rd27, %rd1, %rd26;
	ld.global.f32 	%f56, [%rd27];
	abs.f32 	%f57, %f56;
	add.f32 	%f58, %f52, %f57;
	sub.f32 	%f59, %f56, %f1;
	abs.f32 	%f60, %f59;
	add.f32 	%f61, %f55, %f60;
	ld.global.u32 	%r29, [%rd17+4];
	mul.wide.s32 	%rd28, %r29, 4;
	add.s64 	%rd29, %rd1, %rd28;
	ld.global.f32 	%f62, [%rd29];
	abs.f32 	%f63, %f62;
	add.f32 	%f64, %f58, %f63;
	sub.f32 	%f65, %f62, %f1;
	abs.f32 	%f66, %f65;
	add.f32 	%f67, %f61, %f66;
	ld.global.u32 	%r30, [%rd17+8];
	mul.wide.s32 	%rd30, %r30, 4;
	add.s64 	%rd31, %rd1, %rd30;
	ld.global.f32 	%f68, [%rd31];
	abs.f32 	%f69, %f68;
	add.f32 	%f70, %f64, %f69;
	sub.f32 	%f71, %f68, %f1;
	abs.f32 	%f72, %f71;
	add.f32 	%f73, %f67, %f72;
	ld.global.u32 	%r31, [%rd17+12];
	mul.wide.s32 	%rd32, %r31, 4;
	add.s64 	%rd33, %rd1, %rd32;
	ld.global.f32 	%f74, [%rd33];
	abs.f32 	%f75, %f74;
	add.f32 	%f133, %f70, %f75;
	sub.f32 	%f76, %f74, %f1;
	abs.f32 	%f77, %f76;
	add.f32 	%f132, %f73, %f77;
	add.s32 	%r44, %r44, 8;
	add.s32 	%r43, %r43, 8;
	setp.ne.s32 	%p6, %r44, 0;
	@%p6 bra 	$L__BB15_6;
$L__BB15_7:
	setp.eq.s32 	%p7, %r3, 0;
	@%p7 bra 	$L__BB15_15;
	and.b32  	%r11, %r16, 3;
	setp.lt.u32 	%p8, %r3, 4;
	@%p8 bra 	$L__BB15_10;
	add.s32 	%r32, %r46, %r2;
	mul.wide.s32 	%rd34, %r32, 4;
	add.s64 	%rd35, %rd2, %rd34;
	ld.global.u32 	%r33, [%rd35];
	mul.wide.s32 	%rd36, %r33, 4;
	add.s64 	%rd37, %rd1, %rd36;
	ld.global.f32 	%f79, [%rd37];
	abs.f32 	%f80, %f79;
	add.f32 	%f81, %f133, %f80;
	sub.f32 	%f82, %f79, %f1;
	abs.f32 	%f83, %f82;
	add.f32 	%f84, %f132, %f83;
	ld.global.u32 	%r34, [%rd35+4];
	mul.wide.s32 	%rd38, %r34, 4;
	add.s64 	%rd39, %rd1, %rd38;
	ld.global.f32 	%f85, [%rd39];
	abs.f32 	%f86, %f85;
	add.f32 	%f87, %f81, %f86;
	sub.f32 	%f88, %f85, %f1;
	abs.f32 	%f89, %f88;
	add.f32 	%f90, %f84, %f89;
	ld.global.u32 	%r35, [%rd35+8];
	mul.wide.s32 	%rd40, %r35, 4;
	add.s64 	%rd41, %rd1, %rd40;
	ld.global.f32 	%f91, [%rd41];
	abs.f32 	%f92, %f91;
	add.f32 	%f93, %f87, %f92;
	sub.f32 	%f94, %f91, %f1;
	abs.f32 	%f95, %f94;
	add.f32 	%f96, %f90, %f95;
	ld.global.u32 	%r36, [%rd35+12];
	mul.wide.s32 	%rd42, %r36, 4;
	add.s64 	%rd43, %rd1, %rd42;
	ld.global.f32 	%f97, [%rd43];
	abs.f32 	%f98, %f97;
	add.f32 	%f133, %f93, %f98;
	sub.f32 	%f99, %f97, %f1;
	abs.f32 	%f100, %f99;
	add.f32 	%f132, %f96, %f100;
	add.s32 	%r46, %r46, 4;
$L__BB15_10:
	setp.eq.s32 	%p9, %r11, 0;
	@%p9 bra 	$L__BB15_15;
	setp.eq.s32 	%p10, %r11, 1;
	@%p10 bra 	$L__BB15_13;
	add.s32 	%r37, %r46, %r2;
	mul.wide.s32 	%rd44, %r37, 4;
	add.s64 	%rd45, %rd2, %rd44;
	ld.global.u32 	%r38, [%rd45];
	mul.wide.s32 	%rd46, %r38, 4;
	add.s64 	%rd47, %rd1, %rd46;
	ld.global.f32 	%f102, [%rd47];
	abs.f32 	%f103, %f102;
	add.f32 	%f104, %f133, %f103;
	sub.f32 	%f105, %f102, %f1;
	abs.f32 	%f106, %f105;
	add.f32 	%f107, %f132, %f106;
	ld.global.u32 	%r39, [%rd45+4];
	mul.wide.s32 	%rd48, %r39, 4;
	add.s64 	%rd49, %rd1, %rd48;
	ld.global.f32 	%f108, [%rd49];
	abs.f32 	%f109, %f108;
	add.f32 	%f133, %f104, %f109;
	sub.f32 	%f110, %f108, %f1;
	abs.f32 	%f111, %f110;
	add.f32 	%f132, %f107, %f111;
	add.s32 	%r46, %r46, 2;
$L__BB15_13:
	and.b32  	%r40, %r16, 1;
	setp.eq.b32 	%p11, %r40, 1;
	not.pred 	%p12, %p11;
	@%p12 bra 	$L__BB15_15;
	add.s32 	%r41, %r46, %r2;
	mul.wide.s32 	%rd50, %r41, 4;
	add.s64 	%rd51, %rd2, %rd50;
	ld.global.u32 	%r42, [%rd51];
	mul.wide.s32 	%rd52, %r42, 4;
	add.s64 	%rd53, %rd1, %rd52;
	ld.global.f32 	%f112, [%rd53];
	abs.f32 	%f113, %f112;
	add.f32 	%f133, %f133, %f113;
	sub.f32 	%f114, %f112, %f1;
	abs.f32 	%f115, %f114;
	add.f32 	%f132, %f132, %f115;
$L__BB15_15:
	setp.gt.f32 	%p13, %f132, %f133;
	@%p13 bra 	$L__BB15_17;
$L__BB15_16:
	cvta.to.global.u64 	%rd54, %rd4;
	add.s64 	%rd56, %rd54, %rd11;
	ld.global.f32 	%f116, [%rd56];
	add.f32 	%f117, %f1, %f116;
	st.global.f32 	[%rd56], %f117;
	cvta.to.global.u64 	%rd57, %rd5;
	add.s64 	%rd58, %rd57, %rd11;
	st.global.f32 	[%rd58], %f1;
$L__BB15_17:
	ret;

}
	// .globl	_Z10thresholdKPfPiiS0_i
.visible .entry _Z10thresholdKPfPiiS0_i(
	.param .u64 .ptr .align 1 _Z10thresholdKPfPiiS0_i_param_0,
	.param .u64 .ptr .align 1 _Z10thresholdKPfPiiS0_i_param_1,
	.param .u32 _Z10thresholdKPfPiiS0_i_param_2,
	.param .u64 .ptr .align 1 _Z10thresholdKPfPiiS0_i_param_3,
	.param .u32 _Z10thresholdKPfPiiS0_i_param_4
)
{
	.reg .pred 	%p<5>;
	.reg .b32 	%r<10>;
	.reg .b64 	%rd<11>;

	ld.param.u64 	%rd1, [_Z10thresholdKPfPiiS0_i_param_0];
	ld.param.u64 	%rd3, [_Z10thresholdKPfPiiS0_i_param_1];
	ld.param.u32 	%r2, [_Z10thresholdKPfPiiS0_i_param_2];
	ld.param.u64 	%rd2, [_Z10thresholdKPfPiiS0_i_param_3];
	ld.param.u32 	%r3, [_Z10thresholdKPfPiiS0_i_param_4];
	cvta.to.global.u64 	%rd4, %rd3;
	mov.u32 	%r4, %ntid.x;
	mov.u32 	%r5, %ctaid.x;
	mov.u32 	%r6, %tid.x;
	mad.lo.s32 	%r1, %r4, %r5, %r6;
	setp.ge.u32 	%p1, %r1, %r3;
	mul.wide.u32 	%rd5, %r1, 4;
	add.s64 	%rd6, %rd4, %rd5;
	ld.global.u32 	%r7, [%rd6];
	setp.ne.s32 	%p2, %r7, %r2;
	or.pred  	%p3, %p1, %p2;
	@%p3 bra 	$L__BB16_3;
	cvta.to.global.u64 	%rd7, %rd2;
	atom.global.add.u32 	%r8, [%rd7], -1;
	setp.lt.s32 	%p4, %r8, 1;
	@%p4 bra 	$L__BB16_3;
	cvta.to.global.u64 	%rd8, %rd1;
	add.s64 	%rd10, %rd8, %rd5;
	mov.b32 	%r9, 0;
	st.global.u32 	[%rd10], %r9;
$L__BB16_3:
	ret;

}
	// .globl	_Z16cudaUpdateSignalPfiS_
.visible .entry _Z16cudaUpdateSignalPfiS_(
	.param .u64 .ptr .align 1 _Z16cudaUpdateSignalPfiS__param_0,
	.param .u32 _Z16cudaUpdateSignalPfiS__param_1,
	.param .u64 .ptr .align 1 _Z16cudaUpdateSignalPfiS__param_2
)
{
	.reg .pred 	%p<2>;
	.reg .b32 	%r<6>;
	.reg .b32 	%f<4>;
	.reg .b64 	%rd<8>;

	ld.param.u64 	%rd1, [_Z16cudaUpdateSignalPfiS__param_0];
	ld.param.u32 	%r1, [_Z16cudaUpdateSignalPfiS__param_1];
	ld.param.u64 	%rd2, [_Z16cudaUpdateSignalPfiS__param_2];
	mov.u32 	%r2, %tid.x;
	mov.u32 	%r3, %ntid.x;
	mov.u32 	%r4, %ctaid.x;
	mad.lo.s32 	%r5, %r3, %r4, %r2;
	setp.ne.s32 	%p1, %r5, %r1;
	@%p1 bra 	$L__BB17_2;
	cvta.to.global.u64 	%rd3, %rd2;
	cvta.to.global.u64 	%rd4, %rd1;
	mul.wide.s32 	%rd5, %r1, 4;
	add.s64 	%rd6, %rd3, %rd5;
	ld.global.f32 	%f1, [%rd6];
	add.s64 	%rd7, %rd4, %rd5;
	ld.global.f32 	%f2, [%rd7];
	add.f32 	%f3, %f1, %f2;
	st.global.f32 	[%rd7], %f3;
$L__BB17_2:
	ret;

}
	// .globl	_Z18cudaUpdateResidualPfPiS_S_ii
.visible .entry _Z18cudaUpdateResidualPfPiS_S_ii(
	.param .u64 .ptr .align 1 _Z18cudaUpdateResidualPfPiS_S_ii_param_0,
	.param .u64 .ptr .align 1 _Z18cudaUpdateResidualPfPiS_S_ii_param_1,
	.param .u64 .ptr .align 1 _Z18cudaUpdateResidualPfPiS_S_ii_param_2,
	.param .u64 .ptr .align 1 _Z18cudaUpdateResidualPfPiS_S_ii_param_3,
	.param .u32 _Z18cudaUpdateResidualPfPiS_S_ii_param_4,
	.param .u32 _Z18cudaUpdateResidualPfPiS_S_ii_param_5
)
{
	.reg .pred 	%p<11>;
	.reg .b32 	%r<46>;
	.reg .b32 	%f<76>;
	.reg .b64 	%rd<55>;

	ld.param.u64 	%rd8, [_Z18cudaUpdateResidualPfPiS_S_ii_param_0];
	ld.param.u64 	%rd9, [_Z18cudaUpdateResidualPfPiS_S_ii_param_1];
	ld.param.u64 	%rd10, [_Z18cudaUpdateResidualPfPiS_S_ii_param_2];
	ld.param.u64 	%rd7, [_Z18cudaUpdateResidualPfPiS_S_ii_param_3];
	ld.param.u32 	%r15, [_Z18cudaUpdateResidualPfPiS_S_ii_param_4];
	ld.param.u32 	%r16, [_Z18cudaUpdateResidualPfPiS_S_ii_param_5];
	cvta.to.global.u64 	%rd1, %rd8;
	cvta.to.global.u64 	%rd2, %rd9;
	cvta.to.global.u64 	%rd3, %rd10;
	mov.u32 	%r17, %tid.x;
	mov.u32 	%r18, %ntid.x;
	mov.u32 	%r19, %ctaid.x;
	mad.lo.s32 	%r20, %r18, %r19, %r17;
	setp.ne.s32 	%p1, %r20, %r15;
	@%p1 bra 	$L__BB18_13;
	mul.lo.s32 	%r1, %r16, %r15;
	setp.lt.s32 	%p2, %r16, 1;
	@%p2 bra 	$L__BB18_13;
	cvta.to.global.u64 	%rd11, %rd7;
	mul.wide.s32 	%rd12, %r15, 4;
	add.s64 	%rd4, %rd11, %rd12;
	and.b32  	%r2, %r16, 7;
	setp.lt.u32 	%p3, %r16, 8;
	mov.b32 	%r44, 0;
	@%p3 bra 	$L__BB18_5;
	and.b32  	%r44, %r16, 2147483640;
	neg.s32 	%r42, %r44;
	add.s64 	%rd5, %rd3, 16;
	add.s64 	%rd6, %rd2, 16;
	mov.u32 	%r41, %r1;
$L__BB18_4:
	.pragma "nounroll";
	mul.wide.s32 	%rd13, %r41, 4;
	add.s64 	%rd14, %rd5, %rd13;
	add.s64 	%rd15, %rd6, %rd13;
	ld.global.f32 	%f1, [%rd4];
	ld.global.f32 	%f2, [%rd14+-16];
	mul.f32 	%f3, %f1, %f2;
	ld.global.u32 	%r22, [%rd15+-16];
	mul.wide.s32 	%rd16, %r22, 4;
	add.s64 	%rd17, %rd1, %rd16;
	ld.global.f32 	%f4, [%rd17];
	sub.f32 	%f5, %f4, %f3;
	st.global.f32 	[%rd17], %f5;
	ld.global.f32 	%f6, [%rd4];
	ld.global.f32 	%f7, [%rd14+-12];
	mul.f32 	%f8, %f6, %f7;
	ld.global.u32 	%r23, [%rd15+-12];
	mul.wide.s32 	%rd18, %r23, 4;
	add.s64 	%rd19, %rd1, %rd18;
	ld.global.f32 	%f9, [%rd19];
	sub.f32 	%f10, %f9, %f8;
	st.global.f32 	[%rd19], %f10;
	ld.global.f32 	%f11, [%rd4];
	ld.global.f32 	%f12, [%rd14+-8];
	mul.f32 	%f13, %f11, %f12;
	ld.global.u32 	%r24, [%rd15+-8];
	mul.wide.s32 	%rd20, %r24, 4;
	add.s64 	%rd21, %rd1, %rd20;
	ld.global.f32 	%f14, [%rd21];
	sub.f32 	%f15, %f14, %f13;
	st.global.f32 	[%rd21], %f15;
	ld.global.f32 	%f16, [%rd4];
	ld.global.f32 	%f17, [%rd14+-4];
	mul.f32 	%f18, %f16, %f17;
	ld.global.u32 	%r25, [%rd15+-4];
	mul.wide.s32 	%rd22, %r25, 4;
	add.s64 	%rd23, %rd1, %rd22;
	ld.global.f32 	%f19, [%rd23];
	sub.f32 	%f20, %f19, %f18;
	st.global.f32 	[%rd23], %f20;
	ld.global.f32 	%f21, [%rd4];
	ld.global.f32 	%f22, [%rd14];
	mul.f32 	%f23, %f21, %f22;
	ld.global.u32 	%r26, [%rd15];
	mul.wide.s32 	%rd24, %r26, 4;
	add.s64 	%rd25, %rd1, %rd24;
	ld.global.f32 	%f24, [%rd25];
	sub.f32 	%f25, %f24, %f23;
	st.global.f32 	[%rd25], %f25;
	ld.global.f32 	%f26, [%rd4];
	ld.global.f32 	%f27, [%rd14+4];
	mul.f32 	%f28, %f26, %f27;
	ld.global.u32 	%r27, [%rd15+4];
	mul.wide.s32 	%rd26, %r27, 4;
	add.s64 	%rd27, %rd1, %rd26;
	ld.global.f32 	%f29, [%rd27];
	sub.f32 	%f30, %f29, %f28;
	st.global.f32 	[%rd27], %f30;
	ld.global.f32 	%f31, [%rd4];
	ld.global.f32 	%f32, [%rd14+8];
	mul.f32 	%f33, %f31, %f32;
	ld.global.u32 	%r28, [%rd15+8];
	mul.wide.s32 	%rd28, %r28, 4;
	add.s64 	%rd29, %rd1, %rd28;
	ld.global.f32 	%f34, [%rd29];
	sub.f32 	%f35, %f34, %f33;
	st.global.f32 	[%rd29], %f35;
	ld.global.f32 	%f36, [%rd4];
	ld.global.f32 	%f37, [%rd14+12];
	mul.f32 	%f38, %f36, %f37;
	ld.global.u32 	%r29, [%rd15+12];
	mul.wide.s32 	%rd30, %r29, 4;
	add.s64 	%rd31, %rd1, %rd30;
	ld.global.f32 	%f39, [%rd31];
	sub.f32 	%f40, %f39, %f38;
	st.global.f32 	[%rd31], %f40;
	add.s32 	%r42, %r42, 8;
	add.s32 	%r41, %r41, 8;
	setp.ne.s32 	%p4, %r42, 0;
	@%p4 bra 	$L__BB18_4;
$L__BB18_5:
	setp.eq.s32 	%p5, %r2, 0;
	@%p5 bra 	$L__BB18_13;
	and.b32  	%r10, %r16, 3;
	setp.lt.u32 	%p6, %r2, 4;
	@%p6 bra 	$L__BB18_8;
	ld.global.f32 	%f41, [%rd4];
	add.s32 	%r30, %r44, %r1;
	mul.wide.s32 	%rd32, %r30, 4;
	add.s64 	%rd33, %rd3, %rd32;
	ld.global.f32 	%f42, [%rd33];
	mul.f32 	%f43, %f41, %f42;
	add.s64 	%rd34, %rd2, %rd32;
	ld.global.u32 	%r31, [%rd34];
	mul.wide.s32 	%rd35, %r31, 4;
	add.s64 	%rd36, %rd1, %rd35;
	ld.global.f32 	%f44, [%rd36];
	sub.f32 	%f45, %f44, %f43;
	st.global.f32 	[%rd36], %f45;
	ld.global.f32 	%f46, [%rd4];
	ld.global.f32 	%f47, [%rd33+4];
	mul.f32 	%f48, %f46, %f47;
	ld.global.u32 	%r32, [%rd34+4];
	mul.wide.s32 	%rd37, %r32, 4;
	add.s64 	%rd38, %rd1, %rd37;
	ld.global.f32 	%f49, [%rd38];
	sub.f32 	%f50, %f49, %f48;
	st.global.f32 	[%rd38], %f50;
	ld.global.f32 	%f51, [%rd4];
	ld.global.f32 	%f52, [%rd33+8];
	mul.f32 	%f53, %f51, %f52;
	ld.global.u32 	%r33, [%rd34+8];
	mul.wide.s32 	%rd39, %r33, 4;
	add.s64 	%rd40, %rd1, %rd39;
	ld.global.f32 	%f54, [%rd40];
	sub.f32 	%f55, %f54, %f53;
	st.global.f32 	[%rd40], %f55;
	ld.global.f32 	%f56, [%rd4];
	ld.global.f32 	%f57, [%rd33+12];
	mul.f32 	%f58, %f56, %f57;
	ld.global.u32 	%r34, [%rd34+12];
	mul.wide.s32 	%rd41, %r34, 4;
	add.s64 	%rd42, %rd1, %rd41;
	ld.global.f32 	%f59, [%rd42];
	sub.f32 	%f60, %f59, %f58;
	st.global.f32 	[%rd42], %f60;
	add.s32 	%r44, %r44, 4;
$L__BB18_8:
	setp.eq.s32 	%p7, %r10, 0;
	@%p7 bra 	$L__BB18_13;
	setp.eq.s32 	%p8, %r10, 1;
	@%p8 bra 	$L__BB18_11;
	ld.global.f32 	%f61, [%rd4];
	add.s32 	%r35, %r44, %r1;
	mul.wide.s32 	%rd43, %r35, 4;
	add.s64 	%rd44, %rd3, %rd43;
	ld.global.f32 	%f62, [%rd44];
	mul.f32 	%f63, %f61, %f62;
	add.s64 	%rd45, %rd2, %rd43;
	ld.global.u32 	%r36, [%rd45];
	mul.wide.s32 	%rd46, %r36, 4;
	add.s64 	%rd47, %rd1, %rd46;
	ld.global.f32 	%f64, [%rd47];
	sub.f32 	%f65, %f64, %f63;
	st.global.f32 	[%rd47], %f65;
	ld.global.f32 	%f66, [%rd4];
	ld.global.f32 	%f67, [%rd44+4];
	mul.f32 	%f68, %f66, %f67;
	ld.global.u32 	%r37, [%rd45+4];
	mul.wide.s32 	%rd48, %r37, 4;
	add.s64 	%rd49, %rd1, %rd48;
	ld.global.f32 	%f69, [%rd49];
	sub.f32 	%f70, %f69, %f68;
	st.global.f32 	[%rd49], %f70;
	add.s32 	%r44, %r44, 2;
$L__BB18_11:
	and.b32  	%r38, %r16, 1;
	setp.eq.b32 	%p9, %r38, 1;
	not.pred 	%p10, %p9;
	@%p10 bra 	$L__BB18_13;
	ld.global.f32 	%f71, [%rd4];
	add.s32 	%r39, %r44, %r1;
	mul.wide.s32 	%rd50, %r39, 4;
	add.s64 	%rd51, %rd3, %rd50;
	ld.global.f32 	%f72, [%rd51];
	mul.f32 	%f73, %f71, %f72;
	add.s64 	%rd52, %rd2, %rd50;
	ld.global.u32 	%r40, [%rd52];
	mul.wide.s32 	%rd53, %r40, 4;
	add.s64 	%rd54, %rd1, %rd53;
	ld.global.f32 	%f74, [%rd54];
	sub.f32 	%f75, %f74, %f73;
	st.global.f32 	[%rd54], %f75;
$L__BB18_13:
	ret;

}
	// .globl	_Z12countSupportPfiPi
.visible .entry _Z12countSupportPfiPi(
	.param .u64 .ptr .align 1 _Z12countSupportPfiPi_param_0,
	.param .u32 _Z12countSupportPfiPi_param_1,
	.param .u64 .ptr .align 1 _Z12countSupportPfiPi_param_2
)
{
	.reg .pred 	%p<3>;
	.reg .b32 	%r<7>;
	.reg .b32 	%f<2>;
	.reg .b64 	%rd<7>;

	ld.param.u64 	%rd1, [_Z12countSupportPfiPi_param_0];
	ld.param.u32 	%r2, [_Z12countSupportPfiPi_param_1];
	ld.param.u64 	%rd2, [_Z12countSupportPfiPi_param_2];
	mov.u32 	%r3, %tid.x;
	mov.u32 	%r4, %ctaid.x;
	mov.u32 	%r5, %ntid.x;
	mad.lo.s32 	%r1, %r4, %r5, %r3;
	setp.ge.s32 	%p1, %r1, %r2;
	@%p1 bra 	$L__BB19_3;
	cvta.to.global.u64 	%rd3, %rd1;
	mul.wide.s32 	%rd4, %r1, 4;
	add.s64 	%rd5, %rd3, %rd4;
	ld.global.f32 	%f1, [%rd5];
	setp.eq.f32 	%p2, %f1, 0f00000000;
	@%p2 bra 	$L__BB19_3;
	cvta.to.global.u64 	%rd6, %rd2;
	atom.global.add.u32 	%r6, [%rd6], 1;
$L__BB19_3:
	ret;

}


// ===== COMPILED SASS (sm_100) =====

	.target	sm_100

	.elftype	@"ET_EXEC"


//--------------------- .note.nv.tkinfo           --------------------------
	.section	.note.nv.tkinfo,"",@"SHT_NOTE"
	.sectionflags	@"SHF_NOTE_NV_TKINFO"
	.tkinfo
        /*0018*/ 	.word	0x00000002
        /*0030*/ 	.string	""
        /*0030*/ 	.string	"ptxas"
        /*0030*/ 	.string	"Cuda compilation tools, release 13.0, V13.0.88"
        /*0030*/ 	.string	"Build cuda_13.0.r13.0/compiler.36424714_0"
        /*0030*/ 	.string	"-arch sm_100 -m 64 "



//--------------------- .note.nv.cuinfo           --------------------------
	.section	.note.nv.cuinfo,"",@"SHT_NOTE"
	.sectionflags	@"SHF_NOTE_NV_CUINFO"
        /*0018*/ 	.short	0x0002
        /*001a*/ 	.short	0x0064
        /*001c*/ 	.short	0x0082
	.zero		2


//--------------------- .nv.info                  --------------------------
	.section	.nv.info,"",@"SHT_CUDA_INFO"
	.align	4


	//----- nvinfo : EIATTR_REGCOUNT
	.align		4
        /*0000*/ 	.byte	0x04, 0x2f
        /*0002*/ 	.short	(.L_6 - .L_5)
	.align		4
.L_5:
        /*0004*/ 	.word	index@(_Z20cuda_update_residualPfPiS_ii)
        /*0008*/ 	.word	0x00000018


	//----- nvinfo : EIATTR_FRAME_SIZE
	.align		4
.L_6:
        /*000c*/ 	.byte	0x04, 0x11
        /*000e*/ 	.short	(.L_8 - .L_7)
	.align		4
.L_7:
        /*0010*/ 	.word	index@(_Z20cuda_update_residualPfPiS_ii)
        /*0014*/ 	.word	0x00000000


	//----- nvinfo : EIATTR_REGCOUNT
	.align		4
.L_8:
        /*0018*/ 	.byte	0x04, 0x2f
        /*001a*/ 	.short	(.L_10 - .L_9)
	.align		4
.L_9:
        /*001c*/ 	.word	index@(_Z28count_nonzeros_in_rows_indexPfPii)
        /*0020*/ 	.word	0x0000000c


	//----- nvinfo : EIATTR_FRAME_SIZE
	.align		4
.L_10:
        /*0024*/ 	.byte	0x04, 0x11
        /*0026*/ 	.short	(.L_12 - .L_11)
	.align		4
.L_11:
        /*0028*/ 	.word	index@(_Z28count_nonzeros_in_rows_indexPfPii)
        /*002c*/ 	.word	0x00000000


	//----- nvinfo : EIATTR_REGCOUNT
	.align		4
.L_12:
        /*0030*/ 	.byte	0x04, 0x2f
        /*0032*/ 	.short	(.L_14 - .L_13)
	.align		4
.L_13:
        /*0034*/ 	.word	index@(_Z16create_row_indexPiS_ii)
        /*0038*/ 	.word	0x00000010


	//----- nvinfo : EIATTR_FRAME_SIZE
	.align		4
.L_14:
        /*003c*/ 	.byte	0x04, 0x11
        /*003e*/ 	.short	(.L_16 - .L_15)
	.align		4
.L_15:
        /*0040*/ 	.word	index@(_Z16create_row_indexPiS_ii)
        /*0044*/ 	.word	0x00000000


	//----- nvinfo : EIATTR_REGCOUNT
	.align		4
.L_16:
        /*0048*/ 	.byte	0x04, 0x2f
        /*004a*/ 	.short	(.L_18 - .L_17)
	.align		4
.L_17:
        /*004c*/ 	.word	index@(_Z23cuda_compute_scores_smpPfS_PiS_ii)
        /*0050*/ 	.word	0x00000018


	//----- nvinfo : EIATTR_FRAME_SIZE
	.align		4
.L_18:
        /*0054*/ 	.byte	0x04, 0x11
        /*0056*/ 	.short	(.L_20 - .L_19)
	.align		4
.L_19:
        /*0058*/ 	.word	index@(_Z23cuda_compute_scores_smpPfS_PiS_ii)
        /*005c*/ 	.word	0x00000000


	//----- nvinfo : EIATTR_REGCOUNT
	.align		4
.L_20:
        /*0060*/ 	.byte	0x04, 0x2f
        /*0062*/ 	.short	(.L_22 - .L_21)
	.align		4
.L_21:
        /*0064*/ 	.word	index@(_Z24cuda_compute_scores_ssmpPfS_S_PiS_S_ii)
        /*0068*/ 	.word	0x00000018


	//----- nvinfo : EIATTR_FRAME_SIZE
	.align		4
.L_22:
        /*006c*/ 	.byte	0x04, 0x11
        /*006e*/ 	.short	(.L_24 - .L_23)
	.align		4
.L_23:
        /*0070*/ 	.word	index@(_Z24cuda_compute_scores_ssmpPfS_S_PiS_S_ii)
        /*0074*/ 	.word	0x00000000


	//----- nvinfo : EIATTR_REGCOUNT
	.align		4
.L_24:
        /*0078*/ 	.byte	0x04, 0x2f
        /*007a*/ 	.short	(.L_26 - .L_25)
	.align		4
.L_25:
        /*007c*/ 	.word	index@(_Z23cuda_update_scores_ssmpPfS_S_PiS_S0_S0_iii)
        /*0080*/ 	.word	0x0000001e


	//----- nvinfo : EIATTR_FRAME_SIZE
	.align		4
.L_26:
        /*0084*/ 	.byte	0x04, 0x11
        /*0086*/ 	.short	(.L_28 - .L_27)
	.align		4
.L_27:
        /*0088*/ 	.word	index@(_Z23cuda_update_scores_ssmpPfS_S_PiS_S0_S0_iii)
        /*008c*/ 	.word	0x00000000


	//----- nvinfo : EIATTR_REGCOUNT
	.align		4
.L_28:
        /*0090*/ 	.byte	0x04, 0x2f
        /*0092*/ 	.short	(.L_30 - .L_29)
	.align		4
.L_29:
        /*0094*/ 	.word	index@(_Z22cuda_compute_scores_erPfS_S_PiS_S_ii)
        /*0098*/ 	.word	0x00000018


	//----- nvinfo : EIATTR_FRAME_SIZE
	.align		4
.L_30:
        /*009c*/ 	.byte	0x04, 0x11
        /*009e*/ 	.short	(.L_32 - .L_31)
	.align		4
.L_31:
        /*00a0*/ 	.word	index@(_Z22cuda_compute_scores_erPfS_S_PiS_S_ii)
        /*00a4*/ 	.word	0x00000000


	//----- nvinfo : EIATTR_REGCOUNT
	.align		4
.L_32:
        /*00a8*/ 	.byte	0x04, 0x2f
        /*00aa*/ 	.short	(.L_34 - .L_33)
	.align		4
.L_33:
        /*00ac*/ 	.word	index@(_Z21cuda_update_scores_erPfS_S_PiS_S0_S0_iii)
        /*00b0*/ 	.word	0x0000001e


	//----- nvinfo : EIATTR_FRAME_SIZE
	.align		4
.L_34:
        /*00b4*/ 	.byte	0x04, 0x11
        /*00b6*/ 	.short	(.L_36 - .L_35)
	.align		4
.L_35:
        /*00b8*/ 	.word	index@(_Z21cuda_update_scores_erPfS_S_PiS_S0_S0_iii)
        /*00bc*/ 	.word	0x00000000


	//----- nvinfo : EIATTR_REGCOUNT
	.align		4
.L_36:
        /*00c0*/ 	.byte	0x04, 0x2f
        /*00c2*/ 	.short	(.L_38 - .L_37)
	.align		4
.L_37:
        /*00c4*/ 	.word	index@(_Z25cuda_compute_scores_lddsrPfS_S_S_PiS0_iii)
        /*00c8*/ 	.word	0x00000016


	//----- nvinfo : EIATTR_FRAME_SIZE
	.align		4
.L_38:
        /*00cc*/ 	.byte	0x04, 0x11
        /*00ce*/ 	.short	(.L_40 - .L_39)
	.align		4
.L_39:
        /*00d0*/ 	.word	index@(_Z25cuda_compute_scores_lddsrPfS_S_S_PiS0_iii)
        /*00d4*/ 	.word	0x00000000


	//----- nvinfo : EIATTR_REGCOUNT
	.align		4
.L_40:
        /*00d8*/ 	.byte	0x04, 0x2f
        /*00da*/ 	.short	(.L_42 - .L_41)
	.align		4
.L_41:
        /*00dc*/ 	.word	index@(_Z22cuda_compute_scores_l0PfS_S_S_PiS0_iiii)
        /*00e0*/ 	.word	0x00000012


	//----- nvinfo : EIATTR_FRAME_SIZE
	.align		4
.L_42:
        /*00e4*/ 	.byte	0x04, 0x11
        /*00e6*/ 	.short	(.L_44 - .L_43)
	.align		4
.L_43:
        /*00e8*/ 	.word	index@(_Z22cuda_compute_scores_l0PfS_S_S_PiS0_iiii)
        /*00ec*/ 	.word	0x00000000


	//----- nvinfo : EIATTR_REGCOUNT
	.align		4
.L_44:
        /*00f0*/ 	.byte	0x04, 0x2f
        /*00f2*/ 	.short	(.L_46 - .L_45)
	.align		4
.L_45:
        /*00f4*/ 	.word	index@(_Z23cuda_sample_prob_zero_uPiPfiiS0_S_i)
        /*00f8*/ 	.word	0x00000013


	//----- nvinfo : EIATTR_FRAME_SIZE
	.align		4
.L_46:
        /*00fc*/ 	.byte	0x04, 0x11
        /*00fe*/ 	.short	(.L_48 - .L_47)
	.align		4
.L_47:
        /*0100*/ 	.word	index@($__internal_7_$__cuda_sm3x_div_rn_noftz_f32_slowpath)
        /*0104*/ 	.word	0x00000000


	//----- nvinfo : EIATTR_FRAME_SIZE
	.align		4
.L_48:
        /*0108*/ 	.byte	0x04, 0x11
        /*010a*/ 	.short	(.L_50 - .L_49)
	.align		4
.L_49:
        /*010c*/ 	.word	index@($__internal_6_$__cuda_sm20_rcp_rn_f32_slowpath)
        /*0110*/ 	.word	0x00000000


	//----- nvinfo : EIATTR_FRAME_SIZE
	.align		4
.L_50:
        /*0114*/ 	.byte	0x04, 0x11
        /*0116*/ 	.short	(.L_52 - .L_51)
	.align		4
.L_51:
        /*0118*/ 	.word	index@(_Z23cuda_sample_prob_zero_uPiPfiiS0_S_i)
        /*011c*/ 	.word	0x00000000


	//----- nvinfo : EIATTR_REGCOUNT
	.align		4
.L_52:
        /*0120*/ 	.byte	0x04, 0x2f
        /*0122*/ 	.short	(.L_54 - .L_53)
	.align		4
.L_53:
        /*0124*/ 	.word	index@(_Z19cuda_compute_scoresPiS_PfS0_iiS0_S_i)
        /*0128*/ 	.word	0x00000027


	//----- nvinfo : EIATTR_FRAME_SIZE
	.align		4
.L_54:
        /*012c*/ 	.byte	0x04, 0x11
        /*012e*/ 	.short	(.L_56 - .L_55)
	.align		4
.L_55:
        /*0130*/ 	.word	index@($__internal_5_$__cuda_sm3x_div_rn_noftz_f32_slowpath)
        /*0134*/ 	.word	0x00000000


	//----- nvinfo : EIATTR_FRAME_SIZE
	.align		4
.L_56:
        /*0138*/ 	.byte	0x04, 0x11
        /*013a*/ 	.short	(.L_58 - .L_57)
	.align		4
.L_57:
        /*013c*/ 	.word	index@($__internal_4_$__cuda_sm20_rcp_rn_f32_slowpath)
        /*0140*/ 	.word	0x00000000


	//----- nvinfo : EIATTR_FRAME_SIZE
	.align		4
.L_58:
        /*0144*/ 	.byte	0x04, 0x11
        /*0146*/ 	.short	(.L_60 - .L_59)
	.align		4
.L_59:
        /*0148*/ 	.word	index@(_Z19cuda_compute_scoresPiS_PfS0_iiS0_S_i)
        /*014c*/ 	.word	0x00000000


	//----- nvinfo : EIATTR_REGCOUNT
	.align		4
.L_60:
        /*0150*/ 	.byte	0x04, 0x2f
        /*0152*/ 	.short	(.L_62 - .L_61)
	.align		4
.L_61:
        /*0154*/ 	.word	index@(_Z28cuda_update_signal_robust_l0PfPiS_S_S_S0_iifS0_i)
        /*0158*/ 	.word	0x00000020


	//----- nvinfo : EIATTR_FRAME_SIZE
	.align		4
.L_62:
        /*015c*/ 	.byte	0x04, 0x11
        /*015e*/ 	.short	(.L_64 - .L_63)
	.align		4
.L_63:
        /*0160*/ 	.word	index@(_Z28cuda_update_signal_robust_l0PfPiS_S_S_S0_iifS0_i)
        /*0164*/ 	.word	0x00000000


	//----- nvinfo : EIATTR_REGCOUNT
	.align		4
.L_64:
        /*0168*/ 	.byte	0x04, 0x2f
        /*016a*/ 	.short	(.L_66 - .L_65)
	.align		4
.L_65:
        /*016c*/ 	.word	index@(_Z30cuda_deterministic_prob_zero_uPfiiS_Pii)
        /*0170*/ 	.word	0x00000013


	//----- nvinfo : EIATTR_FRAME_SIZE
	.align		4
.L_66:
        /*0174*/ 	.byte	0x04, 0x11
        /*0176*/ 	.short	(.L_68 - .L_67)
	.align		4
.L_67:
        /*0178*/ 	.word	index@($__internal_3_$__cuda_sm3x_div_rn_noftz_f32_slowpath)
        /*017c*/ 	.word	0x00000000


	//----- nvinfo : EIATTR_FRAME_SIZE
	.align		4
.L_68:
        /*0180*/ 	.byte	0x04, 0x11
        /*0182*/ 	.short	(.L_70 - .L_69)
	.align		4
.L_69:
        /*0184*/ 	.word	index@($__internal_2_$__cuda_sm20_rcp_rn_f32_slowpath)
        /*0188*/ 	.word	0x00000000


	//----- nvinfo : EIATTR_FRAME_SIZE
	.align		4
.L_70:
        /*018c*/ 	.byte	0x04, 0x11
        /*018e*/ 	.short	(.L_72 - .L_71)
	.align		4
.L_71:
        /*0190*/ 	.word	index@(_Z30cuda_deterministic_prob_zero_uPfiiS_Pii)
        /*0194*/ 	.word	0x00000000


	//----- nvinfo : EIATTR_REGCOUNT
	.align		4
.L_72:
        /*0198*/ 	.byte	0x04, 0x2f
        /*019a*/ 	.short	(.L_74 - .L_73)
	.align		4
.L_73:
        /*019c*/ 	.word	index@(_Z33cuda_compute_scores_det_robust_l0PiPfS0_iiS0_S_if)
        /*01a0*/ 	.word	0x00000022


	//----- nvinfo : EIATTR_FRAME_SIZE
	.align		4
.L_74:
        /*01a4*/ 	.byte	0x04, 0x11
        /*01a6*/ 	.short	(.L_76 - .L_75)
	.align		4
.L_75:
        /*01a8*/ 	.word	index@($__internal_1_$__cuda_sm3x_div_rn_noftz_f32_slowpath)
        /*01ac*/ 	.word	0x00000000


	//----- nvinfo : EIATTR_FRAME_SIZE
	.align		4
.L_76:
        /*01b0*/ 	.byte	0x04, 0x11
        /*01b2*/ 	.short	(.L_78 - .L_77)
	.align		4
.L_77:
        /*01b4*/ 	.word	index@($__internal_0_$__cuda_sm20_rcp_rn_f32_slowpath)
        /*01b8*/ 	.word	0x00000000


	//----- nvinfo : EIATTR_FRAME_SIZE
	.align		4
.L_78:
        /*01bc*/ 	.byte	0x04, 0x11
        /*01be*/ 	.short	(.L_80 - .L_79)
	.align		4
.L_79:
        /*01c0*/ 	.word	index@(_Z33cuda_compute_scores_det_robust_l0PiPfS0_iiS0_S_if)
        /*01c4*/ 	.word	0x00000000


	//----- nvinfo : EIATTR_REGCOUNT
	.align		4
.L_80:
        /*01c8*/ 	.byte	0x04, 0x2f
        /*01ca*/ 	.short	(.L_82 - .L_81)
	.align		4
.L_81:
        /*01cc*/ 	.word	index@(_Z32cuda_update_signal_det_robust_l0PfS_S_S_PiiifS0_i)
        /*01d0*/ 	.word	0x00000020


	//----- nvinfo : EIATTR_FRAME_SIZE
	.align		4
.L_82:
        /*01d4*/ 	.byte	0x04, 0x11
        /*01d6*/ 	.short	(.L_84 - .L_83)
	.align		4
.L_83:
        /*01d8*/ 	.word	index@(_Z32cuda_update_signal_det_robust_l0PfS_S_S_PiiifS0_i)
        /*01dc*/ 	.word	0x00000000


	//----- nvinfo : EIATTR_REGCOUNT
	.align		4
.L_84:
        /*01e0*/ 	.byte	0x04, 0x2f
        /*01e2*/ 	.short	(.L_86 - .L_85)
	.align		4
.L_85:
        /*01e4*/ 	.word	index@(_Z10thresholdKPfPiiS0_i)
        /*01e8*/ 	.word	0x0000000c


	//----- nvinfo : EIATTR_FRAME_SIZE
	.align		4
.L_86:
        /*01ec*/ 	.byte	0x04, 0x11
        /*01ee*/ 	.short	(.L_88 - .L_87)
	.align		4
.L_87:
        /*01f0*/ 	.word	index@(_Z10thresholdKPfPiiS0_i)
        /*01f4*/ 	.word	0x00000000


	//----- nvinfo : EIATTR_REGCOUNT
	.align		4
.L_88:
        /*01f8*/ 	.byte	0x04, 0x2f
        /*01fa*/ 	.short	(.L_90 - .L_89)
	.align		4
.L_89:
        /*01fc*/ 	.word	index@(_Z16cudaUpdateSignalPfiS_)
        /*0200*/ 	.word	0x0000000a


	//----- nvinfo : EIATTR_FRAME_SIZE
	.align		4
.L_90:
        /*0204*/ 	.byte	0x04, 0x11
        /*0206*/ 	.short	(.L_92 - .L_91)
	.align		4
.L_91:
        /*0208*/ 	.word	index@(_Z16cudaUpdateSignalPfiS_)
        /*020c*/ 	.word	0x00000000


	//----- nvinfo : EIATTR_REGCOUNT
	.align		4
.L_92:
        /*0210*/ 	.byte	0x04, 0x2f
        /*0212*/ 	.short	(.L_94 - .L_93)
	.align		4
.L_93:
        /*0214*/ 	.word	index@(_Z18cudaUpdateResidualPfPiS_S_ii)
        /*0218*/ 	.word	0x0000001a


	//----- nvinfo : EIATTR_FRAME_SIZE
	.align		4
.L_94:
        /*021c*/ 	.byte	0x04, 0x11
        /*021e*/ 	.short	(.L_96 - .L_95)
	.align		4
.L_95:
        /*0220*/ 	.word	index@(_Z18cudaUpdateResidualPfPiS_S_ii)
        /*0224*/ 	.word	0x00000000


	//----- nvinfo : EIATTR_REGCOUNT
	.align		4
.L_96:
        /*0228*/ 	.byte	0x04, 0x2f
        /*022a*/ 	.short	(.L_98 - .L_97)
	.align		4
.L_97:
        /*022c*/ 	.word	index@(_Z12countSupportPfiPi)
        /*0230*/ 	.word	0x00000008


	//----- nvinfo : EIATTR_FRAME_SIZE
	.align		4
.L_98:
        /*0234*/ 	.byte	0x04, 0x11
        /*0236*/ 	.short	(.L_100 - .L_99)
	.align		4
.L_99:
        /*0238*/ 	.word	index@(_Z12countSupportPfiPi)
        /*023c*/ 	.word	0x00000000


	//----- nvinfo : EIATTR_MIN_STACK_SIZE
	.align		4
.L_100:
        /*0240*/ 	.byte	0x04, 0x12
        /*0242*/ 	.short	(.L_102 - .L_101)
	.align		4
.L_101:
        /*0244*/ 	.word	index@(_Z12countSupportPfiPi)
        /*0248*/ 	.word	0x00000000


	//----- nvinfo : EIATTR_MIN_STACK_SIZE
	.align		4
.L_102:
        /*024c*/ 	.byte	0x04, 0x12
        /*024e*/ 	.short	(.L_104 - .L_103)
	.align		4
.L_103:
        /*0250*/ 	.word	index@(_Z18cudaUpdateResidualPfPiS_S_ii)
        /*0254*/ 	.word	0x00000000


	//----- nvinfo : EIATTR_MIN_STACK_SIZE
	.align		4
.L_104:
        /*0258*/ 	.byte	0x04, 0x12
        /*025a*/ 	.short	(.L_106 - .L_105)
	.align		4
.L_105:
        /*025c*/ 	.word	index@(_Z16cudaUpdateSignalPfiS_)
        /*0260*/ 	.word	0x00000000


	//----- nvinfo : EIATTR_MIN_STACK_SIZE
	.align		4
.L_106:
        /*0264*/ 	.byte	0x04, 0x12
        /*0266*/ 	.short	(.L_108 - .L_107)
	.align		4
.L_107:
        /*0268*/ 	.word	index@(_Z10thresholdKPfPiiS0_i)
        /*026c*/ 	.word	0x00000000


	//----- nvinfo : EIATTR_MIN_STACK_SIZE
	.align		4
.L_108:
        /*0270*/ 	.byte	0x04, 0x12
        /*0272*/ 	.short	(.L_110 - .L_109)
	.align		4
.L_109:
        /*0274*/ 	.word	index@(_Z32cuda_update_signal_det_robust_l0PfS_S_S_PiiifS0_i)
        /*0278*/ 	.word	0x00000000


	//----- nvinfo : EIATTR_MIN_STACK_SIZE
	.align		4
.L_110:
        /*027c*/ 	.byte	0x04, 0x12
        /*027e*/ 	.short	(.L_112 - .L_111)
	.align		4
.L_111:
        /*0280*/ 	.word	index@(_Z33cuda_compute_scores_det_robust_l0PiPfS0_iiS0_S_if)
        /*0284*/ 	.word	0x00000000


	//----- nvinfo : EIATTR_MIN_STACK_SIZE
	.align		4
.L_112:
        /*0288*/ 	.byte	0x04, 0x12
        /*028a*/ 	.short	(.L_114 - .L_113)
	.align		4
.L_113:
        /*028c*/ 	.word	index@(_Z30cuda_deterministic_prob_zero_uPfiiS_Pii)
        /*0290*/ 	.word	0x00000000


	//----- nvinfo : EIATTR_MIN_STACK_SIZE
	.align		4
.L_114:
        /*0294*/ 	.byte	0x04, 0x12
        /*0296*/ 	.short	(.L_116 - .L_115)
	.align		4
.L_115:
        /*0298*/ 	.word	index@(_Z28cuda_update_signal_robust_l0PfPiS_S_S_S0_iifS0_i)
        /*029c*/ 	.word	0x00000000


	//----- nvinfo : EIATTR_MIN_STACK_SIZE
	.align		4
.L_116:
        /*02a0*/ 	.byte	0x04, 0x12
        /*02a2*/ 	.short	(.L_118 - .L_117)
	.align		4
.L_117:
        /*02a4*/ 	.word	index@(_Z19cuda_compute_scoresPiS_PfS0_iiS0_S_i)
        /*02a8*/ 	.word	0x00000000


	//----- nvinfo : EIATTR_MIN_STACK_SIZE
	.align		4
.L_118:
        /*02ac*/ 	.byte	0x04, 0x12
        /*02ae*/ 	.short	(.L_120 - .L_119)
	.align		4
.L_119:
        /*02b0*/ 	.word	index@(_Z23cuda_sample_prob_zero_uPiPfiiS0_S_i)
        /*02b4*/ 	.word	0x00000000


	//----- nvinfo : EIATTR_MIN_STACK_SIZE
	.align		4
.L_120:
        /*02b8*/ 	.byte	0x04, 0x12
        /*02ba*/ 	.short	(.L_122 - .L_121)
	.align		4
.L_121:
        /*02bc*/ 	.word	index@(_Z22cuda_compute_scores_l0PfS_S_S_PiS0_iiii)
        /*02c0*/ 	.word	0x00000000


	//----- nvinfo : EIATTR_MIN_STACK_SIZE
	.align		4
.L_122:
        /*02c4*/ 	.byte	0x04, 0x12
        /*02c6*/ 	.short	(.L_124 - .L_123)
	.align		4
.L_123:
        /*02c8*/ 	.word	index@(_Z25cuda_compute_scores_lddsrPfS_S_S_PiS0_iii)
        /*02cc*/ 	.word	0x00000000


	//----- nvinfo : EIATTR_MIN_STACK_SIZE
	.align		4
.L_124:
        /*02d0*/ 	.byte	0x04, 0x12
        /*02d2*/ 	.short	(.L_126 - .L_125)
	.align		4
.L_125:
        /*02d4*/ 	.word	index@(_Z21cuda_update_scores_erPfS_S_PiS_S0_S0_iii)
        /*02d8*/ 	.word	0x00000000


	//----- nvinfo : EIATTR_MIN_STACK_SIZE
	.align		4
.L_126:
        /*02dc*/ 	.byte	0x04, 0x12
        /*02de*/ 	.short	(.L_128 - .L_127)
	.align		4
.L_127:
        /*02e0*/ 	.word	index@(_Z22cuda_compute_scores_erPfS_S_PiS_S_ii)
        /*02e4*/ 	.word	0x00000000


	//----- nvinfo : EIATTR_MIN_STACK_SIZE
	.align		4
.L_128:
        /*02e8*/ 	.byte	0x04, 0x12
        /*02ea*/ 	.short	(.L_130 - .L_129)
	.align		4
.L_129:
        /*02ec*/ 	.word	index@(_Z23cuda_update_scores_ssmpPfS_S_PiS_S0_S0_iii)
        /*02f0*/ 	.word	0x00000000


	//----- nvinfo : EIATTR_MIN_STACK_SIZE
	.align		4
.L_130:
        /*02f4*/ 	.byte	0x04, 0x12
        /*02f6*/ 	.short	(.L_132 - .L_131)
	.align		4
.L_131:
        /*02f8*/ 	.word	index@(_Z24cuda_compute_scores_ssmpPfS_S_PiS_S_ii)
        /*02fc*/ 	.word	0x00000000


	//----- nvinfo : EIATTR_MIN_STACK_SIZE
	.align		4
.L_132:
        /*0300*/ 	.byte	0x04, 0x12
        /*0302*/ 	.short	(.L_134 - .L_133)
	.align		4
.L_133:
        /*0304*/ 	.word	index@(_Z23cuda_compute_scores_smpPfS_PiS_ii)
        /*0308*/ 	.word	0x00000000


	//----- nvinfo : EIATTR_MIN_STACK_SIZE
	.align		4
.L_134:
        /*030c*/ 	.byte	0x04, 0x12
        /*030e*/ 	.short	(.L_136 - .L_135)
	.align		4
.L_135:
        /*0310*/ 	.word	index@(_Z16create_row_indexPiS_ii)
        /*0314*/ 	.word	0x00000000


	//----- nvinfo : EIATTR_MIN_STACK_SIZE
	.align		4
.L_136:
        /*0318*/ 	.byte	0x04, 0x12
        /*031a*/ 	.short	(.L_138 - .L_137)
	.align		4
.L_137:
        /*031c*/ 	.word	index@(_Z28count_nonzeros_in_rows_indexPfPii)
        /*0320*/ 	.word	0x00000000


	//----- nvinfo : EIATTR_MIN_STACK_SIZE
	.align		4
.L_138:
        /*0324*/ 	.byte	0x04, 0x12
        /*0326*/ 	.short	(.L_140 - .L_139)
	.align		4
.L_139:
        /*0328*/ 	.word	index@(_Z20cuda_update_residualPfPiS_ii)
        /*032c*/ 	.word	0x00000000
.L_140:


//--------------------- .nv.compat                --------------------------
	.section	.nv.compat,"",@"SHT_CUDA_COMPAT_INFO"
	.align	4
        /*0000*/ 	.byte	0x02, 0x09, 0x00, 0x00, 0x02, 0x02, 0x01, 0x00, 0x02, 0x05, 0x05, 0x00, 0x03, 0x07, 0x01, 0x01
        /*0010*/ 	.byte	0x02, 0x03, 0x00, 0x00, 0x02, 0x06, 0x01, 0x00, 0x04, 0x0b, 0x08, 0x00, 0x01, 0x00, 0x00, 0x00
        /*0020*/ 	.byte	0x00, 0x00, 0x00, 0x00


//--------------------- .nv.info._Z12countSupportPfiPi --------------------------
	.section	.nv.info._Z12countSupportPfiPi,"",@"SHT_CUDA_INFO"
	.sectionflags	@""
	.align	4


	//----- nvinfo : EIATTR_CUDA_API_VERSION
	.align		4
        /*0000*/ 	.byte	0x04, 0x37
        /*0002*/ 	.short	(.L_142 - .L_141)
.L_141:
        /*0004*/ 	.word	0x00000082


	//----- nvinfo : EIATTR_KPARAM_INFO
	.align		4
.L_142:
        /*0008*/ 	.byte	0x04, 0x17
        /*000a*/ 	.short	(.L_144 - .L_143)
.L_143:
        /*000c*/ 	.word	0x00000000
        /*0010*/ 	.short	0x0002
        /*0012*/ 	.short	0x0010
        /*0014*/ 	.byte	0x00, 0xf5, 0x21, 0x00


	//----- nvinfo : EIATTR_KPARAM_INFO
	.align		4
.L_144:
        /*0018*/ 	.byte	0x04, 0x17
        /*001a*/ 	.short	(.L_146 - .L_145)
.L_145:
        /*001c*/ 	.word	0x00000000
        /*0020*/ 	.short	0x0001
        /*0022*/ 	.short	0x0008
        /*0024*/ 	.byte	0x00, 0xf0, 0x11, 0x00


	//----- nvinfo : EIATTR_KPARAM_INFO
	.align		4
.L_146:
        /*0028*/ 	.byte	0x04, 0x17
        /*002a*/ 	.short	(.L_148 - .L_147)
.L_147:
        /*002c*/ 	.word	0x00000000
        /*0030*/ 	.short	0x0000
        /*0032*/ 	.short	0x0000
        /*0034*/ 	.byte	0x00, 0xf5, 0x21, 0x00


	//----- nvinfo : EIATTR_SPARSE_MMA_MASK
	.align		4
.L_148:
        /*0038*/ 	.byte	0x03, 0x50
        /*003a*/ 	.short	0x0000


	//----- nvinfo : EIATTR_MAXREG_COUNT
	.align		4
        /*003c*/ 	.byte	0x03, 0x1b
        /*003e*/ 	.short	0x00ff


	//----- nvinfo : EIATTR_MERCURY_ISA_VERSION
	.align		4
        /*0040*/ 	.byte	0x03, 0x5f
        /*0042*/ 	.short	0x0101


	//----- nvinfo : EIATTR_INT_WARP_WIDE_INSTR_OFFSETS
	.align		4
        /*0044*/ 	.byte	0x04, 0x31
        /*0046*/ 	.short	(.L_150 - .L_149)


	//   ....[0]....
.L_149:
        /*0048*/ 	.word	0x00000100


	//----- nvinfo : EIATTR_VRC_CTA_INIT_COUNT
	.align		4
.L_150:
        /*004c*/ 	.byte	0x02, 0x4a
	.zero		1
	.zero		1


	//----- nvinfo : EIATTR_EXIT_INSTR_OFFSETS
	.align		4
        /*0050*/ 	.byte	0x04, 0x1c
        /*0052*/ 	.short	(.L_152 - .L_151)


	//   ....[0]....
.L_151:
        /*0054*/ 	.word	0x00000070


	//   ....[1]....
        /*0058*/ 	.word	0x000000d0


	//   ....[2]....
        /*005c*/ 	.word	0x00000150


	//----- nvinfo : EIATTR_CBANK_PARAM_SIZE
	.align		4
.L_152:
        /*0060*/ 	.byte	0x03, 0x19
        /*0062*/ 	.short	0x0018


	//----- nvinfo : EIATTR_PARAM_CBANK
	.align		4
        /*0064*/ 	.byte	0x04, 0x0a
        /*0066*/ 	.short	(.L_154 - .L_153)
	.align		4
.L_153:
        /*0068*/ 	.word	index@(.nv.constant0._Z12countSupportPfiPi)
        /*006c*/ 	.short	0x0380
        /*006e*/ 	.short	0x0018


	//----- nvinfo : EIATTR_SW_WAR
	.align		4
.L_154:
        /*0070*/ 	.byte	0x04, 0x36
        /*0072*/ 	.short	(.L_156 - .L_155)
.L_155:
        /*0074*/ 	.word	0x00000008
.L_156:


//--------------------- .nv.info._Z18cudaUpdateResidualPfPiS_S_ii --------------------------
	.section	.nv.info._Z18cudaUpdateResidualPfPiS_S_ii,"",@"SHT_CUDA_INFO"
	.sectionflags	@""
	.align	4


	//----- nvinfo : EIATTR_CUDA_API_VERSION
	.align		4
        /*0000*/ 	.byte	0x04, 0x37
        /*0002*/ 	.short	(.L_158 - .L_157)
.L_157:
        /*0004*/ 	.word	0x00000082


	//----- nvinfo : EIATTR_KPARAM_INFO
	.align		4
.L_158:
        /*0008*/ 	.byte	0x04, 0x17
        /*000a*/ 	.short	(.L_160 - .L_159)
.L_159:
        /*000c*/ 	.word	0x00000000
        /*0010*/ 	.short	0x0005
        /*0012*/ 	.short	0x0024
        /*0014*/ 	.byte	0x00, 0xf0, 0x11, 0x00


	//----- nvinfo : EIATTR_KPARAM_INFO
	.align		4
.L_160:
        /*0018*/ 	.byte	0x04, 0x17
        /*001a*/ 	.short	(.L_162 - .L_161)
.L_161:
        /*001c*/ 	.word	0x00000000
        /*0020*/ 	.short	0x0004
        /*0022*/ 	.short	0x0020
        /*0024*/ 	.byte	0x00, 0xf0, 0x11, 0x00


	//----- nvinfo : EIATTR_KPARAM_INFO
	.align		4
.L_162:
        /*0028*/ 	.byte	0x04, 0x17
        /*002a*/ 	.short	(.L_164 - .L_163)
.L_163:
        /*002c*/ 	.word	0x00000000
        /*0030*/ 	.short	0x0003
        /*0032*/ 	.short	0x0018
        /*0034*/ 	.byte	0x00, 0xf5, 0x21, 0x00


	//----- nvinfo : EIATTR_KPARAM_INFO
	.align		4
.L_164:
        /*0038*/ 	.byte	0x04, 0x17
        /*003a*/ 	.short	(.L_166 - .L_165)
.L_165:
        /*003c*/ 	.word	0x00000000
        /*0040*/ 	.short	0x0002
        /*0042*/ 	.short	0x0010
        /*0044*/ 	.byte	0x00, 0xf5, 0x21, 0x00


	//----- nvinfo : EIATTR_KPARAM_INFO
	.align		4
.L_166:
        /*0048*/ 	.byte	0x04, 0x17
        /*004a*/ 	.short	(.L_168 - .L_167)
.L_167:
        /*004c*/ 	.word	0x00000000
        /*0050*/ 	.short	0x0001
        /*0052*/ 	.short	0x0008
        /*0054*/ 	.byte	0x00, 0xf5, 0x21, 0x00


	//----- nvinfo : EIATTR_KPARAM_INFO
	.align		4
.L_168:
        /*0058*/ 	.byte	0x04, 0x17
        /*005a*/ 	.short	(.L_170 - .L_169)
.L_169:
        /*005c*/ 	.word	0x00000000
        /*0060*/ 	.short	0x0000
        /*0062*/ 	.short	0x0000
        /*0064*/ 	.byte	0x00, 0xf5, 0x21, 0x00


	//----- nvinfo : EIATTR_SPARSE_MMA_MASK
	.align		4
.L_170:
        /*0068*/ 	.byte	0x03, 0x50
        /*006a*/ 	.short	0x0000


	//----- nvinfo : EIATTR_MAXREG_COUNT
	.align		4
        /*006c*/ 	.byte	0x03, 0x1b
        /*006e*/ 	.short	0x00ff


	//----- nvinfo : EIATTR_MERCURY_ISA_VERSION
	.align		4
        /*0070*/ 	.byte	0x03, 0x5f
        /*0072*/ 	.short	0x0101


	//----- nvinfo : EIATTR_VRC_CTA_INIT_COUNT
	.align		4
        /*0074*/ 	.byte	0x02, 0x4a
	.zero		1
	.zero		1


	//----- nvinfo : EIATTR_EXIT_INSTR_OFFSETS
	.align		4
        /*0078*/ 	.byte	0x04, 0x1c
        /*007a*/ 	.short	(.L_172 - .L_171)


	//   ....[0]....
.L_171:
        /*007c*/ 	.word	0x00000070


	//   ....[1]....
        /*0080*/ 	.word	0x000000a0


	//   ....[2]....
        /*0084*/ 	.word	0x00000600


	//   ....[3]....
        /*0088*/ 	.word	0x00000880


	//   ....[4]....
        /*008c*/ 	.word	0x00000a20


	//   ....[5]....
        /*0090*/ 	.word	0x00000b00


	//----- nvinfo : EIATTR_CBANK_PARAM_SIZE
	.align		4
.L_172:
        /*0094*/ 	.byte	0x03, 0x19
        /*0096*/ 	.short	0x0028


	//----- nvinfo : EIATTR_PARAM_CBANK
	.align		4
        /*0098*/ 	.byte	0x04, 0x0a
        /*009a*/ 	.short	(.L_174 - .L_173)
	.align		4
.L_173:
        /*009c*/ 	.word	index@(.nv.constant0._Z18cudaUpdateResidualPfPiS_S_ii)
        /*00a0*/ 	.short	0x0380
        /*00a2*/ 	.short	0x0028


	//----- nvinfo : EIATTR_SW_WAR
	.align		4
.L_174:
        /*00a4*/ 	.byte	0x04, 0x36
        /*00a6*/ 	.short	(.L_176 - .L_175)
.L_175:
        /*00a8*/ 	.word	0x00000008
.L_176:


//--------------------- .nv.info._Z16cudaUpdateSignalPfiS_ --------------------------
	.section	.nv.info._Z16cudaUpdateSignalPfiS_,"",@"SHT_CUDA_INFO"
	.sectionflags	@""
	.align	4


	//----- nvinfo : EIATTR_CUDA_API_VERSION
	.align		4
        /*0000*/ 	.byte	0x04, 0x37
        /*0002*/ 	.short	(.L_178 - .L_177)
.L_177:
        /*0004*/ 	.word	0x00000082


	//----- nvinfo : EIATTR_KPARAM_INFO
	.align		4
.L_178:
        /*0008*/ 	.byte	0x04, 0x17
        /*000a*/ 	.short	(.L_180 - .L_179)
.L_179:
        /*000c*/ 	.word	0x00000000
        /*0010*/ 	.short	0x0002
        /*0012*/ 	.short	0x0010
        /*0014*/ 	.byte	0x00, 0xf5, 0x21, 0x00


	//----- nvinfo : EIATTR_KPARAM_INFO
	.align		4
.L_180:
        /*0018*/ 	.byte	0x04, 0x17
        /*001a*/ 	.short	(.L_182 - .L_181)
.L_181:
        /*001c*/ 	.word	0x00000000
        /*0020*/ 	.short	0x0001
        /*0022*/ 	.short	0x0008
        /*0024*/ 	.byte	0x00, 0xf0, 0x11, 0x00


	//----- nvinfo : EIATTR_KPARAM_INFO
	.align		4
.L_182:
        /*0028*/ 	.byte	0x04, 0x17
        /*002a*/ 	.short	(.L_184 - .L_183)
.L_183:
        /*002c*/ 	.word	0x00000000
        /*0030*/ 	.short	0x0000
        /*0032*/ 	.short	0x0000
        /*0034*/ 	.byte	0x00, 0xf5, 0x21, 0x00


	//----- nvinfo : EIATTR_SPARSE_MMA_MASK
	.align		4
.L_184:
        /*0038*/ 	.byte	0x03, 0x50
        /*003a*/ 	.short	0x0000


	//----- nvinfo : EIATTR_MAXREG_COUNT
	.align		4
        /*003c*/ 	.byte	0x03, 0x1b
        /*003e*/ 	.short	0x00ff


	//----- nvinfo : EIATTR_MERCURY_ISA_VERSION
	.align		4
        /*0040*/ 	.byte	0x03, 0x5f
        /*0042*/ 	.short	0x0101


	//----- nvinfo : EIATTR_VRC_CTA_INIT_COUNT
	.align		4
        /*0044*/ 	.byte	0x02, 0x4a
	.zero		1
	.zero		1


	//----- nvinfo : EIATTR_EXIT_INSTR_OFFSETS
	.align		4
        /*0048*/ 	.byte	0x04, 0x1c
        /*004a*/ 	.short	(.L_186 - .L_185)


	//   ....[0]....
.L_185:
        /*004c*/ 	.word	0x00000070


	//   ....[1]....
        /*0050*/ 	.word	0x00000110


	//----- nvinfo : EIATTR_CBANK_PARAM_SIZE
	.align		4
.L_186:
        /*0054*/ 	.byte	0x03, 0x19
        /*0056*/ 	.short	0x0018


	//----- nvinfo : EIATTR_PARAM_CBANK
	.align		4
        /*0058*/ 	.byte	0x04, 0x0a
        /*005a*/ 	.short	(.L_188 - .L_187)
	.align		4
.L_187:
        /*005c*/ 	.word	index@(.nv.constant0._Z16cudaUpdateSignalPfiS_)
        /*0060*/ 	.short	0x0380
        /*0062*/ 	.short	0x0018


	//----- nvinfo : EIATTR_SW_WAR
	.align		4
.L_188:
        /*0064*/ 	.byte	0x04, 0x36
        /*0066*/ 	.short	(.L_190 - .L_189)
.L_189:
        /*0068*/ 	.word	0x00000008
.L_190:


//--------------------- .nv.info._Z10thresholdKPfPiiS0_i --------------------------
	.section	.nv.info._Z10thresholdKPfPiiS0_i,"",@"SHT_CUDA_INFO"
	.sectionflags	@""
	.align	4


	//----- nvinfo : EIATTR_CUDA_API_VERSION
	.align		4
        /*0000*/ 	.byte	0x04, 0x37
        /*0002*/ 	.short	(.L_192 - .L_191)
.L_191:
        /*0004*/ 	.word	0x00000082


	//----- nvinfo : EIATTR_KPARAM_INFO
	.align		4
.L_192:
        /*0008*/ 	.byte	0x04, 0x17
        /*000a*/ 	.short	(.L_194 - .L_193)
.L_193:
        /*000c*/ 	.word	0x00000000
        /*0010*/ 	.short	0x0004
        /*0012*/ 	.short	0x0020
        /*0014*/ 	.byte	0x00, 0xf0, 0x11, 0x00


	//----- nvinfo : EIATTR_KPARAM_INFO
	.align		4
.L_194:
        /*0018*/ 	.byte	0x04, 0x17
        /*001a*/ 	.short	(.L_196 - .L_195)
.L_195:
        /*001c*/ 	.word	0x00000000
        /*0020*/ 	.short	0x0003
        /*0022*/ 	.short	0x0018
        /*0024*/ 	.byte	0x00, 0xf5, 0x21, 0x00


	//----- nvinfo : EIATTR_KPARAM_INFO
	.align		4
.L_196:
        /*0028*/ 	.byte	0x04, 0x17
        /*002a*/ 	.short	(.L_198 - .L_197)
.L_197:
        /*002c*/ 	.word	0x00000000
        /*0030*/ 	.short	0x0002
        /*0032*/ 	.short	0x0010
        /*0034*/ 	.byte	0x00, 0xf0, 0x11, 0x00


	//----- nvinfo : EIATTR_KPARAM_INFO
	.align		4
.L_198:
        /*0038*/ 	.byte	0x04, 0x17
        /*003a*/ 	.short	(.L_200 - .L_199)
.L_199:
        /*003c*/ 	.word	0x00000000
        /*0040*/ 	.short	0x0001
        /*0042*/ 	.short	0x0008
        /*0044*/ 	.byte	0x00, 0xf5, 0x21, 0x00


	//----- nvinfo : EIATTR_KPARAM_INFO
	.align		4
.L_200:
        /*0048*/ 	.byte	0x04, 0x17
        /*004a*/ 	.short	(.L_202 - .L_201)
.L_201:
        /*004c*/ 	.word	0x00000000
        /*0050*/ 	.short	0x0000
        /*0052*/ 	.short	0x0000
        /*0054*/ 	.byte	0x00, 0xf5, 0x21, 0x00


	//----- nvinfo : EIATTR_SPARSE_MMA_MASK
	.align		4
.L_202:
        /*0058*/ 	.byte	0x03, 0x50
        /*005a*/ 	.short	0x0000


	//----- nvinfo : EIATTR_MAXREG_COUNT
	.align		4
        /*005c*/ 	.byte	0x03, 0x1b
        /*005e*/ 	.short	0x00ff


	//----- nvinfo : EIATTR_MERCURY_ISA_VERSION
	.align		4
        /*0060*/ 	.byte	0x03, 0x5f
        /*0062*/ 	.short	0x0101


	//----- nvinfo : EIATTR_INT_WARP_WIDE_INSTR_OFFSETS
	.align		4
        /*0064*/ 	.byte	0x04, 0x31
        /*0066*/ 	.short	(.L_204 - .L_203)


	//   ....[0]....
.L_203:
        /*0068*/ 	.word	0x000000f0


	//   ....[1]....
        /*006c*/ 	.word	0x00000190


	//----- nvinfo : EIATTR_VRC_CTA_INIT_COUNT
	.align		4
.L_204:
        /*0070*/ 	.byte	0x02, 0x4a
	.zero		1
	.zero		1


	//----- nvinfo : EIATTR_EXIT_INSTR_OFFSETS
	.align		4
        /*0074*/ 	.byte	0x04, 0x1c
        /*0076*/ 	.short	(.L_206 - .L_205)


	//   ....[0]....
.L_205:
        /*0078*/ 	.word	0x000000d0


	//   ....[1]....
        /*007c*/ 	.word	0x000001c0


	//   ....[2]....
        /*0080*/ 	.word	0x00000200


	//----- nvinfo : EIATTR_CBANK_PARAM_SIZE
	.align		4
.L_206:
        /*0084*/ 	.byte	0x03, 0x19
        /*0086*/ 	.short	0x0024


	//----- nvinfo : EIATTR_PARAM_CBANK
	.align		4
        /*0088*/ 	.byte	0x04, 0x0a
        /*008a*/ 	.short	(.L_208 - .L_207)
	.align		4
.L_207:
        /*008c*/ 	.word	index@(.nv.constant0._Z10thresholdKPfPiiS0_i)
        /*0090*/ 	.short	0x0380
        /*0092*/ 	.short	0x0024


	//----- nvinfo : EIATTR_SW_WAR
	.align		4
.L_208:
        /*0094*/ 	.byte	0x04, 0x36
        /*0096*/ 	.short	(.L_210 - .L_209)
.L_209:
        /*0098*/ 	.word	0x00000008
.L_210:


//--------------------- .nv.info._Z32cuda_update_signal_det_robust_l0PfS_S_S_PiiifS0_i --------------------------
	.section	.nv.info._Z32cuda_update_signal_det_robust_l0PfS_S_S_PiiifS0_i,"",@"SHT_CUDA_INFO"
	.sectionflags	@""
	.align	4


	//----- nvinfo : EIATTR_CUDA_API_VERSION
	.align		4
        /*0000*/ 	.byte	0x04, 0x37
        /*0002*/ 	.short	(.L_212 - .L_211)
.L_211:
        /*0004*/ 	.word	0x00000082


	//----- nvinfo : EIATTR_KPARAM_INFO
	.align		4
.L_212:
        /*0008*/ 	.byte	0x04, 0x17
        /*000a*/ 	.short	(.L_214 - .L_213)
.L_213:
        /*000c*/ 	.word	0x00000000
        /*0010*/ 	.short	0x0009
        /*0012*/ 	.short	0x0040
        /*0014*/ 	.byte	0x00, 0xf0, 0x11, 0x00


	//----- nvinfo : EIATTR_KPARAM_INFO
	.align		4
.L_214:
        /*0018*/ 	.byte	0x04, 0x17
        /*001a*/ 	.short	(.L_216 - .L_215)
.L_215:
        /*001c*/ 	.word	0x00000000
        /*0020*/ 	.short	0x0008
        /*0022*/ 	.short	0x0038
        /*0024*/ 	.byte	0x00, 0xf5, 0x21, 0x00


	//----- nvinfo : EIATTR_KPARAM_INFO
	.align		4
.L_216:
        /*0028*/ 	.byte	0x04, 0x17
        /*002a*/ 	.short	(.L_218 - .L_217)
.L_217:
        /*002c*/ 	.word	0x00000000
        /*0030*/ 	.short	0x0007
        /*0032*/ 	.short	0x0030
        /*0034*/ 	.byte	0x00, 0xf0, 0x11, 0x00


	//----- nvinfo : EIATTR_KPARAM_INFO
	.align		4
.L_218:
        /*0038*/ 	.byte	0x04, 0x17
        /*003a*/ 	.short	(.L_220 - .L_219)
.L_219:
        /*003c*/ 	.word	0x00000000
        /*0040*/ 	.short	0x0006
        /*0042*/ 	.short	0x002c
        /*0044*/ 	.byte	0x00, 0xf0, 0x11, 0x00


	//----- nvinfo : EIATTR_KPARAM_INFO
	.align		4
.L_220:
        /*0048*/ 	.byte	0x04, 0x17
        /*004a*/ 	.short	(.L_222 - .L_221)
.L_221:
        /*004c*/ 	.word	0x00000000
        /*0050*/ 	.short	0x0005
        /*0052*/ 	.short	0x0028
        /*0054*/ 	.byte	0x00, 0xf0, 0x11, 0x00


	//----- nvinfo : EIATTR_KPARAM_INFO
	.align		4
.L_222:
        /*0058*/ 	.byte	0x04, 0x17
        /*005a*/ 	.short	(.L_224 - .L_223)
.L_223:
        /*005c*/ 	.word	0x00000000
        /*0060*/ 	.short	0x0004
        /*0062*/ 	.short	0x0020
        /*0064*/ 	.byte	0x00, 0xf5, 0x21, 0x00


	//----- nvinfo : EIATTR_KPARAM_INFO
	.align		4
.L_224:
        /*0068*/ 	.byte	0x04, 0x17
        /*006a*/ 	.short	(.L_226 - .L_225)
.L_225:
        /*006c*/ 	.word	0x00000000
        /*0070*/ 	.short	0x0003
        /*0072*/ 	.short	0x0018
        /*0074*/ 	.byte	0x00, 0xf5, 0x21, 0x00


	//----- nvinfo : EIATTR_KPARAM_INFO
	.align		4
.L_226:
        /*0078*/ 	.byte	0x04, 0x17
        /*007a*/ 	.short	(.L_228 - .L_227)
.L_227:
        /*007c*/ 	.word	0x00000000
        /*0080*/ 	.short	0x0002
        /*0082*/ 	.short	0x0010
        /*0084*/ 	.byte	0x00, 0xf5, 0x21, 0x00


	//----- nvinfo : EIATTR_KPARAM_INFO
	.align		4
.L_228:
        /*0088*/ 	.byte	0x04, 0x17
        /*008a*/ 	.short	(.L_230 - .L_229)
.L_229:
        /*008c*/ 	.word	0x00000000
        /*0090*/ 	.short	0x0001
        /*0092*/ 	.short	0x0008
        /*0094*/ 	.byte	0x00, 0xf5, 0x21, 0x00


	//----- nvinfo : EIATTR_KPARAM_INFO
	.align		4
.L_230:
        /*0098*/ 	.byte	0x04, 0x17
        /*009a*/ 	.short	(.L_232 - .L_231)
.L_231:
        /*009c*/ 	.word	0x00000000
        /*00a0*/ 	.short	0x0000
        /*00a2*/ 	.short	0x0000
        /*00a4*/ 	.byte	0x00, 0xf5, 0x21, 0x00


	//----- nvinfo : EIATTR_SPARSE_MMA_MASK
	.align		4
.L_232:
        /*00a8*/ 	.byte	0x03, 0x50
        /*00aa*/ 	.short	0x0000


	//----- nvinfo : EIATTR_MAXREG_COUNT
	.align		4
        /*00ac*/ 	.byte	0x03, 0x1b
        /*00ae*/ 	.short	0x00ff


	//----- nvinfo : EIATTR_MERCURY_ISA_VERSION
	.align		4
        /*00b0*/ 	.byte	0x03, 0x5f
        /*00b2*/ 	.short	0x0101


	//----- nvinfo : EIATTR_VRC_CTA_INIT_COUNT
	.align		4
        /*00b4*/ 	.byte	0x02, 0x4a
	.zero		1
	.zero		1


	//----- nvinfo : EIATTR_EXIT_INSTR_OFFSETS
	.align		4
        /*00b8*/ 	.byte	0x04, 0x1c
        /*00ba*/ 	.short	(.L_234 - .L_233)


	//   ....[0]....
.L_233:
        /*00bc*/ 	.word	0x00000070


	//   ....[1]....
        /*00c0*/ 	.word	0x000000f0


	//   ....[2]....
        /*00c4*/ 	.word	0x00000a30


	//   ....[3]....
        /*00c8*/ 	.word	0x00000ac0


	//----- nvinfo : EIATTR_CBANK_PARAM_SIZE
	.align		4
.L_234:
        /*00cc*/ 	.byte	0x03, 0x19
        /*00ce*/ 	.short	0x0044


	//----- nvinfo : EIATTR_PARAM_CBANK
	.align		4
        /*00d0*/ 	.byte	0x04, 0x0a
        /*00d2*/ 	.short	(.L_236 - .L_235)
	.align		4
.L_235:
        /*00d4*/ 	.word	index@(.nv.constant0._Z32cuda_update_signal_det_robust_l0PfS_S_S_PiiifS0_i)
        /*00d8*/ 	.short	0x0380
        /*00da*/ 	.short	0x0044


	//----- nvinfo : EIATTR_SW_WAR
	.align		4
.L_236:
        /*00dc*/ 	.byte	0x04, 0x36
        /*00de*/ 	.short	(.L_238 - .L_237)
.L_237:
        /*00e0*/ 	.word	0x00000008
.L_238:


//--------------------- .nv.info._Z33cuda_compute_scores_det_robust_l0PiPfS0_iiS0_S_if --------------------------
	.section	.nv.info._Z33cuda_compute_scores_det_robust_l0PiPfS0_iiS0_S_if,"",@"SHT_CUDA_INFO"
	.sectionflags	@""
	.align	4


	//----- nvinfo : EIATTR_CUDA_API_VERSION
	.align		4
        /*0000*/ 	.byte	0x04, 0x37
        /*0002*/ 	.short	(.L_240 - .L_239)
.L_239:
        /*0004*/ 	.word	0x00000082


	//----- nvinfo : EIATTR_KPARAM_INFO
	.align		4
.L_240:
        /*0008*/ 	.byte	0x04, 0x17
        /*000a*/ 	.short	(.L_242 - .L_241)
.L_241:
        /*000c*/ 	.word	0x00000000
        /*0010*/ 	.short	0x0008
        /*0012*/ 	.short	0x0034
        /*0014*/ 	.byte	0x00, 0xf0, 0x11, 0x00


	//----- nvinfo : EIATTR_KPARAM_INFO
	.align		4
.L_242:
        /*0018*/ 	.byte	0x04, 0x17
        /*001a*/ 	.short	(.L_244 - .L_243)
.L_243:
        /*001c*/ 	.word	0x00000000
        /*0020*/ 	.short	0x0007
        /*0022*/ 	.short	0x0030
        /*0024*/ 	.byte	0x00, 0xf0, 0x11, 0x00


	//----- nvinfo : EIATTR_KPARAM_INFO
	.align		4
.L_244:
        /*0028*/ 	.byte	0x04, 0x17
        /*002a*/ 	.short	(.L_246 - .L_245)
.L_245:
        /*002c*/ 	.word	0x00000000
        /*0030*/ 	.short	0x0006
        /*0032*/ 	.short	0x0028
        /*0034*/ 	.byte	0x00, 0xf5, 0x21, 0x00


	//----- nvinfo : EIATTR_KPARAM_INFO
	.align		4
.L_246:
        /*0038*/ 	.byte	0x04, 0x17
        /*003a*/ 	.short	(.L_248 - .L_247)
.L_247:
        /*003c*/ 	.word	0x00000000
        /*0040*/ 	.short	0x0005
        /*0042*/ 	.short	0x0020
        /*0044*/ 	.byte	0x00, 0xf5, 0x21, 0x00


	//----- nvinfo : EIATTR_KPARAM_INFO
	.align		4
.L_248:
        /*0048*/ 	.byte	0x04, 0x17
        /*004a*/ 	.short	(.L_250 - .L_249)
.L_249:
        /*004c*/ 	.word	0x00000000
        /*0050*/ 	.short	0x0004
        /*0052*/ 	.short	0x001c
        /*0054*/ 	.byte	0x00, 0xf0, 0x11, 0x00


	//----- nvinfo : EIATTR_KPARAM_INFO
	.align		4
.L_250:
        /*0058*/ 	.byte	0x04, 0x17
        /*005a*/ 	.short	(.L_252 - .L_251)
.L_251:
        /*005c*/ 	.word	0x00000000
        /*0060*/ 	.short	0x0003
        /*0062*/ 	.short	0x0018
        /*0064*/ 	.byte	0x00, 0xf0, 0x11, 0x00


	//----- nvinfo : EIATTR_KPARAM_INFO
	.align		4
.L_252:
        /*0068*/ 	.byte	0x04, 0x17
        /*006a*/ 	.short	(.L_254 - .L_253)
.L_253:
        /*006c*/ 	.word	0x00000000
        /*0070*/ 	.short	0x0002
        /*0072*/ 	.short	0x0010
        /*0074*/ 	.byte	0x00, 0xf5, 0x21, 0x00


	//----- nvinfo : EIATTR_KPARAM_INFO
	.align		4
.L_254:
        /*0078*/ 	.byte	0x04, 0x17
        /*007a*/ 	.short	(.L_256 - .L_255)
.L_255:
        /*007c*/ 	.word	0x00000000
        /*0080*/ 	.short	0x0001
        /*0082*/ 	.short	0x0008
        /*0084*/ 	.byte	0x00, 0xf5, 0x21, 0x00


	//----- nvinfo : EIATTR_KPARAM_INFO
	.align		4
.L_256:
        /*0088*/ 	.byte	0x04, 0x17
        /*008a*/ 	.short	(.L_258 - .L_257)
.L_257:
        /*008c*/ 	.word	0x00000000
        /*0090*/ 	.short	0x0000
        /*0092*/ 	.short	0x0000
        /*0094*/ 	.byte	0x00, 0xf5, 0x21, 0x00


	//----- nvinfo : EIATTR_SPARSE_MMA_MASK
	.align		4
.L_258:
        /*0098*/ 	.byte	0x03, 0x50
        /*009a*/ 	.short	0x0000


	//----- nvinfo : EIATTR_MAXREG_COUNT
	.align		4
        /*009c*/ 	.byte	0x03, 0x1b
        /*009e*/ 	.short	0x00ff


	//----- nvinfo : EIATTR_MERCURY_ISA_VERSION
	.align		4
        /*00a0*/ 	.byte	0x03, 0x5f
        /*00a2*/ 	.short	0x0101


	//----- nvinfo : EIATTR_VRC_CTA_INIT_COUNT
	.align		4
        /*00a4*/ 	.byte	0x02, 0x4a
	.zero		1
	.zero		1


	//----- nvinfo : EIATTR_EXIT_INSTR_OFFSETS
	.align		4
        /*00a8*/ 	.byte	0x04, 0x1c
        /*00aa*/ 	.short	(.L_260 - .L_259)


	//   ....[0]....
.L_259:
        /*00ac*/ 	.word	0x00000070


	//   ....[1]....
        /*00b0*/ 	.word	0x00002060


	//   ....[2]....
        /*00b4*/ 	.word	0x000020a0


	//   ....[3]....
        /*00b8*/ 	.word	0x000020e0


	//----- nvinfo : EIATTR_CRS_STACK_SIZE
	.align		4
.L_260:
        /*00bc*/ 	.byte	0x04, 0x1e
        /*00be*/ 	.short	(.L_262 - .L_261)
.L_261:
        /*00c0*/ 	.word	0x00000000


	//----- nvinfo : EIATTR_CBANK_PARAM_SIZE
	.align		4
.L_262:
        /*00c4*/ 	.byte	0x03, 0x19
        /*00c6*/ 	.short	0x0038


	//----- nvinfo : EIATTR_PARAM_CBANK
	.align		4
        /*00c8*/ 	.byte	0x04, 0x0a
        /*00ca*/ 	.short	(.L_264 - .L_263)
	.align		4
.L_263:
        /*00cc*/ 	.word	index@(.nv.constant0._Z33cuda_compute_scores_det_robust_l0PiPfS0_iiS0_S_if)
        /*00d0*/ 	.short	0x0380
        /*00d2*/ 	.short	0x0038


	//----- nvinfo : EIATTR_SW_WAR
	.align		4
.L_264:
        /*00d4*/ 	.byte	0x04, 0x36
        /*00d6*/ 	.short	(.L_266 - .L_265)
.L_265:
        /*00d8*/ 	.word	0x00000008
.L_266:


//--------------------- .nv.info._Z30cuda_deterministic_prob_zero_uPfiiS_Pii --------------------------
	.section	.nv.info._Z30cuda_deterministic_prob_zero_uPfiiS_Pii,"",@"SHT_CUDA_INFO"
	.sectionflags	@""
	.align	4


	//----- nvinfo : EIATTR_CUDA_API_VERSION
	.align		4
        /*0000*/ 	.byte	0x04, 0x37
        /*0002*/ 	.short	(.L_268 - .L_267)
.L_267:
        /*0004*/ 	.word	0x00000082


	//----- nvinfo : EIATTR_KPARAM_INFO
	.align		4
.L_268:
        /*0008*/ 	.byte	0x04, 0x17
        /*000a*/ 	.short	(.L_270 - .L_269)
.L_269:
        /*000c*/ 	.word	0x00000000
        /*0010*/ 	.short	0x0005
        /*0012*/ 	.short	0x0020
        /*0014*/ 	.byte	0x00, 0xf0, 0x11, 0x00


	//----- nvinfo : EIATTR_KPARAM_INFO
	.align		4
.L_270:
        /*0018*/ 	.byte	0x04, 0x17
        /*001a*/ 	.short	(.L_272 - .L_271)
.L_271:
        /*001c*/ 	.word	0x00000000
        /*0020*/ 	.short	0x0004
        /*0022*/ 	.short	0x0018
        /*0024*/ 	.byte	0x00, 0xf5, 0x21, 0x00


	//----- nvinfo : EIATTR_KPARAM_INFO
	.align		4
.L_272:
        /*0028*/ 	.byte	0x04, 0x17
        /*002a*/ 	.short	(.L_274 - .L_273)
.L_273:
        /*002c*/ 	.word	0x00000000
        /*0030*/ 	.short	0x0003
        /*0032*/ 	.short	0x0010
        /*0034*/ 	.byte	0x00, 0xf5, 0x21, 0x00


	//----- nvinfo : EIATTR_KPARAM_INFO
	.align		4
.L_274:
        /*0038*/ 	.byte	0x04, 0x17
        /*003a*/ 	.short	(.L_276 - .L_275)
.L_275:
        /*003c*/ 	.word	0x00000000
        /*0040*/ 	.short	0x0002
        /*0042*/ 	.short	0x000c
        /*0044*/ 	.byte	0x00, 0xf0, 0x11, 0x00


	//----- nvinfo : EIATTR_KPARAM_INFO
	.align		4
.L_276:
        /*0048*/ 	.byte	0x04, 0x17
        /*004a*/ 	.short	(.L_278 - .L_277)
.L_277:
        /*004c*/ 	.word	0x00000000
        /*0050*/ 	.short	0x0001
        /*0052*/ 	.short	0x0008
        /*0054*/ 	.byte	0x00, 0xf0, 0x11, 0x00


	//----- nvinfo : EIATTR_KPARAM_INFO
	.align		4
.L_278:
        /*0058*/ 	.byte	0x04, 0x17
        /*005a*/ 	.short	(.L_280 - .L_279)
.L_279:
        /*005c*/ 	.word	0x00000000
        /*0060*/ 	.short	0x0000
        /*0062*/ 	.short	0x0000
        /*0064*/ 	.byte	0x00, 0xf5, 0x21, 0x00


	//----- nvinfo : EIATTR_SPARSE_MMA_MASK
	.align		4
.L_280:
        /*0068*/ 	.byte	0x03, 0x50
        /*006a*/ 	.short	0x0000


	//----- nvinfo : EIATTR_MAXREG_COUNT
	.align		4
        /*006c*/ 	.byte	0x03, 0x1b
        /*006e*/ 	.short	0x00ff


	//----- nvinfo : EIATTR_MERCURY_ISA_VERSION
	.align		4
        /*0070*/ 	.byte	0x03, 0x5f
        /*0072*/ 	.short	0x0101


	//----- nvinfo : EIATTR_VRC_CTA_INIT_COUNT
	.align		4
        /*0074*/ 	.byte	0x02, 0x4a
	.zero		1
	.zero		1


	//----- nvinfo : EIATTR_EXIT_INSTR_OFFSETS
	.align		4
        /*0078*/ 	.byte	0x04, 0x1c
        /*007a*/ 	.short	(.L_282 - .L_281)


	//   ....[0]....
.L_281:
        /*007c*/ 	.word	0x00000070


	//   ....[1]....
        /*0080*/ 	.word	0x00000640


	//----- nvinfo : EIATTR_CRS_STACK_SIZE
	.align		4
.L_282:
        /*0084*/ 	.byte	0x04, 0x1e
        /*0086*/ 	.short	(.L_284 - .L_283)
.L_283:
        /*0088*/ 	.word	0x00000000


	//----- nvinfo : EIATTR_CBANK_PARAM_SIZE
	.align		4
.L_284:
        /*008c*/ 	.byte	0x03, 0x19
        /*008e*/ 	.short	0x0024


	//----- nvinfo : EIATTR_PARAM_CBANK
	.align		4
        /*0090*/ 	.byte	0x04, 0x0a
        /*0092*/ 	.short	(.L_286 - .L_285)
	.align		4
.L_285:
        /*0094*/ 	.word	index@(.nv.constant0._Z30cuda_deterministic_prob_zero_uPfiiS_Pii)
        /*0098*/ 	.short	0x0380
        /*009a*/ 	.short	0x0024


	//----- nvinfo : EIATTR_SW_WAR
	.align		4
.L_286:
        /*009c*/ 	.byte	0x04, 0x36
        /*009e*/ 	.short	(.L_288 - .L_287)
.L_287:
        /*00a0*/ 	.word	0x00000008
.L_288:


//--------------------- .nv.info._Z28cuda_update_signal_robust_l0PfPiS_S_S_S0_iifS0_i --------------------------
	.section	.nv.info._Z28cuda_update_signal_robust_l0PfPiS_S_S_S0_iifS0_i,"",@"SHT_CUDA_INFO"
	.sectionflags	@""
	.align	4


	//----- nvinfo : EIATTR_CUDA_API_VERSION
	.align		4
        /*0000*/ 	.byte	0x04, 0x37
        /*0002*/ 	.short	(.L_290 - .L_289)
.L_289:
        /*0004*/ 	.word	0x00000082


	//----- nvinfo : EIATTR_KPARAM_INFO
	.align		4
.L_290:
        /*0008*/ 	.byte	0x04, 0x17
        /*000a*/ 	.short	(.L_292 - .L_291)
.L_291:
        /*000c*/ 	.word	0x00000000
        /*0010*/ 	.short	0x000a
        /*0012*/ 	.short	0x0048
        /*0014*/ 	.byte	0x00, 0xf0, 0x11, 0x00


	//----- nvinfo : EIATTR_KPARAM_INFO
	.align		4
.L_292:
        /*0018*/ 	.byte	0x04, 0x17
        /*001a*/ 	.short	(.L_294 - .L_293)
.L_293:
        /*001c*/ 	.word	0x00000000
        /*0020*/ 	.short	0x0009
        /*0022*/ 	.short	0x0040
        /*0024*/ 	.byte	0x00, 0xf5, 0x21, 0x00


	//----- nvinfo : EIATTR_KPARAM_INFO
	.align		4
.L_294:
        /*0028*/ 	.byte	0x04, 0x17
        /*002a*/ 	.short	(.L_296 - .L_295)
.L_295:
        /*002c*/ 	.word	0x00000000
        /*0030*/ 	.short	0x0008
        /*0032*/ 	.short	0x0038
        /*0034*/ 	.byte	0x00, 0xf0, 0x11, 0x00


	//----- nvinfo : EIATTR_KPARAM_INFO
	.align		4
.L_296:
        /*0038*/ 	.byte	0x04, 0x17
        /*003a*/ 	.short	(.L_298 - .L_297)
.L_297:
        /*003c*/ 	.word	0x00000000
        /*0040*/ 	.short	0x0007
        /*0042*/ 	.short	0x0034
        /*0044*/ 	.byte	0x00, 0xf0, 0x11, 0x00


	//----- nvinfo : EIATTR_KPARAM_INFO
	.align		4
.L_298:
        /*0048*/ 	.byte	0x04, 0x17
        /*004a*/ 	.short	(.L_300 - .L_299)
.L_299:
        /*004c*/ 	.word	0x00000000
        /*0050*/ 	.short	0x0006
        /*0052*/ 	.short	0x0030
        /*0054*/ 	.byte	0x00, 0xf0, 0x11, 0x00


	//----- nvinfo : EIATTR_KPARAM_INFO
	.align		4
.L_300:
        /*0058*/ 	.byte	0x04, 0x17
        /*005a*/ 	.short	(.L_302 - .L_301)
.L_301:
        /*005c*/ 	.word	0x00000000
        /*0060*/ 	.short	0x0005
        /*0062*/ 	.short	0x0028
        /*0064*/ 	.byte	0x00, 0xf5, 0x21, 0x00


	//----- nvinfo : EIATTR_KPARAM_INFO
	.align		4
.L_302:
        /*0068*/ 	.byte	0x04, 0x17
        /*006a*/ 	.short	(.L_304 - .L_303)
.L_303:
        /*006c*/ 	.word	0x00000000
        /*0070*/ 	.short	0x0004
        /*0072*/ 	.short	0x0020
        /*0074*/ 	.byte	0x00, 0xf5, 0x21, 0x00


	//----- nvinfo : EIATTR_KPARAM_INFO
	.align		4
.L_304:
        /*0078*/ 	.byte	0x04, 0x17
        /*007a*/ 	.short	(.L_306 - .L_305)
.L_305:
        /*007c*/ 	.word	0x00000000
        /*0080*/ 	.short	0x0003
        /*0082*/ 	.short	0x0018
        /*0084*/ 	.byte	0x00, 0xf5, 0x21, 0x00


	//----- nvinfo : EIATTR_KPARAM_INFO
	.align		4
.L_306:
        /*0088*/ 	.byte	0x04, 0x17
        /*008a*/ 	.short	(.L_308 - .L_307)
.L_307:
        /*008c*/ 	.word	0x00000000
        /*0090*/ 	.short	0x0002
        /*0092*/ 	.short	0x0010
        /*0094*/ 	.byte	0x00, 0xf5, 0x21, 0x00


	//----- nvinfo : EIATTR_KPARAM_INFO
	.align		4
.L_308:
        /*0098*/ 	.byte	0x04, 0x17
        /*009a*/ 	.short	(.L_310 - .L_309)
.L_309:
        /*009c*/ 	.word	0x00000000
        /*00a0*/ 	.short	0x0001
        /*00a2*/ 	.short	0x0008
        /*00a4*/ 	.byte	0x00, 0xf5, 0x21, 0x00


	//----- nvinfo : EIATTR_KPARAM_INFO
	.align		4
.L_310:
        /*00a8*/ 	.byte	0x04, 0x17
        /*00aa*/ 	.short	(.L_312 - .L_311)
.L_311:
        /*00ac*/ 	.word	0x00000000
        /*00b0*/ 	.short	0x0000
        /*00b2*/ 	.short	0x0000
        /*00b4*/ 	.byte	0x00, 0xf5, 0x21, 0x00


	//----- nvinfo : EIATTR_SPARSE_MMA_MASK
	.align		4
.L_312:
        /*00b8*/ 	.byte	0x03, 0x50
        /*00ba*/ 	.short	0x0000


	//----- nvinfo : EIATTR_MAXREG_COUNT
	.align		4
        /*00bc*/ 	.byte	0x03, 0x1b
        /*00be*/ 	.short	0x00ff


	//----- nvinfo : EIATTR_MERCURY_ISA_VERSION
	.align		4
        /*00c0*/ 	.byte	0x03, 0x5f
        /*00c2*/ 	.short	0x0101


	//----- nvinfo : EIATTR_VRC_CTA_INIT_COUNT
	.align		4
        /*00c4*/ 	.byte	0x02, 0x4a
	.zero		1
	.zero		1


	//----- nvinfo : EIATTR_EXIT_INSTR_OFFSETS
	.align		4
        /*00c8*/ 	.byte	0x04, 0x1c
        /*00ca*/ 	.short	(.L_314 - .L_313)


	//   ....[0]....
.L_313:
        /*00cc*/ 	.word	0x00000070


	//   ....[1]....
        /*00d0*/ 	.word	0x000000d0


	//   ....[2]....
        /*00d4*/ 	.word	0x00000140


	//   ....[3]....
        /*00d8*/ 	.word	0x00000a80


	//   ....[4]....
        /*00dc*/ 	.word	0x00000b10


	//----- nvinfo : EIATTR_CBANK_PARAM_SIZE
	.align		4
.L_314:
        /*00e0*/ 	.byte	0x03, 0x19
        /*00e2*/ 	.short	0x004c


	//----- nvinfo : EIATTR_PARAM_CBANK
	.align		4
        /*00e4*/ 	.byte	0x04, 0x0a
        /*00e6*/ 	.short	(.L_316 - .L_315)
	.align		4
.L_315:
        /*00e8*/ 	.word	index@(.nv.constant0._Z28cuda_update_signal_robust_l0PfPiS_S_S_S0_iifS0_i)
        /*00ec*/ 	.short	0x0380
        /*00ee*/ 	.short	0x004c


	//----- nvinfo : EIATTR_SW_WAR
	.align		4
.L_316:
        /*00f0*/ 	.byte	0x04, 0x36
        /*00f2*/ 	.short	(.L_318 - .L_317)
.L_317:
        /*00f4*/ 	.word	0x00000008
.L_318:


//--------------------- .nv.info._Z19cuda_compute_scoresPiS_PfS0_iiS0_S_i --------------------------
	.section	.nv.info._Z19cuda_compute_scoresPiS_PfS0_iiS0_S_i,"",@"SHT_CUDA_INFO"
	.sectionflags	@""
	.align	4


	//----- nvinfo : EIATTR_CUDA_API_VERSION
	.align		4
        /*0000*/ 	.byte	0x04, 0x37
        /*0002*/ 	.short	(.L_320 - .L_319)
.L_319:
        /*0004*/ 	.word	0x00000082


	//----- nvinfo : EIATTR_KPARAM_INFO
	.align		4
.L_320:
        /*0008*/ 	.byte	0x04, 0x17
        /*000a*/ 	.short	(.L_322 - .L_321)
.L_321:
        /*000c*/ 	.word	0x00000000
        /*0010*/ 	.short	0x0008
        /*0012*/ 	.short	0x0038
        /*0014*/ 	.byte	0x00, 0xf0, 0x11, 0x00


	//----- nvinfo : EIATTR_KPARAM_INFO
	.align		4
.L_322:
        /*0018*/ 	.byte	0x04, 0x17
        /*001a*/ 	.short	(.L_324 - .L_323)
.L_323:
        /*001c*/ 	.word	0x00000000
        /*0020*/ 	.short	0x0007
        /*0022*/ 	.short	0x0030
        /*0024*/ 	.byte	0x00, 0xf5, 0x21, 0x00


	//----- nvinfo : EIATTR_KPARAM_INFO
	.align		4
.L_324:
        /*0028*/ 	.byte	0x04, 0x17
        /*002a*/ 	.short	(.L_326 - .L_325)
.L_325:
        /*002c*/ 	.word	0x00000000
        /*0030*/ 	.short	0x0006
        /*0032*/ 	.short	0x0028
        /*0034*/ 	.byte	0x00, 0xf5, 0x21, 0x00


	//----- nvinfo : EIATTR_KPARAM_INFO
	.align		4
.L_326:
        /*0038*/ 	.byte	0x04, 0x17
        /*003a*/ 	.short	(.L_328 - .L_327)
.L_327:
        /*003c*/ 	.word	0x00000000
        /*0040*/ 	.short	0x0005
        /*0042*/ 	.short	0x0024
        /*0044*/ 	.byte	0x00, 0xf0, 0x11, 0x00


	//----- nvinfo : EIATTR_KPARAM_INFO
	.align		4
.L_328:
        /*0048*/ 	.byte	0x04, 0x17
        /*004a*/ 	.short	(.L_330 - .L_329)
.L_329:
        /*004c*/ 	.word	0x00000000
        /*0050*/ 	.short	0x0004
        /*0052*/ 	.short	0x0020
        /*0054*/ 	.byte	0x00, 0xf0, 0x11, 0x00


	//----- nvinfo : EIATTR_KPARAM_INFO
	.align		4
.L_330:
        /*0058*/ 	.byte	0x04, 0x17
        /*005a*/ 	.short	(.L_332 - .L_331)
.L_331:
        /*005c*/ 	.word	0x00000000
        /*0060*/ 	.short	0x0003
        /*0062*/ 	.short	0x0018
        /*0064*/ 	.byte	0x00, 0xf5, 0x21, 0x00


	//----- nvinfo : EIATTR_KPARAM_INFO
	.align		4
.L_332:
        /*0068*/ 	.byte	0x04, 0x17
        /*006a*/ 	.short	(.L_334 - .L_333)
.L_333:
        /*006c*/ 	.word	0x00000000
        /*0070*/ 	.short	0x0002
        /*0072*/ 	.short	0x0010
        /*0074*/ 	.byte	0x00, 0xf5, 0x21, 0x00


	//----- nvinfo : EIATTR_KPARAM_INFO
	.align		4
.L_334:
        /*0078*/ 	.byte	0x04, 0x17
        /*007a*/ 	.short	(.L_336 - .L_335)
.L_335:
        /*007c*/ 	.word	0x00000000
        /*0080*/ 	.short	0x0001
        /*0082*/ 	.short	0x0008
        /*0084*/ 	.byte	0x00, 0xf5, 0x21, 0x00


	//----- nvinfo : EIATTR_KPARAM_INFO
	.align		4
.L_336:
        /*0088*/ 	.byte	0x04, 0x17
        /*008a*/ 	.short	(.L_338 - .L_337)
.L_337:
        /*008c*/ 	.word	0x00000000
        /*0090*/ 	.short	0x0000
        /*0092*/ 	.short	0x0000
        /*0094*/ 	.byte	0x00, 0xf5, 0x21, 0x00


	//----- nvinfo : EIATTR_SPARSE_MMA_MASK
	.align		4
.L_338:
        /*0098*/ 	.byte	0x03, 0x50
        /*009a*/ 	.short	0x0000


	//----- nvinfo : EIATTR_MAXREG_COUNT
	.align		4
        /*009c*/ 	.byte	0x03, 0x1b
        /*009e*/ 	.short	0x00ff


	//----- nvinfo : EIATTR_MERCURY_ISA_VERSION
	.align		4
        /*00a0*/ 	.byte	0x03, 0x5f
        /*00a2*/ 	.short	0x0101


	//----- nvinfo : EIATTR_VRC_CTA_INIT_COUNT
	.align		4
        /*00a4*/ 	.byte	0x02, 0x4a
	.zero		1
	.zero		1


	//----- nvinfo : EIATTR_EXIT_INSTR_OFFSETS
	.align		4
        /*00a8*/ 	.byte	0x04, 0x1c
        /*00aa*/ 	.short	(.L_340 - .L_339)


	//   ....[0]....
.L_339:
        /*00ac*/ 	.word	0x00000070


	//   ....[1]....
        /*00b0*/ 	.word	0x00002130


	//   ....[2]....
        /*00b4*/ 	.word	0x00002170


	//   ....[3]....
        /*00b8*/ 	.word	0x000021b0


	//----- nvinfo : EIATTR_CRS_STACK_SIZE
	.align		4
.L_340:
        /*00bc*/ 	.byte	0x04, 0x1e
        /*00be*/ 	.short	(.L_342 - .L_341)
.L_341:
        /*00c0*/ 	.word	0x00000000


	//----- nvinfo : EIATTR_CBANK_PARAM_SIZE
	.align		4
.L_342:
        /*00c4*/ 	.byte	0x03, 0x19
        /*00c6*/ 	.short	0x003c


	//----- nvinfo : EIATTR_PARAM_CBANK
	.align		4
        /*00c8*/ 	.byte	0x04, 0x0a
        /*00ca*/ 	.short	(.L_344 - .L_343)
	.align		4
.L_343:
        /*00cc*/ 	.word	index@(.nv.constant0._Z19cuda_compute_scoresPiS_PfS0_iiS0_S_i)
        /*00d0*/ 	.short	0x0380
        /*00d2*/ 	.short	0x003c


	//----- nvinfo : EIATTR_SW_WAR
	.align		4
.L_344:
        /*00d4*/ 	.byte	0x04, 0x36
        /*00d6*/ 	.short	(.L_346 - .L_345)
.L_345:
        /*00d8*/ 	.word	0x00000008
.L_346:


//--------------------- .nv.info._Z23cuda_sample_prob_zero_uPiPfiiS0_S_i --------------------------
	.section	.nv.info._Z23cuda_sample_prob_zero_uPiPfiiS0_S_i,"",@"SHT_CUDA_INFO"
	.sectionflags	@""
	.align	4


	//----- nvinfo : EIATTR_CUDA_API_VERSION
	.align		4
        /*0000*/ 	.byte	0x04, 0x37
        /*0002*/ 	.short	(.L_348 - .L_347)
.L_347:
        /*0004*/ 	.word	0x00000082


	//----- nvinfo : EIATTR_KPARAM_INFO
	.align		4
.L_348:
        /*0008*/ 	.byte	0x04, 0x17
        /*000a*/ 	.short	(.L_350 - .L_349)
.L_349:
        /*000c*/ 	.word	0x00000000
        /*0010*/ 	.short	0x0006
        /*0012*/ 	.short	0x0028
        /*0014*/ 	.byte	0x00, 0xf0, 0x11, 0x00


	//----- nvinfo : EIATTR_KPARAM_INFO
	.align		4
.L_350:
        /*0018*/ 	.byte	0x04, 0x17
        /*001a*/ 	.short	(.L_352 - .L_351)
.L_351:
        /*001c*/ 	.word	0x00000000
        /*0020*/ 	.short	0x0005
        /*0022*/ 	.short	0x0020
        /*0024*/ 	.byte	0x00, 0xf5, 0x21, 0x00


	//----- nvinfo : EIATTR_KPARAM_INFO
	.align		4
.L_352:
        /*0028*/ 	.byte	0x04, 0x17
        /*002a*/ 	.short	(.L_354 - .L_353)
.L_353:
        /*002c*/ 	.word	0x00000000
        /*0030*/ 	.short	0x0004
        /*0032*/ 	.short	0x0018
        /*0034*/ 	.byte	0x00, 0xf5, 0x21, 0x00


	//----- nvinfo : EIATTR_KPARAM_INFO
	.align		4
.L_354:
        /*0038*/ 	.byte	0x04, 0x17
        /*003a*/ 	.short	(.L_356 - .L_355)
.L_355:
        /*003c*/ 	.word	0x00000000
        /*0040*/ 	.short	0x0003
        /*0042*/ 	.short	0x0014
        /*0044*/ 	.byte	0x00, 0xf0, 0x11, 0x00


	//----- nvinfo : EIATTR_KPARAM_INFO
	.align		4
.L_356:
        /*0048*/ 	.byte	0x04, 0x17
        /*004a*/ 	.short	(.L_358 - .L_357)
.L_357:
        /*004c*/ 	.word	0x00000000
        /*0050*/ 	.short	0x0002
        /*0052*/ 	.short	0x0010
        /*0054*/ 	.byte	0x00, 0xf0, 0x11, 0x00


	//----- nvinfo : EIATTR_KPARAM_INFO
	.align		4
.L_358:
        /*0058*/ 	.byte	0x04, 0x17
        /*005a*/ 	.short	(.L_360 - .L_359)
.L_359:
        /*005c*/ 	.word	0x00000000
        /*0060*/ 	.short	0x0001
        /*0062*/ 	.short	0x0008
        /*0064*/ 	.byte	0x00, 0xf5, 0x21, 0x00


	//----- nvinfo : EIATTR_KPARAM_INFO
	.align		4
.L_360:
        /*0068*/ 	.byte	0x04, 0x17
        /*006a*/ 	.short	(.L_362 - .L_361)
.L_361:
        /*006c*/ 	.word	0x00000000
        /*0070*/ 	.short	0x0000
        /*0072*/ 	.short	0x0000
        /*0074*/ 	.byte	0x00, 0xf5, 0x21, 0x00


	//----- nvinfo : EIATTR_SPARSE_MMA_MASK
	.align		4
.L_362:
        /*0078*/ 	.byte	0x03, 0x50
        /*007a*/ 	.short	0x0000


	//----- nvinfo : EIATTR_MAXREG_COUNT
	.align		4
        /*007c*/ 	.byte	0x03, 0x1b
        /*007e*/ 	.short	0x00ff


	//----- nvinfo : EIATTR_MERCURY_ISA_VERSION
	.align		4
        /*0080*/ 	.byte	0x03, 0x5f
        /*0082*/ 	.short	0x0101


	//----- nvinfo : EIATTR_VRC_CTA_INIT_COUNT
	.align		4
        /*0084*/ 	.byte	0x02, 0x4a
	.zero		1
	.zero		1


	//----- nvinfo : EIATTR_EXIT_INSTR_OFFSETS
	.align		4
        /*0088*/ 	.byte	0x04, 0x1c
        /*008a*/ 	.short	(.L_364 - .L_363)


	//   ....[0]....
.L_363:
        /*008c*/ 	.word	0x00000070


	//   ....[1]....
        /*0090*/ 	.word	0x000006a0


	//----- nvinfo : EIATTR_CRS_STACK_SIZE
	.align		4
.L_364:
        /*0094*/ 	.byte	0x04, 0x1e
        /*0096*/ 	.short	(.L_366 - .L_365)
.L_365:
        /*0098*/ 	.word	0x00000000


	//----- nvinfo : EIATTR_CBANK_PARAM_SIZE
	.align		4
.L_366:
        /*009c*/ 	.byte	0x03, 0x19
        /*009e*/ 	.short	0x002c


	//----- nvinfo : EIATTR_PARAM_CBANK
	.align		4
        /*00a0*/ 	.byte	0x04, 0x0a
        /*00a2*/ 	.short	(.L_368 - .L_367)
	.align		4
.L_367:
        /*00a4*/ 	.word	index@(.nv.constant0._Z23cuda_sample_prob_zero_uPiPfiiS0_S_i)
        /*00a8*/ 	.short	0x0380
        /*00aa*/ 	.short	0x002c


	//----- nvinfo : EIATTR_SW_WAR
	.align		4
.L_368:
        /*00ac*/ 	.byte	0x04, 0x36
        /*00ae*/ 	.short	(.L_370 - .L_369)
.L_369:
        /*00b0*/ 	.word	0x00000008
.L_370:


//--------------------- .nv.info._Z22cuda_compute_scores_l0PfS_S_S_PiS0_iiii --------------------------
	.section	.nv.info._Z22cuda_compute_scores_l0PfS_S_S_PiS0_iiii,"",@"SHT_CUDA_INFO"
	.sectionflags	@""
	.align	4


	//----- nvinfo : EIATTR_CUDA_API_VERSION
	.align		4
        /*0000*/ 	.byte	0x04, 0x37
        /*0002*/ 	.short	(.L_372 - .L_371)
.L_371:
        /*0004*/ 	.word	0x00000082


	//----- nvinfo : EIATTR_KPARAM_INFO
	.align		4
.L_372:
        /*0008*/ 	.byte	0x04, 0x17
        /*000a*/ 	.short	(.L_374 - .L_373)
.L_373:
        /*000c*/ 	.word	0x00000000
        /*0010*/ 	.short	0x0009
        /*0012*/ 	.short	0x003c
        /*0014*/ 	.byte	0x00, 0xf0, 0x11, 0x00


	//----- nvinfo : EIATTR_KPARAM_INFO
	.align		4
.L_374:
        /*0018*/ 	.byte	0x04, 0x17
        /*001a*/ 	.short	(.L_376 - .L_375)
.L_375:
        /*001c*/ 	.word	0x00000000
        /*0020*/ 	.short	0x0008
        /*0022*/ 	.short	0x0038
        /*0024*/ 	.byte	0x00, 0xf0, 0x11, 0x00


	//----- nvinfo : EIATTR_KPARAM_INFO
	.align		4
.L_376:
        /*0028*/ 	.byte	0x04, 0x17
        /*002a*/ 	.short	(.L_378 - .L_377)
.L_377:
        /*002c*/ 	.word	0x00000000
        /*0030*/ 	.short	0x0007
        /*0032*/ 	.short	0x0034
        /*0034*/ 	.byte	0x00, 0xf0, 0x11, 0x00


	//----- nvinfo : EIATTR_KPARAM_INFO
	.align		4
.L_378:
        /*0038*/ 	.byte	0x04, 0x17
        /*003a*/ 	.short	(.L_380 - .L_379)
.L_379:
        /*003c*/ 	.word	0x00000000
        /*0040*/ 	.short	0x0006
        /*0042*/ 	.short	0x0030
        /*0044*/ 	.byte	0x00, 0xf0, 0x11, 0x00


	//----- nvinfo : EIATTR_KPARAM_INFO
	.align		4
.L_380:
        /*0048*/ 	.byte	0x04, 0x17
        /*004a*/ 	.short	(.L_382 - .L_381)
.L_381:
        /*004c*/ 	.word	0x00000000
        /*0050*/ 	.short	0x0005
        /*0052*/ 	.short	0x0028
        /*0054*/ 	.byte	0x00, 0xf5, 0x21, 0x00


	//----- nvinfo : EIATTR_KPARAM_INFO
	.align		4
.L_382:
        /*0058*/ 	.byte	0x04, 0x17
        /*005a*/ 	.short	(.L_384 - .L_383)
.L_383:
        /*005c*/ 	.word	0x00000000
        /*0060*/ 	.short	0x0004
        /*0062*/ 	.short	0x0020
        /*0064*/ 	.byte	0x00, 0xf5, 0x21, 0x00


	//----- nvinfo : EIATTR_KPARAM_INFO
	.align		4
.L_384:
        /*0068*/ 	.byte	0x04, 0x17
        /*006a*/ 	.short	(.L_386 - .L_385)
.L_385:
        /*006c*/ 	.word	0x00000000
        /*0070*/ 	.short	0x0003
        /*0072*/ 	.short	0x0018
        /*0074*/ 	.byte	0x00, 0xf5, 0x21, 0x00


	//----- nvinfo : EIATTR_KPARAM_INFO
	.align		4
.L_386:
        /*0078*/ 	.byte	0x04, 0x17
        /*007a*/ 	.short	(.L_388 - .L_387)
.L_387:
        /*007c*/ 	.word	0x00000000
        /*0080*/ 	.short	0x0002
        /*0082*/ 	.short	0x0010
        /*0084*/ 	.byte	0x00, 0xf5, 0x21, 0x00


	//----- nvinfo : EIATTR_KPARAM_INFO
	.align		4
.L_388:
        /*0088*/ 	.byte	0x04, 0x17
        /*008a*/ 	.short	(.L_390 - .L_389)
.L_389:
        /*008c*/ 	.word	0x00000000
        /*0090*/ 	.short	0x0001
        /*0092*/ 	.short	0x0008
        /*0094*/ 	.byte	0x00, 0xf5, 0x21, 0x00


	//----- nvinfo : EIATTR_KPARAM_INFO
	.align		4
.L_390:
        /*0098*/ 	.byte	0x04, 0x17
        /*009a*/ 	.short	(.L_392 - .L_391)
.L_391:
        /*009c*/ 	.word	0x00000000
        /*00a0*/ 	.short	0x0000
        /*00a2*/ 	.short	0x0000
        /*00a4*/ 	.byte	0x00, 0xf5, 0x21, 0x00


	//----- nvinfo : EIATTR_SPARSE_MMA_MASK
	.align		4
.L_392:
        /*00a8*/ 	.byte	0x03, 0x50
        /*00aa*/ 	.short	0x0000


	//----- nvinfo : EIATTR_MAXREG_COUNT
	.align		4
        /*00ac*/ 	.byte	0x03, 0x1b
        /*00ae*/ 	.short	0x00ff


	//----- nvinfo : EIATTR_MERCURY_ISA_VERSION
	.align		4
        /*00b0*/ 	.byte	0x03, 0x5f
        /*00b2*/ 	.short	0x0101


	//----- nvinfo : EIATTR_VRC_CTA_INIT_COUNT
	.align		4
        /*00b4*/ 	.byte	0x02, 0x4a
	.zero		1
	.zero		1


	//----- nvinfo : EIATTR_EXIT_INSTR_OFFSETS
	.align		4
        /*00b8*/ 	.byte	0x04, 0x1c
        /*00ba*/ 	.short	(.L_394 - .L_393)


	//   ....[0]....
.L_393:
        /*00bc*/ 	.word	0x00000070


	//   ....[1]....
        /*00c0*/ 	.word	0x000001a0


	//   ....[2]....
        /*00c4*/ 	.word	0x00001860


	//   ....[3]....
        /*00c8*/ 	.word	0x00001900


	//----- nvinfo : EIATTR_CRS_STACK_SIZE
	.align		4
.L_394:
        /*00cc*/ 	.byte	0x04, 0x1e
        /*00ce*/ 	.short	(.L_396 - .L_395)
.L_395:
        /*00d0*/ 	.word	0x00000000


	//----- nvinfo : EIATTR_CBANK_PARAM_SIZE
	.align		4
.L_396:
        /*00d4*/ 	.byte	0x03, 0x19
        /*00d6*/ 	.short	0x0040


	//----- nvinfo : EIATTR_PARAM_CBANK
	.align		4
        /*00d8*/ 	.byte	0x04, 0x0a
        /*00da*/ 	.short	(.L_398 - .L_397)
	.align		4
.L_397:
        /*00dc*/ 	.word	index@(.nv.constant0._Z22cuda_compute_scores_l0PfS_S_S_PiS0_iiii)
        /*00e0*/ 	.short	0x0380
        /*00e2*/ 	.short	0x0040


	//----- nvinfo : EIATTR_SW_WAR
	.align		4
.L_398:
        /*00e4*/ 	.byte	0x04, 0x36
        /*00e6*/ 	.short	(.L_400 - .L_399)
.L_399:
        /*00e8*/ 	.word	0x00000008
.L_400:


//--------------------- .nv.info._Z25cuda_compute_scores_lddsrPfS_S_S_PiS0_iii --------------------------
	.section	.nv.info._Z25cuda_compute_scores_lddsrPfS_S_S_PiS0_iii,"",@"SHT_CUDA_INFO"
	.sectionflags	@""
	.align	4


	//----- nvinfo : EIATTR_CUDA_API_VERSION
	.align		4
        /*0000*/ 	.byte	0x04, 0x37
        /*0002*/ 	.short	(.L_402 - .L_401)
.L_401:
        /*0004*/ 	.word	0x00000082


	//----- nvinfo : EIATTR_KPARAM_INFO
	.align		4
.L_402:
        /*0008*/ 	.byte	0x04, 0x17
        /*000a*/ 	.short	(.L_404 - .L_403)
.L_403:
        /*000c*/ 	.word	0x00000000
        /*0010*/ 	.short	0x0008
        /*0012*/ 	.short	0x0038
        /*0014*/ 	.byte	0x00, 0xf0, 0x11, 0x00


	//----- nvinfo : EIATTR_KPARAM_INFO
	.align		4
.L_404:
        /*0018*/ 	.byte	0x04, 0x17
        /*001a*/ 	.short	(.L_406 - .L_405)
.L_405:
        /*001c*/ 	.word	0x00000000
        /*0020*/ 	.short	0x0007
        /*0022*/ 	.short	0x0034
        /*0024*/ 	.byte	0x00, 0xf0, 0x11, 0x00


	//----- nvinfo : EIATTR_KPARAM_INFO
	.align		4
.L_406:
        /*0028*/ 	.byte	0x04, 0x17
        /*002a*/ 	.short	(.L_408 - .L_407)
.L_407:
        /*002c*/ 	.word	0x00000000
        /*0030*/ 	.short	0x0006
        /*0032*/ 	.short	0x0030
        /*0034*/ 	.byte	0x00, 0xf0, 0x11, 0x00


	//----- nvinfo : EIATTR_KPARAM_INFO
	.align		4
.L_408:
        /*0038*/ 	.byte	0x04, 0x17
        /*003a*/ 	.short	(.L_410 - .L_409)
.L_409:
        /*003c*/ 	.word	0x00000000
        /*0040*/ 	.short	0x0005
        /*0042*/ 	.short	0x0028
        /*0044*/ 	.byte	0x00, 0xf5, 0x21, 0x00


	//----- nvinfo : EIATTR_KPARAM_INFO
	.align		4
.L_410:
        /*0048*/ 	.byte	0x04, 0x17
        /*004a*/ 	.short	(.L_412 - .L_411)
.L_411:
        /*004c*/ 	.word	0x00000000
        /*0050*/ 	.short	0x0004
        /*0052*/ 	.short	0x0020
        /*0054*/ 	.byte	0x00, 0xf5, 0x21, 0x00


	//----- nvinfo : EIATTR_KPARAM_INFO
	.align		4
.L_412:
        /*0058*/ 	.byte	0x04, 0x17
        /*005a*/ 	.short	(.L_414 - .L_413)
.L_413:
        /*005c*/ 	.word	0x00000000
        /*0060*/ 	.short	0x0003
        /*0062*/ 	.short	0x0018
        /*0064*/ 	.byte	0x00, 0xf5, 0x21, 0x00


	//----- nvinfo : EIATTR_KPARAM_INFO
	.align		4
.L_414:
        /*0068*/ 	.byte	0x04, 0x17
        /*006a*/ 	.short	(.L_416 - .L_415)
.L_415:
        /*006c*/ 	.word	0x00000000
        /*0070*/ 	.short	0x0002
        /*0072*/ 	.short	0x0010
        /*0074*/ 	.byte	0x00, 0xf5, 0x21, 0x00


	//----- nvinfo : EIATTR_KPARAM_INFO
	.align		4
.L_416:
        /*0078*/ 	.byte	0x04, 0x17
        /*007a*/ 	.short	(.L_418 - .L_417)
.L_417:
        /*007c*/ 	.word	0x00000000
        /*0080*/ 	.short	0x0001
        /*0082*/ 	.short	0x0008
        /*0084*/ 	.byte	0x00, 0xf5, 0x21, 0x00


	//----- nvinfo : EIATTR_KPARAM_INFO
	.align		4
.L_418:
        /*0088*/ 	.byte	0x04, 0x17
        /*008a*/ 	.short	(.L_420 - .L_419)
.L_419:
        /*008c*/ 	.word	0x00000000
        /*0090*/ 	.short	0x0000
        /*0092*/ 	.short	0x0000
        /*0094*/ 	.byte	0x00, 0xf5, 0x21, 0x00


	//----- nvinfo : EIATTR_SPARSE_MMA_MASK
	.align		4
.L_420:
        /*0098*/ 	.byte	0x03, 0x50
        /*009a*/ 	.short	0x0000


	//----- nvinfo : EIATTR_MAXREG_COUNT
	.align		4
        /*009c*/ 	.byte	0x03, 0x1b
        /*009e*/ 	.short	0x00ff


	//----- nvinfo : EIATTR_MERCURY_ISA_VERSION
	.align		4
        /*00a0*/ 	.byte	0x03, 0x5f
        /*00a2*/ 	.short	0x0101


	//----- nvinfo : EIATTR_VRC_CTA_INIT_COUNT
	.align		4
        /*00a4*/ 	.byte	0x02, 0x4a
	.zero		1
	.zero		1


	//----- nvinfo : EIATTR_EXIT_INSTR_OFFSETS
	.align		4
        /*00a8*/ 	.byte	0x04, 0x1c
        /*00aa*/ 	.short	(.L_422 - .L_421)


	//   ....[0]....
.L_421:
        /*00ac*/ 	.word	0x00000070


	//   ....[1]....
        /*00b0*/ 	.word	0x000001a0


	//   ....[2]....
        /*00b4*/ 	.word	0x00000ca0


	//   ....[3]....
        /*00b8*/ 	.word	0x00000d40


	//----- nvinfo : EIATTR_CRS_STACK_SIZE
	.align		4
.L_422:
        /*00bc*/ 	.byte	0x04, 0x1e
        /*00be*/ 	.short	(.L_424 - .L_423)
.L_423:
        /*00c0*/ 	.word	0x00000000


	//----- nvinfo : EIATTR_CBANK_PARAM_SIZE
	.align		4
.L_424:
        /*00c4*/ 	.byte	0x03, 0x19
        /*00c6*/ 	.short	0x003c


	//----- nvinfo : EIATTR_PARAM_CBANK
	.align		4
        /*00c8*/ 	.byte	0x04, 0x0a
        /*00ca*/ 	.short	(.L_426 - .L_425)
	.align		4
.L_425:
        /*00cc*/ 	.word	index@(.nv.constant0._Z25cuda_compute_scores_lddsrPfS_S_S_PiS0_iii)
        /*00d0*/ 	.short	0x0380
        /*00d2*/ 	.short	0x003c


	//----- nvinfo : EIATTR_SW_WAR
	.align		4
.L_426:
        /*00d4*/ 	.byte	0x04, 0x36
        /*00d6*/ 	.short	(.L_428 - .L_427)
.L_427:
        /*00d8*/ 	.word	0x00000008
.L_428:


//--------------------- .nv.info._Z21cuda_update_scores_erPfS_S_PiS_S0_S0_iii --------------------------
	.section	.nv.info._Z21cuda_update_scores_erPfS_S_PiS_S0_S0_iii,"",@"SHT_CUDA_INFO"
	.sectionflags	@""
	.align	4


	//----- nvinfo : EIATTR_CUDA_API_VERSION
	.align		4
        /*0000*/ 	.byte	0x04, 0x37
        /*0002*/ 	.short	(.L_430 - .L_429)
.L_429:
        /*0004*/ 	.word	0x00000082


	//----- nvinfo : EIATTR_KPARAM_INFO
	.align		4
.L_430:
        /*0008*/ 	.byte	0x04, 0x17
        /*000a*/ 	.short	(.L_432 - .L_431)
.L_431:
        /*000c*/ 	.word	0x00000000
        /*0010*/ 	.short	0x0009
        /*0012*/ 	.short	0x0040
        /*0014*/ 	.byte	0x00, 0xf0, 0x11, 0x00


	//----- nvinfo : EIATTR_KPARAM_INFO
	.align		4
.L_432:
        /*0018*/ 	.byte	0x04, 0x17
        /*001a*/ 	.short	(.L_434 - .L_433)
.L_433:
        /*001c*/ 	.word	0x00000000
        /*0020*/ 	.short	0x0008
        /*0022*/ 	.short	0x003c
        /*0024*/ 	.byte	0x00, 0xf0, 0x11, 0x00


	//----- nvinfo : EIATTR_KPARAM_INFO
	.align		4
.L_434:
        /*0028*/ 	.byte	0x04, 0x17
        /*002a*/ 	.short	(.L_436 - .L_435)
.L_435:
        /*002c*/ 	.word	0x00000000
        /*0030*/ 	.short	0x0007
        /*0032*/ 	.short	0x0038
        /*0034*/ 	.byte	0x00, 0xf0, 0x11, 0x00


	//----- nvinfo : EIATTR_KPARAM_INFO
	.align		4
.L_436:
        /*0038*/ 	.byte	0x04, 0x17
        /*003a*/ 	.short	(.L_438 - .L_437)
.L_437:
        /*003c*/ 	.word	0x00000000
        /*0040*/ 	.short	0x0006
        /*0042*/ 	.short	0x0030
        /*0044*/ 	.byte	0x00, 0xf5, 0x21, 0x00


	//----- nvinfo : EIATTR_KPARAM_INFO
	.align		4
.L_438:
        /*0048*/ 	.byte	0x04, 0x17
        /*004a*/ 	.short	(.L_440 - .L_439)
.L_439:
        /*004c*/ 	.word	0x00000000
        /*0050*/ 	.short	0x0005
        /*0052*/ 	.short	0x0028
        /*0054*/ 	.byte	0x00, 0xf5, 0x21, 0x00


	//----- nvinfo : EIATTR_KPARAM_INFO
	.align		4
.L_440:
        /*0058*/ 	.byte	0x04, 0x17
        /*005a*/ 	.short	(.L_442 - .L_441)
.L_441:
        /*005c*/ 	.word	0x00000000
        /*0060*/ 	.short	0x0004
        /*0062*/ 	.short	0x0020
        /*0064*/ 	.byte	0x00, 0xf5, 0x21, 0x00


	//----- nvinfo : EIATTR_KPARAM_INFO
	.align		4
.L_442:
        /*0068*/ 	.byte	0x04, 0x17
        /*006a*/ 	.short	(.L_444 - .L_443)
.L_443:
        /*006c*/ 	.word	0x00000000
        /*0070*/ 	.short	0x0003
        /*0072*/ 	.short	0x0018
        /*0074*/ 	.byte	0x00, 0xf5, 0x21, 0x00


	//----- nvinfo : EIATTR_KPARAM_INFO
	.align		4
.L_444:
        /*0078*/ 	.byte	0x04, 0x17
        /*007a*/ 	.short	(.L_446 - .L_445)
.L_445:
        /*007c*/ 	.word	0x00000000
        /*0080*/ 	.short	0x0002
        /*0082*/ 	.short	0x0010
        /*0084*/ 	.byte	0x00, 0xf5, 0x21, 0x00


	//----- nvinfo : EIATTR_KPARAM_INFO
	.align		4
.L_446:
        /*0088*/ 	.byte	0x04, 0x17
        /*008a*/ 	.short	(.L_448 - .L_447)
.L_447:
        /*008c*/ 	.word	0x00000000
        /*0090*/ 	.short	0x0001
        /*0092*/ 	.short	0x0008
        /*0094*/ 	.byte	0x00, 0xf5, 0x21, 0x00


	//----- nvinfo : EIATTR_KPARAM_INFO
	.align		4
.L_448:
        /*0098*/ 	.byte	0x04, 0x17
        /*009a*/ 	.short	(.L_450 - .L_449)
.L_449:
        /*009c*/ 	.word	0x00000000
        /*00a0*/ 	.short	0x0000
        /*00a2*/ 	.short	0x0000
        /*00a4*/ 	.byte	0x00, 0xf5, 0x21, 0x00


	//----- nvinfo : EIATTR_SPARSE_MMA_MASK
	.align		4
.L_450:
        /*00a8*/ 	.byte	0x03, 0x50
        /*00aa*/ 	.short	0x0000


	//----- nvinfo : EIATTR_MAXREG_COUNT
	.align		4
        /*00ac*/ 	.byte	0x03, 0x1b
        /*00ae*/ 	.short	0x00ff


	//----- nvinfo : EIATTR_MERCURY_ISA_VERSION
	.align		4
        /*00b0*/ 	.byte	0x03, 0x5f
        /*00b2*/ 	.short	0x0101


	//----- nvinfo : EIATTR_VRC_CTA_INIT_COUNT
	.align		4
        /*00b4*/ 	.byte	0x02, 0x4a
	.zero		1
	.zero		1


	//----- nvinfo : EIATTR_EXIT_INSTR_OFFSETS
	.align		4
        /*00b8*/ 	.byte	0x04, 0x1c
        /*00ba*/ 	.short	(.L_452 - .L_451)


	//   ....[0]....
.L_451:
        /*00bc*/ 	.word	0x00000080


	//   ....[1]....
        /*00c0*/ 	.word	0x000002f0


	//   ....[2]....
        /*00c4*/ 	.word	0x00001c50


	//----- nvinfo : EIATTR_CRS_STACK_SIZE
	.align		4
.L_452:
        /*00c8*/ 	.byte	0x04, 0x1e
        /*00ca*/ 	.short	(.L_454 - .L_453)
.L_453:
        /*00cc*/ 	.word	0x00000000


	//----- nvinfo : EIATTR_CBANK_PARAM_SIZE
	.align		4
.L_454:
        /*00d0*/ 	.byte	0x03, 0x19
        /*00d2*/ 	.short	0x0044


	//----- nvinfo : EIATTR_PARAM_CBANK
	.align		4
        /*00d4*/ 	.byte	0x04, 0x0a
        /*00d6*/ 	.short	(.L_456 - .L_455)
	.align		4
.L_455:
        /*00d8*/ 	.word	index@(.nv.constant0._Z21cuda_update_scores_erPfS_S_PiS_S0_S0_iii)
        /*00dc*/ 	.short	0x0380
        /*00de*/ 	.short	0x0044


	//----- nvinfo : EIATTR_SW_WAR
	.align		4
.L_456:
        /*00e0*/ 	.byte	0x04, 0x36
        /*00e2*/ 	.short	(.L_458 - .L_457)
.L_457:
        /*00e4*/ 	.word	0x00000008
.L_458:


//--------------------- .nv.info._Z22cuda_compute_scores_erPfS_S_PiS_S_ii --------------------------
	.section	.nv.info._Z22cuda_compute_scores_erPfS_S_PiS_S_ii,"",@"SHT_CUDA_INFO"
	.sectionflags	@""
	.align	4


	//----- nvinfo : EIATTR_CUDA_API_VERSION
	.align		4
        /*0000*/ 	.byte	0x04, 0x37
        /*0002*/ 	.short	(.L_460 - .L_459)
.L_459:
        /*0004*/ 	.word	0x00000082


	//----- nvinfo : EIATTR_KPARAM_INFO
	.align		4
.L_460:
        /*0008*/ 	.byte	0x04, 0x17
        /*000a*/ 	.short	(.L_462 - .L_461)
.L_461:
        /*000c*/ 	.word	0x00000000
        /*0010*/ 	.short	0x0007
        /*0012*/ 	.short	0x0034
        /*0014*/ 	.byte	0x00, 0xf0, 0x11, 0x00


	//----- nvinfo : EIATTR_KPARAM_INFO
	.align		4
.L_462:
        /*0018*/ 	.byte	0x04, 0x17
        /*001a*/ 	.short	(.L_464 - .L_463)
.L_463:
        /*001c*/ 	.word	0x00000000
        /*0020*/ 	.short	0x0006
        /*0022*/ 	.short	0x0030
        /*0024*/ 	.byte	0x00, 0xf0, 0x11, 0x00


	//----- nvinfo : EIATTR_KPARAM_INFO
	.align		4
.L_464:
        /*0028*/ 	.byte	0x04, 0x17
        /*002a*/ 	.short	(.L_466 - .L_465)
.L_465:
        /*002c*/ 	.word	0x00000000
        /*0030*/ 	.short	0x0005
        /*0032*/ 	.short	0x0028
        /*0034*/ 	.byte	0x00, 0xf5, 0x21, 0x00


	//----- nvinfo : EIATTR_KPARAM_INFO
	.align		4
.L_466:
        /*0038*/ 	.byte	0x04, 0x17
        /*003a*/ 	.short	(.L_468 - .L_467)
.L_467:
        /*003c*/ 	.word	0x00000000
        /*0040*/ 	.short	0x0004
        /*0042*/ 	.short	0x0020
        /*0044*/ 	.byte	0x00, 0xf5, 0x21, 0x00


	//----- nvinfo : EIATTR_KPARAM_INFO
	.align		4
.L_468:
        /*0048*/ 	.byte	0x04, 0x17
        /*004a*/ 	.short	(.L_470 - .L_469)
.L_469:
        /*004c*/ 	.word	0x00000000
        /*0050*/ 	.short	0x0003
        /*0052*/ 	.short	0x0018
        /*0054*/ 	.byte	0x00, 0xf5, 0x21, 0x00


	//----- nvinfo : EIATTR_KPARAM_INFO
	.align		4
.L_470:
        /*0058*/ 	.byte	0x04, 0x17
        /*005a*/ 	.short	(.L_472 - .L_471)
.L_471:
        /*005c*/ 	.word	0x00000000
        /*0060*/ 	.short	0x0002
        /*0062*/ 	.short	0x0010
        /*0064*/ 	.byte	0x00, 0xf5, 0x21, 0x00


	//----- nvinfo : EIATTR_KPARAM_INFO
	.align		4
.L_472:
        /*0068*/ 	.byte	0x04, 0x17
        /*006a*/ 	.short	(.L_474 - .L_473)
.L_473:
        /*006c*/ 	.word	0x00000000
        /*0070*/ 	.short	0x0001
        /*0072*/ 	.short	0x0008
        /*0074*/ 	.byte	0x00, 0xf5, 0x21, 0x00


	//----- nvinfo : EIATTR_KPARAM_INFO
	.align		4
.L_474:
        /*0078*/ 	.byte	0x04, 0x17
        /*007a*/ 	.short	(.L_476 - .L_475)
.L_475:
        /*007c*/ 	.word	0x00000000
        /*0080*/ 	.short	0x0000
        /*0082*/ 	.short	0x0000
        /*0084*/ 	.byte	0x00, 0xf5, 0x21, 0x00


	//----- nvinfo : EIATTR_SPARSE_MMA_MASK
	.align		4
.L_476:
        /*0088*/ 	.byte	0x03, 0x50
        /*008a*/ 	.short	0x0000


	//----- nvinfo : EIATTR_MAXREG_COUNT
	.align		4
        /*008c*/ 	.byte	0x03, 0x1b
        /*008e*/ 	.short	0x00ff


	//----- nvinfo : EIATTR_MERCURY_ISA_VERSION
	.align		4
        /*0090*/ 	.byte	0x03, 0x5f
        /*0092*/ 	.short	0x0101


	//----- nvinfo : EIATTR_VRC_CTA_INIT_COUNT
	.align		4
        /*0094*/ 	.byte	0x02, 0x4a
	.zero		1
	.zero		1


	//----- nvinfo : EIATTR_EXIT_INSTR_OFFSETS
	.align		4
        /*0098*/ 	.byte	0x04, 0x1c
        /*009a*/ 	.short	(.L_478 - .L_477)


	//   ....[0]....
.L_477:
        /*009c*/ 	.word	0x00000070


	//   ....[1]....
        /*00a0*/ 	.word	0x000019b0


	//----- nvinfo : EIATTR_CRS_STACK_SIZE
	.align		4
.L_478:
        /*00a4*/ 	.byte	0x04, 0x1e
        /*00a6*/ 	.short	(.L_480 - .L_479)
.L_479:
        /*00a8*/ 	.word	0x00000000


	//----- nvinfo : EIATTR_CBANK_PARAM_SIZE
	.align		4
.L_480:
        /*00ac*/ 	.byte	0x03, 0x19
        /*00ae*/ 	.short	0x0038


	//----- nvinfo : EIATTR_PARAM_CBANK
	.align		4
        /*00b0*/ 	.byte	0x04, 0x0a
        /*00b2*/ 	.short	(.L_482 - .L_481)
	.align		4
.L_481:
        /*00b4*/ 	.word	index@(.nv.constant0._Z22cuda_compute_scores_erPfS_S_PiS_S_ii)
        /*00b8*/ 	.short	0x0380
        /*00ba*/ 	.short	0x0038


	//----- nvinfo : EIATTR_SW_WAR
	.align		4
.L_482:
        /*00bc*/ 	.byte	0x04, 0x36
        /*00be*/ 	.short	(.L_484 - .L_483)
.L_483:
        /*00c0*/ 	.word	0x00000008
.L_484:


//--------------------- .nv.info._Z23cuda_update_scores_ssmpPfS_S_PiS_S0_S0_iii --------------------------
	.section	.nv.info._Z23cuda_update_scores_ssmpPfS_S_PiS_S0_S0_iii,"",@"SHT_CUDA_INFO"
	.sectionflags	@""
	.align	4


	//----- nvinfo : EIATTR_CUDA_API_VERSION
	.align		4
        /*0000*/ 	.byte	0x04, 0x37
        /*0002*/ 	.short	(.L_486 - .L_485)
.L_485:
        /*0004*/ 	.word	0x00000082


	//----- nvinfo : EIATTR_KPARAM_INFO
	.align		4
.L_486:
        /*0008*/ 	.byte	0x04, 0x17
        /*000a*/ 	.short	(.L_488 - .L_487)
.L_487:
        /*000c*/ 	.word	0x00000000
        /*0010*/ 	.short	0x0009
        /*0012*/ 	.short	0x0040
        /*0014*/ 	.byte	0x00, 0xf0, 0x11, 0x00


	//----- nvinfo : EIATTR_KPARAM_INFO
	.align		4
.L_488:
        /*0018*/ 	.byte	0x04, 0x17
        /*001a*/ 	.short	(.L_490 - .L_489)
.L_489:
        /*001c*/ 	.word	0x00000000
        /*0020*/ 	.short	0x0008
        /*0022*/ 	.short	0x003c
        /*0024*/ 	.byte	0x00, 0xf0, 0x11, 0x00


	//----- nvinfo : EIATTR_KPARAM_INFO
	.align		4
.L_490:
        /*0028*/ 	.byte	0x04, 0x17
        /*002a*/ 	.short	(.L_492 - .L_491)
.L_491:
        /*002c*/ 	.word	0x00000000
        /*0030*/ 	.short	0x0007
        /*0032*/ 	.short	0x0038
        /*0034*/ 	.byte	0x00, 0xf0, 0x11, 0x00


	//----- nvinfo : EIATTR_KPARAM_INFO
	.align		4
.L_492:
        /*0038*/ 	.byte	0x04, 0x17
        /*003a*/ 	.short	(.L_494 - .L_493)
.L_493:
        /*003c*/ 	.word	0x00000000
        /*0040*/ 	.short	0x0006
        /*0042*/ 	.short	0x0030
        /*0044*/ 	.byte	0x00, 0xf5, 0x21, 0x00


	//----- nvinfo : EIATTR_KPARAM_INFO
	.align		4
.L_494:
        /*0048*/ 	.byte	0x04, 0x17
        /*004a*/ 	.short	(.L_496 - .L_495)
.L_495:
        /*004c*/ 	.word	0x00000000
        /*0050*/ 	.short	0x0005
        /*0052*/ 	.short	0x0028
        /*0054*/ 	.byte	0x00, 0xf5, 0x21, 0x00


	//----- nvinfo : EIATTR_KPARAM_INFO
	.align		4
.L_496:
        /*0058*/ 	.byte	0x04, 0x17
        /*005a*/ 	.short	(.L_498 - .L_497)
.L_497:
        /*005c*/ 	.word	0x00000000
        /*0060*/ 	.short	0x0004
        /*0062*/ 	.short	0x0020
        /*0064*/ 	.byte	0x00, 0xf5, 0x21, 0x00


	//----- nvinfo : EIATTR_KPARAM_INFO
	.align		4
.L_498:
        /*0068*/ 	.byte	0x04, 0x17
        /*006a*/ 	.short	(.L_500 - .L_499)
.L_499:
        /*006c*/ 	.word	0x00000000
        /*0070*/ 	.short	0x0003
        /*0072*/ 	.short	0x0018
        /*0074*/ 	.byte	0x00, 0xf5, 0x21, 0x00


	//----- nvinfo : EIATTR_KPARAM_INFO
	.align		4
.L_500:
        /*0078*/ 	.byte	0x04, 0x17
        /*007a*/ 	.short	(.L_502 - .L_501)
.L_501:
        /*007c*/ 	.word	0x00000000
        /*0080*/ 	.short	0x0002
        /*0082*/ 	.short	0x0010
        /*0084*/ 	.byte	0x00, 0xf5, 0x21, 0x00


	//----- nvinfo : EIATTR_KPARAM_INFO
	.align		4
.L_502:
        /*0088*/ 	.byte	0x04, 0x17
        /*008a*/ 	.short	(.L_504 - .L_503)
.L_503:
        /*008c*/ 	.word	0x00000000
        /*0090*/ 	.short	0x0001
        /*0092*/ 	.short	0x0008
        /*0094*/ 	.byte	0x00, 0xf5, 0x21, 0x00


	//----- nvinfo : EIATTR_KPARAM_INFO
	.align		4
.L_504:
        /*0098*/ 	.byte	0x04, 0x17
        /*009a*/ 	.short	(.L_506 - .L_505)
.L_505:
        /*009c*/ 	.word	0x00000000
        /*00a0*/ 	.short	0x0000
        /*00a2*/ 	.short	0x0000
        /*00a4*/ 	.byte	0x00, 0xf5, 0x21, 0x00


	//----- nvinfo : EIATTR_SPARSE_MMA_MASK
	.align		4
.L_506:
        /*00a8*/ 	.byte	0x03, 0x50
        /*00aa*/ 	.short	0x0000


	//----- nvinfo : EIATTR_MAXREG_COUNT
	.align		4
        /*00ac*/ 	.byte	0x03, 0x1b
        /*00ae*/ 	.short	0x00ff


	//----- nvinfo : EIATTR_MERCURY_ISA_VERSION
	.align		4
        /*00b0*/ 	.byte	0x03, 0x5f
        /*00b2*/ 	.short	0x0101


	//----- nvinfo : EIATTR_VRC_CTA_INIT_COUNT
	.align		4
        /*00b4*/ 	.byte	0x02, 0x4a
	.zero		1
	.zero		1


	//----- nvinfo : EIATTR_EXIT_INSTR_OFFSETS
	.align		4
        /*00b8*/ 	.byte	0x04, 0x1c
        /*00ba*/ 	.short	(.L_508 - .L_507)


	//   ....[0]....
.L_507:
        /*00bc*/ 	.word	0x00000080


	//   ....[1]....
        /*00c0*/ 	.word	0x000002f0


	//   ....[2]....
        /*00c4*/ 	.word	0x00001740


	//----- nvinfo : EIATTR_CBANK_PARAM_SIZE
	.align		4
.L_508:
        /*00c8*/ 	.byte	0x03, 0x19
        /*00ca*/ 	.short	0x0044


	//----- nvinfo : EIATTR_PARAM_CBANK
	.align		4
        /*00cc*/ 	.byte	0x04, 0x0a
        /*00ce*/ 	.short	(.L_510 - .L_509)
	.align		4
.L_509:
        /*00d0*/ 	.word	index@(.nv.constant0._Z23cuda_update_scores_ssmpPfS_S_PiS_S0_S0_iii)
        /*00d4*/ 	.short	0x0380
        /*00d6*/ 	.short	0x0044


	//----- nvinfo : EIATTR_SW_WAR
	.align		4
.L_510:
        /*00d8*/ 	.byte	0x04, 0x36
        /*00da*/ 	.short	(.L_512 - .L_511)
.L_511:
        /*00dc*/ 	.word	0x00000008
.L_512:


//--------------------- .nv.info._Z24cuda_compute_scores_ssmpPfS_S_PiS_S_ii --------------------------
	.section	.nv.info._Z24cuda_compute_scores_ssmpPfS_S_PiS_S_ii,"",@"SHT_CUDA_INFO"
	.sectionflags	@""
	.align	4


	//----- nvinfo : EIATTR_CUDA_API_VERSION
	.align		4
        /*0000*/ 	.byte	0x04, 0x37
        /*0002*/ 	.short	(.L_514 - .L_513)
.L_513:
        /*0004*/ 	.word	0x00000082


	//----- nvinfo : EIATTR_KPARAM_INFO
	.align		4
.L_514:
        /*0008*/ 	.byte	0x04, 0x17
        /*000a*/ 	.short	(.L_516 - .L_515)
.L_515:
        /*000c*/ 	.word	0x00000000
        /*0010*/ 	.short	0x0007
        /*0012*/ 	.short	0x0034
        /*0014*/ 	.byte	0x00, 0xf0, 0x11, 0x00


	//----- nvinfo : EIATTR_KPARAM_INFO
	.align		4
.L_516:
        /*0018*/ 	.byte	0x04, 0x17
        /*001a*/ 	.short	(.L_518 - .L_517)
.L_517:
        /*001c*/ 	.word	0x00000000
        /*0020*/ 	.short	0x0006
        /*0022*/ 	.short	0x0030
        /*0024*/ 	.byte	0x00, 0xf0, 0x11, 0x00


	//----- nvinfo : EIATTR_KPARAM_INFO
	.align		4
.L_518:
        /*0028*/ 	.byte	0x04, 0x17
        /*002a*/ 	.short	(.L_520 - .L_519)
.L_519:
        /*002c*/ 	.word	0x00000000
        /*0030*/ 	.short	0x0005
        /*0032*/ 	.short	0x0028
        /*0034*/ 	.byte	0x00, 0xf5, 0x21, 0x00


	//----- nvinfo : EIATTR_KPARAM_INFO
	.align		4
.L_520:
        /*0038*/ 	.byte	0x04, 0x17
        /*003a*/ 	.short	(.L_522 - .L_521)
.L_521:
        /*003c*/ 	.word	0x00000000
        /*0040*/ 	.short	0x0004
        /*0042*/ 	.short	0x0020
        /*0044*/ 	.byte	0x00, 0xf5, 0x21, 0x00


	//----- nvinfo : EIATTR_KPARAM_INFO
	.align		4
.L_522:
        /*0048*/ 	.byte	0x04, 0x17
        /*004a*/ 	.short	(.L_524 - .L_523)
.L_523:
        /*004c*/ 	.word	0x00000000
        /*0050*/ 	.short	0x0003
        /*0052*/ 	.short	0x0018
        /*0054*/ 	.byte	0x00, 0xf5, 0x21, 0x00


	//----- nvinfo : EIATTR_KPARAM_INFO
	.align		4
.L_524:
        /*0058*/ 	.byte	0x04, 0x17
        /*005a*/ 	.short	(.L_526 - .L_525)
.L_525:
        /*005c*/ 	.word	0x00000000
        /*0060*/ 	.short	0x0002
        /*0062*/ 	.short	0x0010
        /*0064*/ 	.byte	0x00, 0xf5, 0x21, 0x00


	//----- nvinfo : EIATTR_KPARAM_INFO
	.align		4
.L_526:
        /*0068*/ 	.byte	0x04, 0x17
        /*006a*/ 	.short	(.L_528 - .L_527)
.L_527:
        /*006c*/ 	.word	0x00000000
        /*0070*/ 	.short	0x0001
        /*0072*/ 	.short	0x0008
        /*0074*/ 	.byte	0x00, 0xf5, 0x21, 0x00


	//----- nvinfo : EIATTR_KPARAM_INFO
	.align		4
.L_528:
        /*0078*/ 	.byte	0x04, 0x17
        /*007a*/ 	.short	(.L_530 - .L_529)
.L_529:
        /*007c*/ 	.word	0x00000000
        /*0080*/ 	.short	0x0000
        /*0082*/ 	.short	0x0000
        /*0084*/ 	.byte	0x00, 0xf5, 0x21, 0x00


	//----- nvinfo : EIATTR_SPARSE_MMA_MASK
	.align		4
.L_530:
        /*0088*/ 	.byte	0x03, 0x50
        /*008a*/ 	.short	0x0000


	//----- nvinfo : EIATTR_MAXREG_COUNT
	.align		4
        /*008c*/ 	.byte	0x03, 0x1b
        /*008e*/ 	.short	0x00ff


	//----- nvinfo : EIATTR_MERCURY_ISA_VERSION
	.align		4
        /*0090*/ 	.byte	0x03, 0x5f
        /*0092*/ 	.short	0x0101


	//----- nvinfo : EIATTR_VRC_CTA_INIT_COUNT
	.align		4
        /*0094*/ 	.byte	0x02, 0x4a
	.zero		1
	.zero		1


	//----- nvinfo : EIATTR_EXIT_INSTR_OFFSETS
	.align		4
        /*0098*/ 	.byte	0x04, 0x1c
        /*009a*/ 	.short	(.L_532 - .L_531)


	//   ....[0]....
.L_531:
        /*009c*/ 	.word	0x00000070


	//   ....[1]....
        /*00a0*/ 	.word	0x000014a0


	//----- nvinfo : EIATTR_CBANK_PARAM_SIZE
	.align		4
.L_532:
        /*00a4*/ 	.byte	0x03, 0x19
        /*00a6*/ 	.short	0x0038


	//----- nvinfo : EIATTR_PARAM_CBANK
	.align		4
        /*00a8*/ 	.byte	0x04, 0x0a
        /*00aa*/ 	.short	(.L_534 - .L_533)
	.align		4
.L_533:
        /*00ac*/ 	.word	index@(.nv.constant0._Z24cuda_compute_scores_ssmpPfS_S_PiS_S_ii)
        /*00b0*/ 	.short	0x0380
        /*00b2*/ 	.short	0x0038


	//----- nvinfo : EIATTR_SW_WAR
	.align		4
.L_534:
        /*00b4*/ 	.byte	0x04, 0x36
        /*00b6*/ 	.short	(.L_536 - .L_535)
.L_535:
        /*00b8*/ 	.word	0x00000008
.L_536:


//--------------------- .nv.info._Z23cuda_compute_scores_smpPfS_PiS_ii --------------------------
	.section	.nv.info._Z23cuda_compute_scores_smpPfS_PiS_ii,"",@"SHT_CUDA_INFO"
	.sectionflags	@""
	.align	4


	//----- nvinfo : EIATTR_CUDA_API_VERSION
	.align		4
        /*0000*/ 	.byte	0x04, 0x37
        /*0002*/ 	.short	(.L_538 - .L_537)
.L_537:
        /*0004*/ 	.word	0x00000082


	//----- nvinfo : EIATTR_KPARAM_INFO
	.align		4
.L_538:
        /*0008*/ 	.byte	0x04, 0x17
        /*000a*/ 	.short	(.L_540 - .L_539)
.L_539:
        /*000c*/ 	.word	0x00000000
        /*0010*/ 	.short	0x0005
        /*0012*/ 	.short	0x0024
        /*0014*/ 	.byte	0x00, 0xf0, 0x11, 0x00


	//----- nvinfo : EIATTR_KPARAM_INFO
	.align		4
.L_540:
        /*0018*/ 	.byte	0x04, 0x17
        /*001a*/ 	.short	(.L_542 - .L_541)
.L_541:
        /*001c*/ 	.word	0x00000000
        /*0020*/ 	.short	0x0004
        /*0022*/ 	.short	0x0020
        /*0024*/ 	.byte	0x00, 0xf0, 0x11, 0x00


	//----- nvinfo : EIATTR_KPARAM_INFO
	.align		4
.L_542:
        /*0028*/ 	.byte	0x04, 0x17
        /*002a*/ 	.short	(.L_544 - .L_543)
.L_543:
        /*002c*/ 	.word	0x00000000
        /*0030*/ 	.short	0x0003
        /*0032*/ 	.short	0x0018
        /*0034*/ 	.byte	0x00, 0xf5, 0x21, 0x00


	//----- nvinfo : EIATTR_KPARAM_INFO
	.align		4
.L_544:
        /*0038*/ 	.byte	0x04, 0x17
        /*003a*/ 	.short	(.L_546 - .L_545)
.L_545:
        /*003c*/ 	.word	0x00000000
        /*0040*/ 	.short	0x0002
        /*0042*/ 	.short	0x0010
        /*0044*/ 	.byte	0x00, 0xf5, 0x21, 0x00


	//----- nvinfo : EIATTR_KPARAM_INFO
	.align		4
.L_546:
        /*0048*/ 	.byte	0x04, 0x17
        /*004a*/ 	.short	(.L_548 - .L_547)
.L_547:
        /*004c*/ 	.word	0x00000000
        /*0050*/ 	.short	0x0001
        /*0052*/ 	.short	0x0008
        /*0054*/ 	.byte	0x00, 0xf5, 0x21, 0x00


	//----- nvinfo : EIATTR_KPARAM_INFO
	.align		4
.L_548:
        /*0058*/ 	.byte	0x04, 0x17
        /*005a*/ 	.short	(.L_550 - .L_549)
.L_549:
        /*005c*/ 	.word	0x00000000
        /*0060*/ 	.short	0x0000
        /*0062*/ 	.short	0x0000
        /*0064*/ 	.byte	0x00, 0xf5, 0x21, 0x00


	//----- nvinfo : EIATTR_SPARSE_MMA_MASK
	.align		4
.L_550:
        /*0068*/ 	.byte	0x03, 0x50
        /*006a*/ 	.short	0x0000


	//----- nvinfo : EIATTR_MAXREG_COUNT
	.align		4
        /*006c*/ 	.byte	0x03, 0x1b
        /*006e*/ 	.short	0x00ff


	//----- nvinfo : EIATTR_MERCURY_ISA_VERSION
	.align		4
        /*0070*/ 	.byte	0x03, 0x5f
        /*0072*/ 	.short	0x0101


	//----- nvinfo : EIATTR_VRC_CTA_INIT_COUNT
	.align		4
        /*0074*/ 	.byte	0x02, 0x4a
	.zero		1
	.zero		1


	//----- nvinfo : EIATTR_EXIT_INSTR_OFFSETS
	.align		4
        /*0078*/ 	.byte	0x04, 0x1c
        /*007a*/ 	.short	(.L_552 - .L_551)


	//   ....[0]....
.L_551:
        /*007c*/ 	.word	0x00000070


	//   ....[1]....
        /*0080*/ 	.word	0x00001460


	//----- nvinfo : EIATTR_CBANK_PARAM_SIZE
	.align		4
.L_552:
        /*0084*/ 	.byte	0x03, 0x19
        /*0086*/ 	.short	0x0028


	//----- nvinfo : EIATTR_PARAM_CBANK
	.align		4
        /*0088*/ 	.byte	0x04, 0x0a
        /*008a*/ 	.short	(.L_554 - .L_553)
	.align		4
.L_553:
        /*008c*/ 	.word	index@(.nv.constant0._Z23cuda_compute_scores_smpPfS_PiS_ii)
        /*0090*/ 	.short	0x0380
        /*0092*/ 	.short	0x0028


	//----- nvinfo : EIATTR_SW_WAR
	.align		4
.L_554:
        /*0094*/ 	.byte	0x04, 0x36
        /*0096*/ 	.short	(.L_556 - .L_555)
.L_555:
        /*0098*/ 	.word	0x00000008
.L_556:


//--------------------- .nv.info._Z16create_row_indexPiS_ii --------------------------
	.section	.nv.info._Z16create_row_indexPiS_ii,"",@"SHT_CUDA_INFO"
	.sectionflags	@""
	.align	4


	//----- nvinfo : EIATTR_CUDA_API_VERSION
	.align		4
        /*0000*/ 	.byte	0x04, 0x37
        /*0002*/ 	.short	(.L_558 - .L_557)
.L_557:
        /*0004*/ 	.word	0x00000082


	//----- nvinfo : EIATTR_KPARAM_INFO
	.align		4
.L_558:
        /*0008*/ 	.byte	0x04, 0x17
        /*000a*/ 	.short	(.L_560 - .L_559)
.L_559:
        /*000c*/ 	.word	0x00000000
        /*0010*/ 	.short	0x0003
        /*0012*/ 	.short	0x0014
        /*0014*/ 	.byte	0x00, 0xf0, 0x11, 0x00


	//----- nvinfo : EIATTR_KPARAM_INFO
	.align		4
.L_560:
        /*0018*/ 	.byte	0x04, 0x17
        /*001a*/ 	.short	(.L_562 - .L_561)
.L_561:
        /*001c*/ 	.word	0x00000000
        /*0020*/ 	.short	0x0002
        /*0022*/ 	.short	0x0010
        /*0024*/ 	.byte	0x00, 0xf0, 0x11, 0x00


	//----- nvinfo : EIATTR_KPARAM_INFO
	.align		4
.L_562:
        /*0028*/ 	.byte	0x04, 0x17
        /*002a*/ 	.short	(.L_564 - .L_563)
.L_563:
        /*002c*/ 	.word	0x00000000
        /*0030*/ 	.short	0x0001
        /*0032*/ 	.short	0x0008
        /*0034*/ 	.byte	0x00, 0xf5, 0x21, 0x00


	//----- nvinfo : EIATTR_KPARAM_INFO
	.align		4
.L_564:
        /*0038*/ 	.byte	0x04, 0x17
        /*003a*/ 	.short	(.L_566 - .L_565)
.L_565:
        /*003c*/ 	.word	0x00000000
        /*0040*/ 	.short	0x0000
        /*0042*/ 	.short	0x0000
        /*0044*/ 	.byte	0x00, 0xf5, 0x21, 0x00


	//----- nvinfo : EIATTR_SPARSE_MMA_MASK
	.align		4
.L_566:
        /*0048*/ 	.byte	0x03, 0x50
        /*004a*/ 	.short	0x0000


	//----- nvinfo : EIATTR_MAXREG_COUNT
	.align		4
        /*004c*/ 	.byte	0x03, 0x1b
        /*004e*/ 	.short	0x00ff


	//----- nvinfo : EIATTR_MERCURY_ISA_VERSION
	.align		4
        /*0050*/ 	.byte	0x03, 0x5f
        /*0052*/ 	.short	0x0101


	//----- nvinfo : EIATTR_VRC_CTA_INIT_COUNT
	.align		4
        /*0054*/ 	.byte	0x02, 0x4a
	.zero		1
	.zero		1


	//----- nvinfo : EIATTR_EXIT_INSTR_OFFSETS
	.align		4
        /*0058*/ 	.byte	0x04, 0x1c
        /*005a*/ 	.short	(.L_568 - .L_567)


	//   ....[0]....
.L_567:
        /*005c*/ 	.word	0x00000070


	//   ....[1]....
        /*0060*/ 	.word	0x00000320


	//   ....[2]....
        /*0064*/ 	.word	0x00000420


	//----- nvinfo : EIATTR_CRS_STACK_SIZE
	.align		4
.L_568:
        /*0068*/ 	.byte	0x04, 0x1e
        /*006a*/ 	.short	(.L_570 - .L_569)
.L_569:
        /*006c*/ 	.word	0x00000000


	//----- nvinfo : EIATTR_CBANK_PARAM_SIZE
	.align		4
.L_570:
        /*0070*/ 	.byte	0x03, 0x19
        /*0072*/ 	.short	0x0018


	//----- nvinfo : EIATTR_PARAM_CBANK
	.align		4
        /*0074*/ 	.byte	0x04, 0x0a
        /*0076*/ 	.short	(.L_572 - .L_571)
	.align		4
.L_571:
        /*0078*/ 	.word	index@(.nv.constant0._Z16create_row_indexPiS_ii)
        /*007c*/ 	.short	0x0380
        /*007e*/ 	.short	0x0018


	//----- nvinfo : EIATTR_SW_WAR
	.align		4
.L_572:
        /*0080*/ 	.byte	0x04, 0x36
        /*0082*/ 	.short	(.L_574 - .L_573)
.L_573:
        /*0084*/ 	.word	0x00000008
.L_574:


//--------------------- .nv.info._Z28count_nonzeros_in_rows_indexPfPii --------------------------
	.section	.nv.info._Z28count_nonzeros_in_rows_indexPfPii,"",@"SHT_CUDA_INFO"
	.sectionflags	@""
	.align	4


	//----- nvinfo : EIATTR_CUDA_API_VERSION
	.align		4
        /*0000*/ 	.byte	0x04, 0x37
        /*0002*/ 	.short	(.L_576 - .L_575)
.L_575:
        /*0004*/ 	.word	0x00000082


	//----- nvinfo : EIATTR_KPARAM_INFO
	.align		4
.L_576:
        /*0008*/ 	.byte	0x04, 0x17
        /*000a*/ 	.short	(.L_578 - .L_577)
.L_577:
        /*000c*/ 	.word	0x00000000
        /*0010*/ 	.short	0x0002
        /*0012*/ 	.short	0x0010
        /*0014*/ 	.byte	0x00, 0xf0, 0x11, 0x00


	//----- nvinfo : EIATTR_KPARAM_INFO
	.align		4
.L_578:
        /*0018*/ 	.byte	0x04, 0x17
        /*001a*/ 	.short	(.L_580 - .L_579)
.L_579:
        /*001c*/ 	.word	0x00000000
        /*0020*/ 	.short	0x0001
        /*0022*/ 	.short	0x0008
        /*0024*/ 	.byte	0x00, 0xf5, 0x21, 0x00


	//----- nvinfo : EIATTR_KPARAM_INFO
	.align		4
.L_580:
        /*0028*/ 	.byte	0x04, 0x17
        /*002a*/ 	.short	(.L_582 - .L_581)
.L_581:
        /*002c*/ 	.word	0x00000000
        /*0030*/ 	.short	0x0000
        /*0032*/ 	.short	0x0000
        /*0034*/ 	.byte	0x00, 0xf5, 0x21, 0x00


	//----- nvinfo : EIATTR_SPARSE_MMA_MASK
	.align		4
.L_582:
        /*0038*/ 	.byte	0x03, 0x50
        /*003a*/ 	.short	0x0000


	//----- nvinfo : EIATTR_MAXREG_COUNT
	.align		4
        /*003c*/ 	.byte	0x03, 0x1b
        /*003e*/ 	.short	0x00ff


	//----- nvinfo : EIATTR_MERCURY_ISA_VERSION
	.align		4
        /*0040*/ 	.byte	0x03, 0x5f
        /*0042*/ 	.short	0x0101


	//----- nvinfo : EIATTR_VRC_CTA_INIT_COUNT
	.align		4
        /*0044*/ 	.byte	0x02, 0x4a
	.zero		1
	.zero		1


	//----- nvinfo : EIATTR_EXIT_INSTR_OFFSETS
	.align		4
        /*0048*/ 	.byte	0x04, 0x1c
        /*004a*/ 	.short	(.L_584 - .L_583)


	//   ....[0]....
.L_583:
        /*004c*/ 	.word	0x00000070


	//   ....[1]....
        /*0050*/ 	.word	0x00000130


	//----- nvinfo : EIATTR_CBANK_PARAM_SIZE
	.align		4
.L_584:
        /*0054*/ 	.byte	0x03, 0x19
        /*0056*/ 	.short	0x0014


	//----- nvinfo : EIATTR_PARAM_CBANK
	.align		4
        /*0058*/ 	.byte	0x04, 0x0a
        /*005a*/ 	.short	(.L_586 - .L_585)
	.align		4
.L_585:
        /*005c*/ 	.word	index@(.nv.constant0._Z28count_nonzeros_in_rows_indexPfPii)
        /*0060*/ 	.short	0x0380
        /*0062*/ 	.short	0x0014


	//----- nvinfo : EIATTR_SW_WAR
	.align		4
.L_586:
        /*0064*/ 	.byte	0x04, 0x36
        /*0066*/ 	.short	(.L_588 - .L_587)
.L_587:
        /*0068*/ 	.word	0x00000008
.L_588:


//--------------------- .nv.info._Z20cuda_update_residualPfPiS_ii --------------------------
	.section	.nv.info._Z20cuda_update_residualPfPiS_ii,"",@"SHT_CUDA_INFO"
	.sectionflags	@""
	.align	4


	//----- nvinfo : EIATTR_CUDA_API_VERSION
	.align		4
        /*0000*/ 	.byte	0x04, 0x37
        /*0002*/ 	.short	(.L_590 - .L_589)
.L_589:
        /*0004*/ 	.word	0x00000082


	//----- nvinfo : EIATTR_KPARAM_INFO
	.align		4
.L_590:
        /*0008*/ 	.byte	0x04, 0x17
        /*000a*/ 	.short	(.L_592 - .L_591)
.L_591:
        /*000c*/ 	.word	0x00000000
        /*0010*/ 	.short	0x0004
        /*0012*/ 	.short	0x001c
        /*0014*/ 	.byte	0x00, 0xf0, 0x11, 0x00


	//----- nvinfo : EIATTR_KPARAM_INFO
	.align		4
.L_592:
        /*0018*/ 	.byte	0x04, 0x17
        /*001a*/ 	.short	(.L_594 - .L_593)
.L_593:
        /*001c*/ 	.word	0x00000000
        /*0020*/ 	.short	0x0003
        /*0022*/ 	.short	0x0018
        /*0024*/ 	.byte	0x00, 0xf0, 0x11, 0x00


	//----- nvinfo : EIATTR_KPARAM_INFO
	.align		4
.L_594:
        /*0028*/ 	.byte	0x04, 0x17
        /*002a*/ 	.short	(.L_596 - .L_595)
.L_595:
        /*002c*/ 	.word	0x00000000
        /*0030*/ 	.short	0x0002
        /*0032*/ 	.short	0x0010
        /*0034*/ 	.byte	0x00, 0xf5, 0x21, 0x00


	//----- nvinfo : EIATTR_KPARAM_INFO
	.align		4
.L_596:
        /*0038*/ 	.byte	0x04, 0x17
        /*003a*/ 	.short	(.L_598 - .L_597)
.L_597:
        /*003c*/ 	.word	0x00000000
        /*0040*/ 	.short	0x0001
        /*0042*/ 	.short	0x0008
        /*0044*/ 	.byte	0x00, 0xf5, 0x21, 0x00


	//----- nvinfo : EIATTR_KPARAM_INFO
	.align		4
.L_598:
        /*0048*/ 	.byte	0x04, 0x17
        /*004a*/ 	.short	(.L_600 - .L_599)
.L_599:
        /*004c*/ 	.word	0x00000000
        /*0050*/ 	.short	0x0000
        /*0052*/ 	.short	0x0000
        /*0054*/ 	.byte	0x00, 0xf5, 0x21, 0x00


	//----- nvinfo : EIATTR_SPARSE_MMA_MASK
	.align		4
.L_600:
        /*0058*/ 	.byte	0x03, 0x50
        /*005a*/ 	.short	0x0000


	//----- nvinfo : EIATTR_MAXREG_COUNT
	.align		4
        /*005c*/ 	.byte	0x03, 0x1b
        /*005e*/ 	.short	0x00ff


	//----- nvinfo : EIATTR_MERCURY_ISA_VERSION
	.align		4
        /*0060*/ 	.byte	0x03, 0x5f
        /*0062*/ 	.short	0x0101


	//----- nvinfo : EIATTR_VRC_CTA_INIT_COUNT
	.align		4
        /*0064*/ 	.byte	0x02, 0x4a
	.zero		1
	.zero		1


	//----- nvinfo : EIATTR_EXIT_INSTR_OFFSETS
	.align		4
        /*0068*/ 	.byte	0x04, 0x1c
        /*006a*/ 	.short	(.L_602 - .L_601)


	//   ....[0]....
.L_601:
        /*006c*/ 	.word	0x00000070


	//   ....[1]....
        /*0070*/ 	.word	0x000000d0


	//   ....[2]....
        /*0074*/ 	.word	0x00000100


	//   ....[3]....
        /*0078*/ 	.word	0x00000520


	//   ....[4]....
        /*007c*/ 	.word	0x00000750


	//   ....[5]....
        /*0080*/ 	.word	0x000008c0


	//   ....[6]....
        /*0084*/ 	.word	0x000009a0


	//----- nvinfo : EIATTR_CBANK_PARAM_SIZE
	.align		4
.L_602:
        /*0088*/ 	.byte	0x03, 0x19
        /*008a*/ 	.short	0x0020


	//----- nvinfo : EIATTR_PARAM_CBANK
	.align		4
        /*008c*/ 	.byte	0x04, 0x0a
        /*008e*/ 	.short	(.L_604 - .L_603)
	.align		4
.L_603:
        /*0090*/ 	.word	index@(.nv.constant0._Z20cuda_update_residualPfPiS_ii)
        /*0094*/ 	.short	0x0380
        /*0096*/ 	.short	0x0020


	//----- nvinfo : EIATTR_SW_WAR
	.align		4
.L_604:
        /*0098*/ 	.byte	0x04, 0x36
        /*009a*/ 	.short	(.L_606 - .L_605)
.L_605:
        /*009c*/ 	.word	0x00000008
.L_606:


//--------------------- .nv.callgraph             --------------------------
	.section	.nv.callgraph,"",@"SHT_CUDA_CALLGRAPH"
	.align	4
	.sectionentsize	8
	.align		4
        /*0000*/ 	.word	0x00000000
	.align		4
        /*0004*/ 	.word	0xffffffff
	.align		4
        /*0008*/ 	.word	0x00000000
	.align		4
        /*000c*/ 	.word	0xfffffffe
	.align		4
        /*0010*/ 	.word	0x00000000
	.align		4
        /*0014*/ 	.word	0xfffffffd
	.align		4
        /*0018*/ 	.word	0x00000000
	.align		4
        /*001c*/ 	.word	0xfffffffc


//--------------------- .nv.constant3             --------------------------
	.section	.nv.constant3,"a",@progbits
	.align	4
.nv.constant3:
	.type		sigma_noise,@object
	.size		sigma_noise,(prob_zero_factor - sigma_noise)
sigma_noise:
	.zero		4
	.type		prob_zero_factor,@object
	.size		prob_zero_factor,(prob_equal_factor - prob_zero_factor)
prob_zero_factor:
	.zero		4
	.type		prob_equal_factor,@object
	.size		prob_equal_factor,(sigma_signal_zero - prob_equal_factor)
prob_equal_factor:
	.zero		4
	.type		sigma_signal_zero,@object
	.size		sigma_signal_zero,(sigma_signal_equal - sigma_signal_zero)
sigma_signal_zero:
	.zero		4
	.type		sigma_signal_equal,@object
	.size		sigma_signal_equal,(.L_4 - sigma_signal_equal)
sigma_signal_equal:
	.zero		4
.L_4:


//--------------------- .text._Z12countSupportPfiPi --------------------------
	.section	.text._Z12countSupportPfiPi,"ax",@progbits
	.align	128
        .global         _Z12countSupportPfiPi
        .type           _Z12countSupportPfiPi,@function
        .size           _Z12countSupportPfiPi,(.L_x_392 - _Z12countSupportPfiPi)
        .other          _Z12countSupportPfiPi,@"STO_CUDA_ENTRY STV_DEFAULT"
_Z12countSupportPfiPi:
.text._Z12countSupportPfiPi:
[----:B------:R-:W-:Y:S01]  /*0000*/  LDC R1, c[0x0][0x37c] ;  /* 0x0000df00ff017b82 */ /* 0x000fe20000000800 */
[----:B------:R-:W0:Y:S07]  /*0010*/  S2R R5, SR_TID.X ;  /* 0x0000000000057919 */ /* 0x000e2e0000002100 */
[----:B------:R-:W0:Y:S01]  /*0020*/  S2UR UR4, SR_CTAID.X ;  /* 0x00000000000479c3 */ /* 0x000e220000002500 */
[----:B------:R-:W1:Y:S07]  /*0030*/  LDCU UR5, c[0x0][0x388] ;  /* 0x00007100ff0577ac */ /* 0x000e6e0008000800 */
[----:B------:R-:W0:Y:S02]  /*0040*/  LDC R0, c[0x0][0x360] ;  /* 0x0000d800ff007b82 */ /* 0x000e240000000800 */
[----:B0-----:R-:W-:-:S05]  /*0050*/  IMAD R5, R0, UR4, R5 ;  /* 0x0000000400057c24 */ /* 0x001fca000f8e0205 */
[----:B-1----:R-:W-:-:S13]  /*0060*/  ISETP.GE.AND P0, PT, R5, UR5, PT ;  /* 0x0000000505007c0c */ /* 0x002fda000bf06270 */
[----:B------:R-:W-:Y:S05]  /*0070*/  @P0 EXIT ;  /* 0x000000000000094d */ /* 0x000fea0003800000 */
[----:B------:R-:W0:Y:S01]  /*0080*/  LDC.64 R2, c[0x0][0x380] ;  /* 0x0000e000ff027b82 */ /* 0x000e220000000a00 */
[----:B------:R-:W1:Y:S01]  /*0090*/  LDCU.64 UR4, c[0x0][0x358] ;  /* 0x00006b00ff0477ac */ /* 0x000e620008000a00 */
[----:B0-----:R-:W-:-:S06]  /*00a0*/  IMAD.WIDE R2, R5, 0x4, R2 ;  /* 0x0000000405027825 */ /* 0x001fcc00078e0202 */
[----:B-1----:R-:W2:Y:S02]  /*00b0*/  LDG.E R2, desc[UR4][R2.64] ;  /* 0x0000000402027981 */ /* 0x002ea4000c1e1900 */
[----:B--2---:R-:W-:-:S13]  /*00c0*/  FSETP.NEU.AND P0, PT, R2, RZ, PT ;  /* 0x000000ff0200720b */ /* 0x004fda0003f0d000 */
[----:B------:R-:W-:Y:S05]  /*00d0*/  @!P0 EXIT ;  /* 0x000000000000894d */ /* 0x000fea0003800000 */
[----:B------:R-:W0:Y:S01]  /*00e0*/  S2R R0, SR_LANEID ;  /* 0x0000000000007919 */ /* 0x000e220000000000 */
[----:B------:R-:W1:Y:S01]  /*00f0*/  LDC.64 R2, c[0x0][0x390] ;  /* 0x0000e400ff027b82 */ /* 0x000e620000000a00 */
[----:B------:R-:W-:Y:S02]  /*0100*/  VOTEU.ANY UR6, UPT, PT ;  /* 0x0000000000067886 */ /* 0x000fe400038e0100 */
[----:B------:R-:W-:Y:S02]  /*0110*/  UFLO.U32 UR7, UR6 ;  /* 0x00000006000772bd */ /* 0x000fe400080e0000 */
[----:B------:R-:W1:Y:S04]  /*0120*/  POPC R5, UR6 ;  /* 0x0000000600057d09 */ /* 0x000e680008000000 */
[----:B0-----:R-:W-:-:S13]  /*0130*/  ISETP.EQ.U32.AND P0, PT, R0, UR7, PT ;  /* 0x0000000700007c0c */ /* 0x001fda000bf02070 */
[----:B-1----:R-:W-:Y:S01]  /*0140*/  @P0 REDG.E.ADD.STRONG.GPU desc[UR4][R2.64], R5 ;  /* 0x000000050200098e */ /* 0x002fe2000c12e104 */
[----:B------:R-:W-:Y:S05]  /*0150*/  EXIT ;  /* 0x000000000000794d */ /* 0x000fea0003800000 */
.L_x_0:
[----:B------:R-:W-:-:S00]  /*0160*/  BRA `(.L_x_0) ;  /* 0xfffffffc00fc7947 */ /* 0x000fc0000383ffff */
[----:B------:R-:W-:-:S00]  /*0170*/  NOP ;  /* 0x0000000000007918 */ /* 0x000fc00000000000 */
        /* <DEDUP_REMOVED lines=8> */
.L_x_392:


//--------------------- .text._Z18cudaUpdateResidualPfPiS_S_ii --------------------------
	.section	.text._Z18cudaUpdateResidualPfPiS_S_ii,"ax",@progbits
	.align	128
        .global         _Z18cudaUpdateResidualPfPiS_S_ii
        .type           _Z18cudaUpdateResidualPfPiS_S_ii,@function
        .size           _Z18cudaUpdateResidualPfPiS_S_ii,(.L_x_393 - _Z18cudaUpdateResidualPfPiS_S_ii)
        .other          _Z18cudaUpdateResidualPfPiS_S_ii,@"STO_CUDA_ENTRY STV_DEFAULT"
_Z18cudaUpdateResidualPfPiS_S_ii:
.text._Z18cudaUpdateResidualPfPiS_S_ii:
[----:B------:R-:W-:Y:S01]  /*0000*/  LDC R1, c[0x0][0x37c] ;  /* 0x0000df00ff017b82 */ /* 0x000fe20000000800 */
[----:B------:R-:W0:Y:S07]  /*0010*/  S2R R0, SR_TID.X ;  /* 0x0000000000007919 */ /* 0x000e2e0000002100 */
[----:B------:R-:W1:Y:S01]  /*0020*/  LDC R5, c[0x0][0x3a0] ;  /* 0x0000e800ff057b82 */ /* 0x000e620000000800 */
[----:B------:R-:W0:Y:S01]  /*0030*/  LDCU UR4, c[0x0][0x360] ;  /* 0x00006c00ff0477ac */ /* 0x000e220008000800 */
[----:B------:R-:W0:Y:S02]  /*0040*/  S2R R3, SR_CTAID.X ;  /* 0x0000000000037919 */ /* 0x000e240000002500 */
[----:B0-----:R-:W-:-:S05]  /*0050*/  IMAD R0, R3, UR4, R0 ;  /* 0x0000000403007c24 */ /* 0x001fca000f8e0200 */
[----:B-1----:R-:W-:-:S13]  /*0060*/  ISETP.NE.AND P0, PT, R0, R5, PT ;  /* 0x000000050000720c */ /* 0x002fda0003f05270 */
[----:B------:R-:W-:Y:S05]  /*0070*/  @P0 EXIT ;  /* 0x000000000000094d */ /* 0x000fea0003800000 */
[----:B------:R-:W0:Y:S02]  /*0080*/  LDC R0, c[0x0][0x3a4] ;  /* 0x0000e900ff007b82 */ /* 0x000e240000000800 */
[----:B0-----:R-:W-:-:S13]  /*0090*/  ISETP.GE.AND P0, PT, R0, 0x1, PT ;  /* 0x000000010000780c */ /* 0x001fda0003f06270 */
[----:B------:R-:W-:Y:S05]  /*00a0*/  @!P0 EXIT ;  /* 0x000000000000894d */ /* 0x000fea0003800000 */
[----:B------:R-:W0:Y:S01]  /*00b0*/  LDC.64 R2, c[0x0][0x398] ;  /* 0x0000e600ff027b82 */ /* 0x000e220000000a00 */
[C---:B------:R-:W-:Y:S01]  /*00c0*/  ISETP.GE.U32.AND P1, PT, R0.reuse, 0x8, PT ;  /* 0x000000080000780c */ /* 0x040fe20003f26070 */
[----:B------:R-:W1:Y:S01]  /*00d0*/  LDCU.64 UR8, c[0x0][0x358] ;  /* 0x00006b00ff0877ac */ /* 0x000e620008000a00 */
[----:B------:R-:W-:Y:S01]  /*00e0*/  LOP3.LUT R20, R0, 0x7, RZ, 0xc0, !PT ;  /* 0x0000000700147812 */ /* 0x000fe200078ec0ff */
[----:B------:R-:W-:Y:S02]  /*00f0*/  HFMA2 R11, -RZ, RZ, 0, 0 ;  /* 0x00000000ff0b7431 */ /* 0x000fe400000001ff */
[C---:B------:R-:W-:Y:S01]  /*0100*/  IMAD R10, R5.reuse, R0, RZ ;  /* 0x00000000050a7224 */ /* 0x040fe200078e02ff */
[----:B------:R-:W-:Y:S01]  /*0110*/  ISETP.NE.AND P0, PT, R20, RZ, PT ;  /* 0x000000ff1400720c */ /* 0x000fe20003f05270 */
[----:B0-----:R-:W-:-:S06]  /*0120*/  IMAD.WIDE R2, R5, 0x4, R2 ;  /* 0x0000000405027825 */ /* 0x001fcc00078e0202 */
[----:B-1----:R-:W-:Y:S06]  /*0130*/  @!P1 BRA `(.L_x_1) ;  /* 0x0000000400309947 */ /* 0x002fec0003800000 */
[----:B------:R-:W0:Y:S01]  /*0140*/  LDCU.64 UR6, c[0x0][0x390] ;  /* 0x00007200ff0677ac */ /* 0x000e220008000a00 */
[----:B------:R-:W-:Y:S02]  /*0150*/  LOP3.LUT R11, R0, 0x7ffffff8, RZ, 0xc0, !PT ;  /* 0x7ffffff8000b7812 */ /* 0x000fe400078ec0ff */
[----:B------:R-:W-:Y:S01]  /*0160*/  MOV R12, R10 ;  /* 0x0000000a000c7202 */ /* 0x000fe20000000f00 */
[----:B------:R-:W1:Y:S01]  /*0170*/  LDCU.64 UR4, c[0x0][0x388] ;  /* 0x00007100ff0477ac */ /* 0x000e620008000a00 */
[----:B------:R-:W-:Y:S01]  /*0180*/  IADD3 R13, PT, PT, -R11, RZ, RZ ;  /* 0x000000ff0b0d7210 */ /* 0x000fe20007ffe1ff */
[----:B0-----:R-:W-:Y:S02]  /*0190*/  UIADD3 UR6, UP0, UPT, UR6, 0x10, URZ ;  /* 0x0000001006067890 */ /* 0x001fe4000ff1e0ff */
[----:B-1----:R-:W-:Y:S02]  /*01a0*/  UIADD3 UR4, UP1, UPT, UR4, 0x10, URZ ;  /* 0x0000001004047890 */ /* 0x002fe4000ff3e0ff */
[----:B------:R-:W-:-:S02]  /*01b0*/  UIADD3.X UR7, UPT, UPT, URZ, UR7, URZ, UP0, !UPT ;  /* 0x00000007ff077290 */ /* 0x000fc400087fe4ff */
[----:B------:R-:W-:-:S12]  /*01c0*/  UIADD3.X UR5, UPT, UPT, URZ, UR5, URZ, UP1, !UPT ;  /* 0x00000005ff057290 */ /* 0x000fd80008ffe4ff */
.L_x_2:
[----:B------:R-:W-:Y:S01]  /*01d0*/  MOV R8, UR4 ;  /* 0x0000000400087c02 */ /* 0x000fe20008000f00 */
[----:B0-----:R-:W0:Y:S01]  /*01e0*/  LDC.64 R6, c[0x0][0x380] ;  /* 0x0000e000ff067b82 */ /* 0x001e220000000a00 */
[----:B------:R-:W-:Y:S01]  /*01f0*/  MOV R9, UR5 ;  /* 0x0000000500097c02 */ /* 0x000fe20008000f00 */
[----:B------:R-:W2:Y:S02]  /*0200*/  LDG.E R16, desc[UR8][R2.64] ;  /* 0x0000000802107981 */ /* 0x000ea4000c1e1900 */
[----:B------:R-:W-:-:S05]  /*0210*/  IMAD.WIDE R8, R12, 0x4, R8 ;  /* 0x000000040c087825 */ /* 0x000fca00078e0208 */
[----:B------:R-:W0:Y:S01]  /*0220*/  LDG.E R15, desc[UR8][R8.64+-0x10] ;  /* 0xfffff008080f7981 */ /* 0x000e22000c1e1900 */
[----:B------:R-:W-:Y:S02]  /*0230*/  MOV R4, UR6 ;  /* 0x0000000600047c02 */ /* 0x000fe40008000f00 */
[----:B------:R-:W-:-:S03]  /*0240*/  MOV R5, UR7 ;  /* 0x0000000700057c02 */ /* 0x000fc60008000f00 */
[----:B------:R-:W-:-:S05]  /*0250*/  IMAD.WIDE R4, R12, 0x4, R4 ;  /* 0x000000040c047825 */ /* 0x000fca00078e0204 */
[----:B------:R-:W2:Y:S01]  /*0260*/  LDG.E R17, desc[UR8][R4.64+-0x10] ;  /* 0xfffff00804117981 */ /* 0x000ea2000c1e1900 */
[----:B0-----:R-:W-:-:S05]  /*0270*/  IMAD.WIDE R14, R15, 0x4, R6 ;  /* 0x000000040f0e7825 */ /* 0x001fca00078e0206 */
[----:B------:R-:W2:Y:S02]  /*0280*/  LDG.E R19, desc[UR8][R14.64] ;  /* 0x000000080e137981 */ /* 0x000ea4000c1e1900 */
[----:B--2---:R-:W-:-:S05]  /*0290*/  FFMA R21, -R16, R17, R19 ;  /* 0x0000001110157223 */ /* 0x004fca0000000113 */
[----:B------:R0:W-:Y:S04]  /*02a0*/  STG.E desc[UR8][R14.64], R21 ;  /* 0x000000150e007986 */ /* 0x0001e8000c101908 */
[----:B------:R-:W2:Y:S04]  /*02b0*/  LDG.E R17, desc[UR8][R8.64+-0xc] ;  /* 0xfffff40808117981 */ /* 0x000ea8000c1e1900 */
[----:B------:R-:W3:Y:S04]  /*02c0*/  LDG.E R18, desc[UR8][R2.64] ;  /* 0x0000000802127981 */ /* 0x000ee8000c1e1900 */
[----:B------:R-:W3:Y:S01]  /*02d0*/  LDG.E R19, desc[UR8][R4.64+-0xc] ;  /* 0xfffff40804137981 */ /* 0x000ee2000c1e1900 */
[----:B--2---:R-:W-:-:S05]  /*02e0*/  IMAD.WIDE R16, R17, 0x4, R6 ;  /* 0x0000000411107825 */ /* 0x004fca00078e0206 */
[----:B------:R-:W3:Y:S02]  /*02f0*/  LDG.E R23, desc[UR8][R16.64] ;  /* 0x0000000810177981 */ /* 0x000ee4000c1e1900 */
[----:B---3--:R-:W-:-:S05]  /*0300*/  FFMA R23, -R18, R19, R23 ;  /* 0x0000001312177223 */ /* 0x008fca0000000117 */
[----:B------:R1:W-:Y:S04]  /*0310*/  STG.E desc[UR8][R16.64], R23 ;  /* 0x0000001710007986 */ /* 0x0003e8000c101908 */
[----:B------:R-:W2:Y:S04]  /*0320*/  LDG.E R19, desc[UR8][R8.64+-0x8] ;  /* 0xfffff80808137981 */ /* 0x000ea8000c1e1900 */
[----:B------:R-:W3:Y:S04]  /*0330*/  LDG.E R22, desc[UR8][R2.64] ;  /* 0x0000000802167981 */ /* 0x000ee8000c1e1900 */
[----:B0-----:R-:W3:Y:S01]  /*0340*/  LDG.E R15, desc[UR8][R4.64+-0x8] ;  /* 0xfffff808040f7981 */ /* 0x001ee2000c1e1900 */
[----:B--2---:R-:W-:-:S05]  /*0350*/  IMAD.WIDE R18, R19, 0x4, R6 ;  /* 0x0000000413127825 */ /* 0x004fca00078e0206 */
[----:B------:R-:W3:Y:S02]  /*0360*/  LDG.E R21, desc[UR8][R18.64] ;  /* 0x0000000812157981 */ /* 0x000ee4000c1e1900 */
[----:B---3--:R-:W-:-:S05]  /*0370*/  FFMA R21, -R22, R15, R21 ;  /* 0x0000000f16157223 */ /* 0x008fca0000000115 */
[----:B------:R0:W-:Y:S04]  /*0380*/  STG.E desc[UR8][R18.64], R21 ;  /* 0x0000001512007986 */ /* 0x0001e8000c101908 */
[----:B------:R-:W2:Y:S04]  /*0390*/  LDG.E R15, desc[UR8][R8.64+-0x4] ;  /* 0xfffffc08080f7981 */ /* 0x000ea8000c1e1900 */
[----:B------:R-:W3:Y:S04]  /*03a0*/  LDG.E R22, desc[UR8][R2.64] ;  /* 0x0000000802167981 */ /* 0x000ee8000c1e1900 */
[----:B-1----:R-:W3:Y:S01]  /*03b0*/  LDG.E R17, desc[UR8][R4.64+-0x4] ;  /* 0xfffffc0804117981 */ /* 0x002ee2000c1e1900 */
        /* <DEDUP_REMOVED lines=26> */
[----:B------:R-:W3:Y:S01]  /*0560*/  LDG.E R16, desc[UR8][R2.64] ;  /* 0x0000000802107981 */ /* 0x000ee2000c1e1900 */
[----:B------:R-:W-:Y:S01]  /*0570*/  IADD3 R13, PT, PT, R13, 0x8, RZ ;  /* 0x000000080d0d7810 */ /* 0x000fe20007ffe0ff */
[----:B--2---:R-:W-:-:S02]  /*0580*/  IMAD.WIDE R6, R21, 0x4, R6 ;  /* 0x0000000415067825 */ /* 0x004fc400078e0206 */
[----:B------:R-:W3:Y:S04]  /*0590*/  LDG.E R21, desc[UR8][R4.64+0xc] ;  /* 0x00000c0804157981 */ /* 0x000ee8000c1e1900 */
[----:B-1----:R-:W3:Y:S01]  /*05a0*/  LDG.E R19, desc[UR8][R6.64] ;  /* 0x0000000806137981 */ /* 0x002ee2000c1e1900 */
[----:B------:R-:W-:Y:S02]  /*05b0*/  ISETP.NE.AND P1, PT, R13, RZ, PT ;  /* 0x000000ff0d00720c */ /* 0x000fe40003f25270 */
[----:B------:R-:W-:Y:S01]  /*05c0*/  IADD3 R12, PT, PT, R12, 0x8, RZ ;  /* 0x000000080c0c7810 */ /* 0x000fe20007ffe0ff */
[----:B---3--:R-:W-:-:S05]  /*05d0*/  FFMA R19, -R16, R21, R19 ;  /* 0x0000001510137223 */ /* 0x008fca0000000113 */
[----:B------:R0:W-:Y:S05]  /*05e0*/  STG.E desc[UR8][R6.64], R19 ;  /* 0x0000001306007986 */ /* 0x0001ea000c101908 */
[----:B------:R-:W-:Y:S05]  /*05f0*/  @P1 BRA `(.L_x_2) ;  /* 0xfffffff800f41947 */ /* 0x000fea000383ffff */
.L_x_1:
[----:B------:R-:W-:Y:S05]  /*0600*/  @!P0 EXIT ;  /* 0x000000000000894d */ /* 0x000fea0003800000 */
[----:B------:R-:W-:Y:S02]  /*0610*/  ISETP.GE.U32.AND P0, PT, R20, 0x4, PT ;  /* 0x000000041400780c */ /* 0x000fe40003f06070 */
[----:B------:R-:W-:-:S04]  /*0620*/  LOP3.LUT R18, R0, 0x3, RZ, 0xc0, !PT ;  /* 0x0000000300127812 */ /* 0x000fc800078ec0ff */
[----:B------:R-:W-:-:S07]  /*0630*/  ISETP.NE.AND P1, PT, R18, RZ, PT ;  /* 0x000000ff1200720c */ /* 0x000fce0003f25270 */
[----:B------:R-:W-:Y:S06]  /*0640*/  @!P0 BRA `(.L_x_3) ;  /* 0x00000000008c8947 */ /* 0x000fec0003800000 */
[----:B------:R-:W1:Y:S01]  /*0650*/  LDC.64 R4, c[0x0][0x388] ;  /* 0x0000e200ff047b82 */ /* 0x000e620000000a00 */
[----:B------:R-:W-:Y:S01]  /*0660*/  IADD3 R13, PT, PT, R11, R10, RZ ;  /* 0x0000000a0b0d7210 */ /* 0x000fe20007ffe0ff */
[----:B0-----:R-:W2:Y:S06]  /*0670*/  LDG.E R14, desc[UR8][R2.64] ;  /* 0x00000008020e7981 */ /* 0x001eac000c1e1900 */
[----:B------:R-:W0:Y:S08]  /*0680*/  LDC.64 R8, c[0x0][0x390] ;  /* 0x0000e400ff087b82 */ /* 0x000e300000000a00 */
[----:B------:R-:W3:Y:S01]  /*0690*/  LDC.64 R6, c[0x0][0x380] ;  /* 0x0000e000ff067b82 */ /* 0x000ee20000000a00 */
[----:B-1----:R-:W-:-:S05]  /*06a0*/  IMAD.WIDE R4, R13, 0x4, R4 ;  /* 0x000000040d047825 */ /* 0x002fca00078e0204 */
[----:B------:R-:W3:Y:S01]  /*06b0*/  LDG.E R15, desc[UR8][R4.64] ;  /* 0x00000008040f7981 */ /* 0x000ee2000c1e1900 */
[----:B0-----:R-:W-:-:S04]  /*06c0*/  IMAD.WIDE R8, R13, 0x4, R8 ;  /* 0x000000040d087825 */ /* 0x001fc800078e0208 */
[----:B---3--:R-:W-:Y:S02]  /*06d0*/  IMAD.WIDE R12, R15, 0x4, R6 ;  /* 0x000000040f0c7825 */ /* 0x008fe400078e0206 */
[----:B------:R-:W2:Y:S04]  /*06e0*/  LDG.E R15, desc[UR8][R8.64] ;  /* 0x00000008080f7981 */ /* 0x000ea8000c1e1900 */
        /* <DEDUP_REMOVED lines=17> */
[----:B------:R-:W3:Y:S04]  /*0800*/  LDG.E R19, desc[UR8][R4.64+0xc] ;  /* 0x00000c0804137981 */ /* 0x000ee8000c1e1900 */
[----:B------:R-:W4:Y:S01]  /*0810*/  LDG.E R12, desc[UR8][R2.64] ;  /* 0x00000008020c7981 */ /* 0x000f22000c1e1900 */
[----:B---3--:R-:W-:-:S03]  /*0820*/  IMAD.WIDE R6, R19, 0x4, R6 ;  /* 0x0000000413067825 */ /* 0x008fc600078e0206 */
[----:B------:R-:W4:Y:S04]  /*0830*/  LDG.E R19, desc[UR8][R8.64+0xc] ;  /* 0x00000c0808137981 */ /* 0x000f28000c1e1900 */
[----:B-1----:R-:W4:Y:S01]  /*0840*/  LDG.E R15, desc[UR8][R6.64] ;  /* 0x00000008060f7981 */ /* 0x002f22000c1e1900 */
[----:B------:R-:W-:Y:S01]  /*0850*/  IADD3 R11, PT, PT, R11, 0x4, RZ ;  /* 0x000000040b0b7810 */ /* 0x000fe20007ffe0ff */
[----:B----4-:R-:W-:-:S05]  /*0860*/  FFMA R15, -R12, R19, R15 ;  /* 0x000000130c0f7223 */ /* 0x010fca000000010f */
[----:B------:R2:W-:Y:S02]  /*0870*/  STG.E desc[UR8][R6.64], R15 ;  /* 0x0000000f06007986 */ /* 0x0005e4000c101908 */
.L_x_3:
[----:B------:R-:W-:Y:S05]  /*0880*/  @!P1 EXIT ;  /* 0x000000000000994d */ /* 0x000fea0003800000 */
[----:B------:R-:W-:Y:S02]  /*0890*/  ISETP.NE.AND P0, PT, R18, 0x1, PT ;  /* 0x000000011200780c */ /* 0x000fe40003f05270 */
[----:B------:R-:W-:-:S04]  /*08a0*/  LOP3.LUT R0, R0, 0x1, RZ, 0xc0, !PT ;  /* 0x0000000100007812 */ /* 0x000fc800078ec0ff */
[----:B------:R-:W-:-:S07]  /*08b0*/  ISETP.NE.U32.AND P1, PT, R0, 0x1, PT ;  /* 0x000000010000780c */ /* 0x000fce0003f25070 */
[----:B------:R-:W-:Y:S06]  /*08c0*/  @!P0 BRA `(.L_x_4) ;  /* 0x0000000000548947 */ /* 0x000fec0003800000 */
[----:B------:R-:W1:Y:S01]  /*08d0*/  LDC.64 R4, c[0x0][0x388] ;  /* 0x0000e200ff047b82 */ /* 0x000e620000000a00 */
[----:B------:R-:W-:Y:S01]  /*08e0*/  IADD3 R9, PT, PT, R11, R10, RZ ;  /* 0x0000000a0b097210 */ /* 0x000fe20007ffe0ff */
[----:B------:R-:W3:Y:S06]  /*08f0*/  LDG.E R0, desc[UR8][R2.64] ;  /* 0x0000000802007981 */ /* 0x000eec000c1e1900 */
[----:B0-2---:R-:W0:Y:S01]  /*0900*/  LDC.64 R6, c[0x0][0x390] ;  /* 0x0000e400ff067b82 */ /* 0x005e220000000a00 */
[----:B-1----:R-:W-:-:S07]  /*0910*/  IMAD.WIDE R12, R9, 0x4, R4 ;  /* 0x00000004090c7825 */ /* 0x002fce00078e0204 */
[----:B------:R-:W1:Y:S01]  /*0920*/  LDC.64 R4, c[0x0][0x380] ;  /* 0x0000e000ff047b82 */ /* 0x000e620000000a00 */
[----:B------:R-:W1:Y:S01]  /*0930*/  LDG.E R15, desc[UR8][R12.64] ;  /* 0x000000080c0f7981 */ /* 0x000e62000c1e1900 */
[----:B0-----:R-:W-:-:S04]  /*0940*/  IMAD.WIDE R8, R9, 0x4, R6 ;  /* 0x0000000409087825 */ /* 0x001fc800078e0206 */
[----:B-1----:R-:W-:Y:S02]  /*0950*/  IMAD.WIDE R6, R15, 0x4, R4 ;  /* 0x000000040f067825 */ /* 0x002fe400078e0204 */
[----:B------:R-:W3:Y:S04]  /*0960*/  LDG.E R15, desc[UR8][R8.64] ;  /* 0x00000008080f7981 */ /* 0x000ee8000c1e1900 */
[----:B------:R-:W3:Y:S02]  /*0970*/  LDG.E R17, desc[UR8][R6.64] ;  /* 0x0000000806117981 */ /* 0x000ee4000c1e1900 */
[----:B---3--:R-:W-:-:S05]  /*0980*/  FFMA R15, -R0, R15, R17 ;  /* 0x0000000f000f7223 */ /* 0x008fca0000000111 */
[----:B------:R1:W-:Y:S04]  /*0990*/  STG.E desc[UR8][R6.64], R15 ;  /* 0x0000000f06007986 */ /* 0x0003e8000c101908 */
[----:B------:R-:W2:Y:S04]  /*09a0*/  LDG.E R17, desc[UR8][R12.64+0x4] ;  /* 0x000004080c117981 */ /* 0x000ea8000c1e1900 */
[----:B------:R-:W3:Y:S01]  /*09b0*/  LDG.E R0, desc[UR8][R2.64] ;  /* 0x0000000802007981 */ /* 0x000ee2000c1e1900 */
[----:B--2---:R-:W-:-:S03]  /*09c0*/  IMAD.WIDE R4, R17, 0x4, R4 ;  /* 0x0000000411047825 */ /* 0x004fc600078e0204 */
[----:B------:R-:W3:Y:S04]  /*09d0*/  LDG.E R17, desc[UR8][R8.64+0x4] ;  /* 0x0000040808117981 */ /* 0x000ee8000c1e1900 */
[----:B------:R-:W3:Y:S01]  /*09e0*/  LDG.E R19, desc[UR8][R4.64] ;  /* 0x0000000804137981 */ /* 0x000ee2000c1e1900 */
[----:B------:R-:W-:Y:S01]  /*09f0*/  IADD3 R11, PT, PT, R11, 0x2, RZ ;  /* 0x000000020b0b7810 */ /* 0x000fe20007ffe0ff */
[----:B---3--:R-:W-:-:S05]  /*0a00*/  FFMA R17, -R0, R17, R19 ;  /* 0x0000001100117223 */ /* 0x008fca0000000113 */
[----:B------:R1:W-:Y:S02]  /*0a10*/  STG.E desc[UR8][R4.64], R17 ;  /* 0x0000001104007986 */ /* 0x0003e4000c101908 */
.L_x_4:
[----:B------:R-:W-:Y:S05]  /*0a20*/  @P1 EXIT ;  /* 0x000000000000194d */ /* 0x000fea0003800000 */
[----:B012---:R-:W0:Y:S01]  /*0a30*/  LDC.64 R6, c[0x0][0x388] ;  /* 0x0000e200ff067b82 */ /* 0x007e220000000a00 */
[----:B------:R-:W-:Y:S01]  /*0a40*/  IADD3 R11, PT, PT, R11, R10, RZ ;  /* 0x0000000a0b0b7210 */ /* 0x000fe20007ffe0ff */
[----:B------:R-:W2:Y:S06]  /*0a50*/  LDG.E R2, desc[UR8][R2.64] ;  /* 0x0000000802027981 */ /* 0x000eac000c1e1900 */
[----:B------:R-:W1:Y:S08]  /*0a60*/  LDC.64 R4, c[0x0][0x390] ;  /* 0x0000e400ff047b82 */ /* 0x000e700000000a00 */
[----:B------:R-:W3:Y:S01]  /*0a70*/  LDC.64 R8, c[0x0][0x380] ;  /* 0x0000e000ff087b82 */ /* 0x000ee20000000a00 */
[----:B0-----:R-:W-:-:S06]  /*0a80*/  IMAD.WIDE R6, R11, 0x4, R6 ;  /* 0x000000040b067825 */ /* 0x001fcc00078e0206 */
[----:B------:R-:W3:Y:S01]  /*0a90*/  LDG.E R7, desc[UR8][R6.64] ;  /* 0x0000000806077981 */ /* 0x000ee2000c1e1900 */
[----:B-1----:R-:W-:-:S06]  /*0aa0*/  IMAD.WIDE R4, R11, 0x4, R4 ;  /* 0x000000040b047825 */ /* 0x002fcc00078e0204 */
[----:B------:R-:W2:Y:S01]  /*0ab0*/  LDG.E R5, desc[UR8][R4.64] ;  /* 0x0000000804057981 */ /* 0x000ea2000c1e1900 */
[----:B---3--:R-:W-:-:S05]  /*0ac0*/  IMAD.WIDE R8, R7, 0x4, R8 ;  /* 0x0000000407087825 */ /* 0x008fca00078e0208 */
[----:B------:R-:W2:Y:S02]  /*0ad0*/  LDG.E R11, desc[UR8][R8.64] ;  /* 0x00000008080b7981 */ /* 0x000ea4000c1e1900 */
[----:B--2---:R-:W-:-:S05]  /*0ae0*/  FFMA R11, -R2, R5, R11 ;  /* 0x00000005020b7223 */ /* 0x004fca000000010b */
[----:B------:R-:W-:Y:S01]  /*0af0*/  STG.E desc[UR8][R8.64], R11 ;  /* 0x0000000b08007986 */ /* 0x000fe2000c101908 */
[----:B------:R-:W-:Y:S05]  /*0b00*/  EXIT ;  /* 0x000000000000794d */ /* 0x000fea0003800000 */
.L_x_5:
        /* <DEDUP_REMOVED lines=15> */
.L_x_393:


//--------------------- .text._Z16cudaUpdateSignalPfiS_ --------------------------
	.section	.text._Z16cudaUpdateSignalPfiS_,"ax",@progbits
	.align	128
        .global         _Z16cudaUpdateSignalPfiS_
        .type           _Z16cudaUpdateSignalPfiS_,@function
        .size           _Z16cudaUpdateSignalPfiS_,(.L_x_394 - _Z16cudaUpdateSignalPfiS_)
        .other          _Z16cudaUpdateSignalPfiS_,@"STO_CUDA_ENTRY STV_DEFAULT"
_Z16cudaUpdateSignalPfiS_:
.text._Z16cudaUpdateSignalPfiS_:
        /* <DEDUP_REMOVED lines=8> */
[----:B------:R-:W0:Y:S01]  /*0080*/  LDC.64 R2, c[0x0][0x390] ;  /* 0x0000e400ff027b82 */ /* 0x000e220000000a00 */
[----:B------:R-:W1:Y:S07]  /*0090*/  LDCU.64 UR4, c[0x0][0x358] ;  /* 0x00006b00ff0477ac */ /* 0x000e6e0008000a00 */
[----:B------:R-:W2:Y:S01]  /*00a0*/  LDC.64 R4, c[0x0][0x380] ;  /* 0x0000e000ff047b82 */ /* 0x000ea20000000a00 */
[----:B0-----:R-:W-:-:S06]  /*00b0*/  IMAD.WIDE R2, R7, 0x4, R2 ;  /* 0x0000000407027825 */ /* 0x001fcc00078e0202 */
[----:B-1----:R-:W3:Y:S01]  /*00c0*/  LDG.E R2, desc[UR4][R2.64] ;  /* 0x0000000402027981 */ /* 0x002ee2000c1e1900 */
[----:B--2---:R-:W-:-:S05]  /*00d0*/  IMAD.WIDE R4, R7, 0x4, R4 ;  /* 0x0000000407047825 */ /* 0x004fca00078e0204 */
[----:B------:R-:W3:Y:S02]  /*00e0*/  LDG.E R7, desc[UR4][R4.64] ;  /* 0x0000000404077981 */ /* 0x000ee4000c1e1900 */
[----:B---3--:R-:W-:-:S05]  /*00f0*/  FADD R7, R2, R7 ;  /* 0x0000000702077221 */ /* 0x008fca0000000000 */
[----:B------:R-:W-:Y:S01]  /*0100*/  STG.E desc[UR4][R4.64], R7 ;  /* 0x0000000704007986 */ /* 0x000fe2000c101904 */
[----:B------:R-:W-:Y:S05]  /*0110*/  EXIT ;  /* 0x000000000000794d */ /* 0x000fea0003800000 */
.L_x_6:
        /* <DEDUP_REMOVED lines=14> */
.L_x_394:


//--------------------- .text._Z10thresholdKPfPiiS0_i --------------------------
	.section	.text._Z10thresholdKPfPiiS0_i,"ax",@progbits
	.align	128
        .global         _Z10thresholdKPfPiiS0_i
        .type           _Z10thresholdKPfPiiS0_i,@function
        .size           _Z10thresholdKPfPiiS0_i,(.L_x_395 - _Z10thresholdKPfPiiS0_i)
        .other          _Z10thresholdKPfPiiS0_i,@"STO_CUDA_ENTRY STV_DEFAULT"
_Z10thresholdKPfPiiS0_i:
.text._Z10thresholdKPfPiiS0_i:
[----:B------:R-:W-:Y:S01]  /*0000*/  LDC R1, c[0x0][0x37c] ;  /* 0x0000df00ff017b82 */ /* 0x000fe20000000800 */
[----:B------:R-:W0:Y:S07]  /*0010*/  S2R R5, SR_CTAID.X ;  /* 0x0000000000057919 */ /* 0x000e2e0000002500 */
[----:B------:R-:W1:Y:S01]  /*0020*/  LDC.64 R2, c[0x0][0x388] ;  /* 0x0000e200ff027b82 */ /* 0x000e620000000a00 */
[----:B------:R-:W0:Y:S01]  /*0030*/  LDCU UR6, c[0x0][0x360] ;  /* 0x00006c00ff0677ac */ /* 0x000e220008000800 */
[----:B------:R-:W0:Y:S01]  /*0040*/  S2R R0, SR_TID.X ;  /* 0x0000000000007919 */ /* 0x000e220000002100 */
[----:B------:R-:W2:Y:S01]  /*0050*/  LDCU.64 UR4, c[0x0][0x358] ;  /* 0x00006b00ff0477ac */ /* 0x000ea20008000a00 */
[----:B------:R-:W3:Y:S01]  /*0060*/  LDCU UR7, c[0x0][0x3a0] ;  /* 0x00007400ff0777ac */ /* 0x000ee20008000800 */
[----:B0-----:R-:W-:Y:S01]  /*0070*/  IMAD R5, R5, UR6, R0 ;  /* 0x0000000605057c24 */ /* 0x001fe2000f8e0200 */
[----:B------:R-:W0:Y:S03]  /*0080*/  LDCU UR6, c[0x0][0x390] ;  /* 0x00007200ff0677ac */ /* 0x000e260008000800 */
[----:B-1----:R-:W-:-:S06]  /*0090*/  IMAD.WIDE.U32 R2, R5, 0x4, R2 ;  /* 0x0000000405027825 */ /* 0x002fcc00078e0002 */
[----:B--2---:R-:W0:Y:S02]  /*00a0*/  LDG.E R2, desc[UR4][R2.64] ;  /* 0x0000000402027981 */ /* 0x004e24000c1e1900 */
[----:B0-----:R-:W-:-:S04]  /*00b0*/  ISETP.NE.AND P0, PT, R2, UR6, PT ;  /* 0x0000000602007c0c */ /* 0x001fc8000bf05270 */
[----:B---3--:R-:W-:-:S13]  /*00c0*/  ISETP.GE.U32.OR P0, PT, R5, UR7, P0 ;  /* 0x0000000705007c0c */ /* 0x008fda0008706470 */
[----:B------:R-:W-:Y:S05]  /*00d0*/  @P0 EXIT ;  /* 0x000000000000094d */ /* 0x000fea0003800000 */
[----:B------:R-:W0:Y:S01]  /*00e0*/  S2R R7, SR_LANEID ;  /* 0x0000000000077919 */ /* 0x000e220000000000 */
[----:B------:R-:W-:Y:S01]  /*00f0*/  VOTEU.ANY UR6, UPT, PT ;  /* 0x0000000000067886 */ /* 0x000fe200038e0100 */
[----:B------:R-:W1:Y:S01]  /*0100*/  LDC.64 R2, c[0x0][0x398] ;  /* 0x0000e600ff027b82 */ /* 0x000e620000000a00 */
[----:B------:R-:W0:Y:S01]  /*0110*/  FLO.U32 R4, UR6 ;  /* 0x0000000600047d00 */ /* 0x000e2200080e0000 */
[----:B------:R-:W-:-:S06]  /*0120*/  UPOPC UR7, UR6 ;  /* 0x00000006000772bf */ /* 0x000fcc0008000000 */
[----:B------:R-:W-:Y:S01]  /*0130*/  IMAD R9, RZ, RZ, -UR7 ;  /* 0x80000007ff097e24 */ /* 0x000fe2000f8e02ff */
[----:B0-----:R-:W-:-:S13]  /*0140*/  ISETP.EQ.U32.AND P0, PT, R4, R7, PT ;  /* 0x000000070400720c */ /* 0x001fda0003f02070 */
[----:B-1----:R-:W2:Y:S01]  /*0150*/  @P0 ATOMG.E.ADD.STRONG.GPU PT, R3, desc[UR4][R2.64], R9 ;  /* 0x80000009020309a8 */ /* 0x002ea200081ef104 */
[----:B------:R-:W0:Y:S02]  /*0160*/  S2R R6, SR_LTMASK ;  /* 0x0000000000067919 */ /* 0x000e240000003900 */
[----:B0-----:R-:W-:-:S04]  /*0170*/  LOP3.LUT R6, R6, UR6, RZ, 0xc0, !PT ;  /* 0x0000000606067c12 */ /* 0x001fc8000f8ec0ff */
[----:B------:R-:W0:Y:S01]  /*0180*/  POPC R7, R6 ;  /* 0x0000000600077309 */ /* 0x000e220000000000 */
[----:B--2---:R-:W0:Y:S02]  /*0190*/  SHFL.IDX PT, R0, R3, R4, 0x1f ;  /* 0x00001f0403007589 */ /* 0x004e2400000e0000 */
[----:B0-----:R-:W-:-:S05]  /*01a0*/  IMAD.IADD R0, R0, 0x1, -R7 ;  /* 0x0000000100007824 */ /* 0x001fca00078e0a07 */
[----:B------:R-:W-:-:S13]  /*01b0*/  ISETP.GE.AND P0, PT, R0, 0x1, PT ;  /* 0x000000010000780c */ /* 0x000fda0003f06270 */
[----:B------:R-:W-:Y:S05]  /*01c0*/  @!P0 EXIT ;  /* 0x000000000000894d */ /* 0x000fea0003800000 */
[----:B------:R-:W0:Y:S02]  /*01d0*/  LDC.64 R2, c[0x0][0x380] ;  /* 0x0000e000ff027b82 */ /* 0x000e240000000a00 */
[----:B0-----:R-:W-:-:S05]  /*01e0*/  IMAD.WIDE.U32 R2, R5, 0x4, R2 ;  /* 0x0000000405027825 */ /* 0x001fca00078e0002 */
[----:B------:R-:W-:Y:S01]  /*01f0*/  STG.E desc[UR4][R2.64], RZ ;  /* 0x000000ff02007986 */ /* 0x000fe2000c101904 */
[----:B------:R-:W-:Y:S05]  /*0200*/  EXIT ;  /* 0x000000000000794d */ /* 0x000fea0003800000 */
.L_x_7:
        /* <DEDUP_REMOVED lines=15> */
.L_x_395:


//--------------------- .text._Z32cuda_update_signal_det_robust_l0PfS_S_S_PiiifS0_i --------------------------
	.section	.text._Z32cuda_update_signal_det_robust_l0PfS_S_S_PiiifS0_i,"ax",@progbits
	.align	128
        .global         _Z32cuda_update_signal_det_robust_l0PfS_S_S_PiiifS0_i
        .type           _Z32cuda_update_signal_det_robust_l0PfS_S_S_PiiifS0_i,@function
        .size           _Z32cuda_update_signal_det_robust_l0PfS_S_S_PiiifS0_i,(.L_x_396 - _Z32cuda_update_signal_det_robust_l0PfS_S_S_PiiifS0_i)
        .other          _Z32cuda_update_signal_det_robust_l0PfS_S_S_PiiifS0_i,@"STO_CUDA_ENTRY STV_DEFAULT"
_Z32cuda_update_signal_det_robust_l0PfS_S_S_PiiifS0_i:
.text._Z32cuda_update_signal_det_robust_l0PfS_S_S_PiiifS0_i:
[----:B------:R-:W-:Y:S01]  /*0000*/  LDC R1, c[0x0][0x37c] ;  /* 0x0000df00ff017b82 */ /* 0x000fe20000000800 */
[----:B------:R-:W0:Y:S01]  /*0010*/  S2R R0, SR_TID.X ;  /* 0x0000000000007919 */ /* 0x000e220000002100 */
[----:B------:R-:W0:Y:S01]  /*0020*/  LDCU UR4, c[0x0][0x360] ;  /* 0x00006c00ff0477ac */ /* 0x000e220008000800 */
[----:B------:R-:W0:Y:S01]  /*0030*/  S2R R3, SR_CTAID.X ;  /* 0x0000000000037919 */ /* 0x000e220000002500 */
[----:B------:R-:W1:Y:S01]  /*0040*/  LDCU UR5, c[0x0][0x3a8] ;  /* 0x00007500ff0577ac */ /* 0x000e620008000800 */
[----:B0-----:R-:W-:-:S05]  /*0050*/  IMAD R0, R3, UR4, R0 ;  /* 0x0000000403007c24 */ /* 0x001fca000f8e0200 */
[----:B-1----:R-:W-:-:S13]  /*0060*/  ISETP.GE.AND P0, PT, R0, UR5, PT ;  /* 0x0000000500007c0c */ /* 0x002fda000bf06270 */
[----:B------:R-:W-:Y:S05]  /*0070*/  @P0 EXIT ;  /* 0x000000000000094d */ /* 0x000fea0003800000 */
[----:B------:R-:W0:Y:S01]  /*0080*/  LDC.64 R2, c[0x0][0x3b8] ;  /* 0x0000ee00ff027b82 */ /* 0x000e220000000a00 */
[----:B------:R-:W1:Y:S01]  /*0090*/  LDCU.64 UR6, c[0x0][0x358] ;  /* 0x00006b00ff0677ac */ /* 0x000e620008000a00 */
[----:B------:R-:W2:Y:S01]  /*00a0*/  LDCU UR4, c[0x0][0x3b0] ;  /* 0x00007600ff0477ac */ /* 0x000ea20008000800 */
[----:B0-----:R-:W-:-:S06]  /*00b0*/  IMAD.WIDE R2, R0, 0x4, R2 ;  /* 0x0000000400027825 */ /* 0x001fcc00078e0202 */
[----:B-1----:R-:W3:Y:S02]  /*00c0*/  LDG.E R2, desc[UR6][R2.64] ;  /* 0x0000000602027981 */ /* 0x002ee4000c1e1900 */
[----:B---3--:R-:W-:-:S04]  /*00d0*/  I2FP.F32.S32 R4, R2 ;  /* 0x0000000200047245 */ /* 0x008fc80000201400 */
[----:B--2---:R-:W-:-:S13]  /*00e0*/  FSETP.GE.AND P0, PT, R4, UR4, PT ;  /* 0x0000000404007c0b */ /* 0x004fda000bf06000 */
[----:B------:R-:W-:Y:S05]  /*00f0*/  @!P0 EXIT ;  /* 0x000000000000894d */ /* 0x000fea0003800000 */
[----:B------:R-:W0:Y:S01]  /*0100*/  LDC.64 R16, c[0x0][0x398] ;  /* 0x0000e600ff107b82 */ /* 0x000e220000000a00 */
[----:B------:R-:W1:Y:S01]  /*0110*/  LDCU UR4, c[0x0][0x3c0] ;  /* 0x00007800ff0477ac */ /* 0x000e620008000800 */
[----:B0-----:R-:W-:-:S06]  /*0120*/  IMAD.WIDE R16, R0, 0x4, R16 ;  /* 0x0000000400107825 */ /* 0x001fcc00078e0210 */
[----:B------:R0:W5:Y:S01]  /*0130*/  LDG.E R16, desc[UR6][R16.64] ;  /* 0x0000000610107981 */ /* 0x000162000c1e1900 */
[----:B-1----:R-:W-:-:S09]  /*0140*/  UISETP.NE.AND UP0, UPT, UR4, 0x1, UPT ;  /* 0x000000010400788c */ /* 0x002fd2000bf05270 */
[----:B0-----:R-:W-:Y:S05]  /*0150*/  BRA.U UP0, `(.L_x_8) ;  /* 0x0000000900387547 */ /* 0x001fea000b800000 */
[----:B------:R-:W0:Y:S01]  /*0160*/  LDC R17, c[0x0][0x3ac] ;  /* 0x0000eb00ff117b82 */ /* 0x000e220000000800 */
[----:B------:R-:W-:Y:S01]  /*0170*/  HFMA2 R21, -RZ, RZ, 0, 0 ;  /* 0x00000000ff157431 */ /* 0x000fe200000001ff */
[----:B------:R-:W-:Y:S02]  /*0180*/  MOV R22, RZ ;  /* 0x000000ff00167202 */ /* 0x000fe40000000f00 */
[----:B0-----:R-:W-:-:S13]  /*0190*/  ISETP.GE.AND P0, PT, R17, 0x1, PT ;  /* 0x000000011100780c */ /* 0x001fda0003f06270 */
[----:B------:R-:W-:Y:S05]  /*01a0*/  @!P0 BRA `(.L_x_9) ;  /* 0x00000008001c8947 */ /* 0x000fea0003800000 */
[C---:B------:R-:W-:Y:S01]  /*01b0*/  ISETP.GE.U32.AND P1, PT, R17.reuse, 0x8, PT ;  /* 0x000000081100780c */ /* 0x040fe20003f26070 */
[----:B------:R-:W-:Y:S01]  /*01c0*/  IMAD R19, R0, R17, RZ ;  /* 0x0000001100137224 */ /* 0x000fe200078e02ff */
[----:B------:R-:W-:Y:S02]  /*01d0*/  LOP3.LUT R26, R17, 0x7, RZ, 0xc0, !PT ;  /* 0x00000007111a7812 */ /* 0x000fe400078ec0ff */
[----:B------:R-:W-:Y:S02]  /*01e0*/  CS2R R20, SRZ ;  /* 0x0000000000147805 */ /* 0x000fe4000001ff00 */
[----:B------:R-:W-:Y:S02]  /*01f0*/  MOV R22, RZ ;  /* 0x000000ff00167202 */ /* 0x000fe40000000f00 */
[----:B------:R-:W-:-:S05]  /*0200*/  ISETP.NE.AND P0, PT, R26, RZ, PT ;  /* 0x000000ff1a00720c */ /* 0x000fca0003f05270 */
[----:B------:R-:W-:Y:S08]  /*0210*/  @!P1 BRA `(.L_x_10) ;  /* 0x0000000000fc9947 */ /* 0x000ff00003800000 */
[----:B------:R-:W0:Y:S01]  /*0220*/  LDCU.64 UR4, c[0x0][0x3a0] ;  /* 0x00007400ff0477ac */ /* 0x000e220008000a00 */
[----:B------:R-:W-:Y:S01]  /*0230*/  LOP3.LUT R20, R17, 0x7ffffff8, RZ, 0xc0, !PT ;  /* 0x7ffffff811147812 */ /* 0x000fe200078ec0ff */
[----:B------:R-:W-:Y:S01]  /*0240*/  HFMA2 R22, -RZ, RZ, 0, 0 ;  /* 0x00000000ff167431 */ /* 0x000fe200000001ff */
[----:B------:R-:W-:Y:S02]  /*0250*/  MOV R18, R19 ;  /* 0x0000001300127202 */ /* 0x000fe40000000f00 */
[----:B------:R-:W-:Y:S01]  /*0260*/  IADD3 R27, PT, PT, -R20, RZ, RZ ;  /* 0x000000ff141b7210 */ /* 0x000fe20007ffe1ff */
[----:B0-----:R-:W-:-:S04]  /*0270*/  UIADD3 UR4, UP0, UPT, UR4, 0x10, URZ ;  /* 0x0000001004047890 */ /* 0x001fc8000ff1e0ff */
[----:B------:R-:W-:-:S12]  /*0280*/  UIADD3.X UR5, UPT, UPT, URZ, UR5, URZ, UP0, !UPT ;  /* 0x00000005ff057290 */ /* 0x000fd800087fe4ff */
.L_x_11:
[----:B------:R-:W-:Y:S01]  /*0290*/  MOV R28, UR4 ;  /* 0x00000004001c7c02 */ /* 0x000fe20008000f00 */
[----:B------:R-:W0:Y:S01]  /*02a0*/  LDC.64 R2, c[0x0][0x380] ;  /* 0x0000e000ff027b82 */ /* 0x000e220000000a00 */
[----:B------:R-:W-:-:S03]  /*02b0*/  MOV R29, UR5 ;  /* 0x00000005001d7c02 */ /* 0x000fc60008000f00 */
[----:B------:R-:W-:-:S05]  /*02c0*/  IMAD.WIDE R28, R18, 0x4, R28 ;  /* 0x00000004121c7825 */ /* 0x000fca00078e021c */
[----:B------:R-:W0:Y:S04]  /*02d0*/  LDG.E R15, desc[UR6][R28.64+-0x10] ;  /* 0xfffff0061c0f7981 */ /* 0x000e28000c1e1900 */
[----:B------:R-:W2:Y:S04]  /*02e0*/  LDG.E R5, desc[UR6][R28.64+-0xc] ;  /* 0xfffff4061c057981 */ /* 0x000ea8000c1e1900 */
[----:B------:R-:W3:Y:S04]  /*02f0*/  LDG.E R7, desc[UR6][R28.64+-0x8] ;  /* 0xfffff8061c077981 */ /* 0x000ee8000c1e1900 */
[----:B------:R-:W4:Y:S04]  /*0300*/  LDG.E R9, desc[UR6][R28.64+-0x4] ;  /* 0xfffffc061c097981 */ /* 0x000f28000c1e1900 */
[----:B------:R-:W4:Y:S04]  /*0310*/  LDG.E R11, desc[UR6][R28.64] ;  /* 0x000000061c0b7981 */ /* 0x000f28000c1e1900 */
[----:B------:R-:W4:Y:S04]  /*0320*/  LDG.E R13, desc[UR6][R28.64+0x4] ;  /* 0x000004061c0d7981 */ /* 0x000f28000c1e1900 */
[----:B------:R-:W4:Y:S04]  /*0330*/  LDG.E R25, desc[UR6][R28.64+0x8] ;  /* 0x000008061c197981 */ /* 0x000f28000c1e1900 */
[----:B------:R-:W4:Y:S01]  /*0340*/  LDG.E R23, desc[UR6][R28.64+0xc] ;  /* 0x00000c061c177981 */ /* 0x000f22000c1e1900 */
[----:B0-----:R-:W-:-:S04]  /*0350*/  IMAD.WIDE R14, R15, 0x4, R2 ;  /* 0x000000040f0e7825 */ /* 0x001fc800078e0202 */
[--C-:B--2---:R-:W-:Y:S02]  /*0360*/  IMAD.WIDE R4, R5, 0x4, R2.reuse ;  /* 0x0000000405047825 */ /* 0x104fe400078e0202 */
[----:B------:R-:W2:Y:S02]  /*0370*/  LDG.E R15, desc[UR6][R14.64] ;  /* 0x000000060e0f7981 */ /* 0x000ea4000c1e1900 */
[--C-:B---3--:R-:W-:Y:S02]  /*0380*/  IMAD.WIDE R6, R7, 0x4, R2.reuse ;  /* 0x0000000407067825 */ /* 0x108fe400078e0202 */
[----:B------:R2:W3:Y:S02]  /*0390*/  LDG.E R5, desc[UR6][R4.64] ;  /* 0x0000000604057981 */ /* 0x0004e4000c1e1900 */
[--C-:B----4-:R-:W-:Y:S02]  /*03a0*/  IMAD.WIDE R8, R9, 0x4, R2.reuse ;  /* 0x0000000409087825 */ /* 0x110fe400078e0202 */
[----:B------:R-:W4:Y:S02]  /*03b0*/  LDG.E R7, desc[UR6][R6.64] ;  /* 0x0000000606077981 */ /* 0x000f24000c1e1900 */
[----:B------:R-:W-:-:S02]  /*03c0*/  IMAD.WIDE R10, R11, 0x4, R2 ;  /* 0x000000040b0a7825 */ /* 0x000fc400078e0202 */
[----:B------:R-:W4:Y:S02]  /*03d0*/  LDG.E R9, desc[UR6][R8.64] ;  /* 0x0000000608097981 */ /* 0x000f24000c1e1900 */
[--C-:B------:R-:W-:Y:S02]  /*03e0*/  IMAD.WIDE R12, R13, 0x4, R2.reuse ;  /* 0x000000040d0c7825 */ /* 0x100fe400078e0202 */
[----:B------:R-:W4:Y:S02]  /*03f0*/  LDG.E R11, desc[UR6][R10.64] ;  /* 0x000000060a0b7981 */ /* 0x000f24000c1e1900 */
[--C-:B------:R-:W-:Y:S02]  /*0400*/  IMAD.WIDE R24, R25, 0x4, R2.reuse ;  /* 0x0000000419187825 */ /* 0x100fe400078e0202 */
[----:B------:R-:W4:Y:S02]  /*0410*/  LDG.E R13, desc[UR6][R12.64] ;  /* 0x000000060c0d7981 */ /* 0x000f24000c1e1900 */
[----:B------:R-:W-:-:S02]  /*0420*/  IMAD.WIDE R2, R23, 0x4, R2 ;  /* 0x0000000417027825 */ /* 0x000fc400078e0202 */
[----:B------:R-:W4:Y:S04]  /*0430*/  LDG.E R25, desc[UR6][R24.64] ;  /* 0x0000000618197981 */ /* 0x000f28000c1e1900 */
[----:B------:R-:W4:Y:S01]  /*0440*/  LDG.E R3, desc[UR6][R2.64] ;  /* 0x0000000602037981 */ /* 0x000f22000c1e1900 */
[----:B------:R-:W-:Y:S02]  /*0450*/  IADD3 R27, PT, PT, R27, 0x8, RZ ;  /* 0x000000081b1b7810 */ /* 0x000fe40007ffe0ff */
[----:B------:R-:W-:Y:S02]  /*0460*/  IADD3 R18, PT, PT, R18, 0x8, RZ ;  /* 0x0000000812127810 */ /* 0x000fe40007ffe0ff */
[----:B------:R-:W-:Y:S01]  /*0470*/  ISETP.NE.AND P1, PT, R27, RZ, PT ;  /* 0x000000ff1b00720c */ /* 0x000fe20003f25270 */
[----:B--2--5:R-:W-:Y:S01]  /*0480*/  FADD R4, -R16, R15 ;  /* 0x0000000f10047221 */ /* 0x024fe20000000100 */
[----:B------:R-:W-:-:S03]  /*0490*/  FADD R22, |R15|, R22 ;  /* 0x000000160f167221 */ /* 0x000fc60000000200 */
[----:B------:R-:W-:Y:S01]  /*04a0*/  FADD R4, |R4|, R21 ;  /* 0x0000001504047221 */ /* 0x000fe20000000200 */
[--C-:B---3--:R-:W-:Y:S01]  /*04b0*/  FADD R15, -R16, R5.reuse ;  /* 0x00000005100f7221 */ /* 0x108fe20000000100 */
[----:B------:R-:W-:Y:S01]  /*04c0*/  FADD R22, R22, |R5| ;  /* 0x4000000516167221 */ /* 0x000fe20000000000 */
[----:B----4-:R-:W-:Y:S02]  /*04d0*/  FADD R5, -R16, R7 ;  /* 0x0000000710057221 */ /* 0x010fe40000000100 */
[----:B------:R-:W-:Y:S01]  /*04e0*/  FADD R4, R4, |R15| ;  /* 0x4000000f04047221 */ /* 0x000fe20000000000 */
[----:B------:R-:W-:-:S03]  /*04f0*/  FADD R22, R22, |R7| ;  /* 0x4000000716167221 */ /* 0x000fc60000000000 */
[----:B------:R-:W-:Y:S01]  /*0500*/  FADD R4, R4, |R5| ;  /* 0x4000000504047221 */ /* 0x000fe20000000000 */
[--C-:B------:R-:W-:Y:S01]  /*0510*/  FADD R5, -R16, R9.reuse ;  /* 0x0000000910057221 */ /* 0x100fe20000000100 */
        /* <DEDUP_REMOVED lines=9> */
[----:B------:R-:W-:Y:S01]  /*05b0*/  FADD R22, R22, |R25| ;  /* 0x4000001916167221 */ /* 0x000fe20000000000 */
[----:B------:R-:W-:Y:S02]  /*05c0*/  FADD R21, -R16, R3 ;  /* 0x0000000310157221 */ /* 0x000fe40000000100 */
[----:B------:R-:W-:Y:S01]  /*05d0*/  FADD R4, R4, |R5| ;  /* 0x4000000504047221 */ /* 0x000fe20000000000 */
[----:B------:R-:W-:-:S03]  /*05e0*/  FADD R22, R22, |R3| ;  /* 0x4000000316167221 */ /* 0x000fc60000000000 */
[----:B------:R-:W-:Y:S01]  /*05f0*/  FADD R21, R4, |R21| ;  /* 0x4000001504157221 */ /* 0x000fe20000000000 */
[----:B------:R-:W-:Y:S06]  /*0600*/  @P1 BRA `(.L_x_11) ;  /* 0xfffffffc00201947 */ /* 0x000fec000383ffff */
.L_x_10:
[----:B------:R-:W-:Y:S05]  /*0610*/  @!P0 BRA `(.L_x_9) ;  /* 0x0000000400008947 */ /* 0x000fea0003800000 */
[----:B------:R-:W-:Y:S02]  /*0620*/  ISETP.GE.U32.AND P0, PT, R26, 0x4, PT ;  /* 0x000000041a00780c */ /* 0x000fe40003f06070 */
[----:B------:R-:W-:-:S04]  /*0630*/  LOP3.LUT R13, R17, 0x3, RZ, 0xc0, !PT ;  /* 0x00000003110d7812 */ /* 0x000fc800078ec0ff */
[----:B------:R-:W-:-:S07]  /*0640*/  ISETP.NE.AND P1, PT, R13, RZ, PT ;  /* 0x000000ff0d00720c */ /* 0x000fce0003f25270 */
[----:B------:R-:W-:Y:S06]  /*0650*/  @!P0 BRA `(.L_x_12) ;  /* 0x0000000000748947 */ /* 0x000fec0003800000 */
[----:B------:R-:W0:Y:S01]  /*0660*/  LDC.64 R4, c[0x0][0x3a0] ;  /* 0x0000e800ff047b82 */ /* 0x000e220000000a00 */
[----:B------:R-:W-:-:S05]  /*0670*/  IADD3 R3, PT, PT, R19, R20, RZ ;  /* 0x0000001413037210 */ /* 0x000fca0007ffe0ff */
[----:B0-----:R-:W-:Y:S02]  /*0680*/  IMAD.WIDE R4, R3, 0x4, R4 ;  /* 0x0000000403047825 */ /* 0x001fe400078e0204 */
[----:B------:R-:W0:Y:S03]  /*0690*/  LDC.64 R2, c[0x0][0x380] ;  /* 0x0000e000ff027b82 */ /* 0x000e260000000a00 */
[----:B------:R-:W0:Y:S04]  /*06a0*/  LDG.E R7, desc[UR6][R4.64] ;  /* 0x0000000604077981 */ /* 0x000e28000c1e1900 */
[----:B------:R-:W2:Y:S04]  /*06b0*/  LDG.E R9, desc[UR6][R4.64+0x4] ;  /* 0x0000040604097981 */ /* 0x000ea8000c1e1900 */
[----:B------:R-:W3:Y:S04]  /*06c0*/  LDG.E R11, desc[UR6][R4.64+0x8] ;  /* 0x00000806040b7981 */ /* 0x000ee8000c1e1900 */
[----:B------:R-:W4:Y:S01]  /*06d0*/  LDG.E R15, desc[UR6][R4.64+0xc] ;  /* 0x00000c06040f7981 */ /* 0x000f22000c1e1900 */
[----:B0-----:R-:W-:-:S04]  /*06e0*/  IMAD.WIDE R6, R7, 0x4, R2 ;  /* 0x0000000407067825 */ /* 0x001fc800078e0202 */
[--C-:B--2---:R-:W-:Y:S02]  /*06f0*/  IMAD.WIDE R8, R9, 0x4, R2.reuse ;  /* 0x0000000409087825 */ /* 0x104fe400078e0202 */
[----:B------:R-:W2:Y:S02]  /*0700*/  LDG.E R7, desc[UR6][R6.64] ;  /* 0x0000000606077981 */ /* 0x000ea4000c1e1900 */
[--C-:B---3--:R-:W-:Y:S02]  /*0710*/  IMAD.WIDE R10, R11, 0x4, R2.reuse ;  /* 0x000000040b0a7825 */ /* 0x108fe400078e0202 */
[----:B------:R-:W3:Y:S02]  /*0720*/  LDG.E R9, desc[UR6][R8.64] ;  /* 0x0000000608097981 */ /* 0x000ee4000c1e1900 */
[----:B----4-:R-:W-:Y:S02]  /*0730*/  IMAD.WIDE R2, R15, 0x4, R2 ;  /* 0x000000040f027825 */ /* 0x010fe400078e0202 */
[----:B------:R-:W4:Y:S04]  /*0740*/  LDG.E R11, desc[UR6][R10.64] ;  /* 0x000000060a0b7981 */ /* 0x000f28000c1e1900 */
[----:B------:R-:W4:Y:S01]  /*0750*/  LDG.E R3, desc[UR6][R2.64] ;  /* 0x0000000602037981 */ /* 0x000f22000c1e1900 */
[----:B------:R-:W-:Y:S01]  /*0760*/  IADD3 R20, PT, PT, R20, 0x4, RZ ;  /* 0x0000000414147810 */ /* 0x000fe20007ffe0ff */
[--C-:B--2--5:R-:W-:Y:S01]  /*0770*/  FADD R12, -R16, R7.reuse ;  /* 0x00000007100c7221 */ /* 0x124fe20000000100 */
[----:B------:R-:W-:-:S03]  /*0780*/  FADD R22, R22, |R7| ;  /* 0x4000000716167221 */ /* 0x000fc60000000000 */
[----:B------:R-:W-:Y:S01]  /*0790*/  FADD R12, R21, |R12| ;  /* 0x4000000c150c7221 */ /* 0x000fe20000000000 */
[--C-:B---3--:R-:W-:Y:S01]  /*07a0*/  FADD R5, -R16, R9.reuse ;  /* 0x0000000910057221 */ /* 0x108fe20000000100 */
[----:B------:R-:W-:Y:S01]  /*07b0*/  FADD R22, R22, |R9| ;  /* 0x4000000916167221 */ /* 0x000fe20000000000 */
[----:B----4-:R-:W-:Y:S02]  /*07c0*/  FADD R4, -R16, R11 ;  /* 0x0000000b10047221 */ /* 0x010fe40000000100 */
[----:B------:R-:W-:Y:S01]  /*07d0*/  FADD R5, R12, |R5| ;  /* 0x400000050c057221 */ /* 0x000fe20000000000 */
[----:B------:R-:W-:Y:S01]  /*07e0*/  FADD R22, R22, |R11| ;  /* 0x4000000b16167221 */ /* 0x000fe20000000000 */
[--C-:B------:R-:W-:Y:S02]  /*07f0*/  FADD R21, -R16, R3.reuse ;  /* 0x0000000310157221 */ /* 0x100fe40000000100 */
[----:B------:R-:W-:Y:S01]  /*0800*/  FADD R4, R5, |R4| ;  /* 0x4000000405047221 */ /* 0x000fe20000000000 */
[----:B------:R-:W-:-:S03]  /*0810*/  FADD R22, R22, |R3| ;  /* 0x4000000316167221 */ /* 0x000fc60000000000 */
[----:B------:R-:W-:-:S07]  /*0820*/  FADD R21, R4, |R21| ;  /* 0x4000001504157221 */ /* 0x000fce0000000000 */
.L_x_12:
[----:B------:R-:W-:Y:S05]  /*0830*/  @!P1 BRA `(.L_x_9) ;  /* 0x0000000000789947 */ /* 0x000fea0003800000 */
[----:B------:R-:W-:Y:S02]  /*0840*/  ISETP.NE.AND P0, PT, R13, 0x1, PT ;  /* 0x000000010d00780c */ /* 0x000fe40003f05270 */
[----:B------:R-:W-:-:S04]  /*0850*/  LOP3.LUT R17, R17, 0x1, RZ, 0xc0, !PT ;  /* 0x0000000111117812 */ /* 0x000fc800078ec0ff */
[----:B------:R-:W-:-:S07]  /*0860*/  ISETP.NE.U32.AND P1, PT, R17, 0x1, PT ;  /* 0x000000011100780c */ /* 0x000fce0003f25070 */
[----:B------:R-:W0:Y:S01]  /*0870*/  @P0 LDC.64 R2, c[0x0][0x3a0] ;  /* 0x0000e800ff020b82 */ /* 0x000e220000000a00 */
[----:B------:R-:W-:Y:S02]  /*0880*/  @P0 IADD3 R7, PT, PT, R19, R20, RZ ;  /* 0x0000001413070210 */ /* 0x000fe40007ffe0ff */
[----:B------:R-:W-:-:S05]  /*0890*/  @P0 IADD3 R20, PT, PT, R20, 0x2, RZ ;  /* 0x0000000214140810 */ /* 0x000fca0007ffe0ff */
[----:B------:R-:W1:Y:S08]  /*08a0*/  @!P1 LDC.64 R4, c[0x0][0x3a0] ;  /* 0x0000e800ff049b82 */ /* 0x000e700000000a00 */
[----:B------:R-:W2:Y:S01]  /*08b0*/  @!P1 LDC.64 R12, c[0x0][0x380] ;  /* 0x0000e000ff0c9b82 */ /* 0x000ea20000000a00 */
[----:B0-----:R-:W-:Y:S01]  /*08c0*/  @P0 IMAD.WIDE R6, R7, 0x4, R2 ;  /* 0x0000000407060825 */ /* 0x001fe200078e0202 */
[----:B------:R-:W-:-:S04]  /*08d0*/  @!P1 IADD3 R3, PT, PT, R19, R20, RZ ;  /* 0x0000001413039210 */ /* 0x000fc80007ffe0ff */
[----:B------:R-:W3:Y:S01]  /*08e0*/  @P0 LDG.E R9, desc[UR6][R6.64] ;  /* 0x0000000606090981 */ /* 0x000ee2000c1e1900 */
[----:B-1----:R-:W-:-:S03]  /*08f0*/  @!P1 IMAD.WIDE R2, R3, 0x4, R4 ;  /* 0x0000000403029825 */ /* 0x002fc600078e0204 */
[----:B------:R-:W4:Y:S01]  /*0900*/  @P0 LDG.E R11, desc[UR6][R6.64+0x4] ;  /* 0x00000406060b0981 */ /* 0x000f22000c1e1900 */
[----:B------:R-:W3:Y:S03]  /*0910*/  @P0 LDC.64 R4, c[0x0][0x380] ;  /* 0x0000e000ff040b82 */ /* 0x000ee60000000a00 */
[----:B------:R-:W2:Y:S01]  /*0920*/  @!P1 LDG.E R3, desc[UR6][R2.64] ;  /* 0x0000000602039981 */ /* 0x000ea2000c1e1900 */
[----:B---3--:R-:W-:-:S04]  /*0930*/  @P0 IMAD.WIDE R8, R9, 0x4, R4 ;  /* 0x0000000409080825 */ /* 0x008fc800078e0204 */
[----:B----4-:R-:W-:Y:S02]  /*0940*/  @P0 IMAD.WIDE R10, R11, 0x4, R4 ;  /* 0x000000040b0a0825 */ /* 0x010fe400078e0204 */
[----:B------:R-:W3:Y:S02]  /*0950*/  @P0 LDG.E R9, desc[UR6][R8.64] ;  /* 0x0000000608090981 */ /* 0x000ee4000c1e1900 */
[----:B--2---:R-:W-:Y:S02]  /*0960*/  @!P1 IMAD.WIDE R4, R3, 0x4, R12 ;  /* 0x0000000403049825 */ /* 0x004fe400078e020c */
[----:B------:R-:W2:Y:S04]  /*0970*/  @P0 LDG.E R11, desc[UR6][R10.64] ;  /* 0x000000060a0b0981 */ /* 0x000ea8000c1e1900 */
[----:B------:R-:W4:Y:S01]  /*0980*/  @!P1 LDG.E R5, desc[UR6][R4.64] ;  /* 0x0000000604059981 */ /* 0x000f22000c1e1900 */
[--C-:B---3-5:R-:W-:Y:S01]  /*0990*/  @P0 FADD R12, -R16, R9.reuse ;  /* 0x00000009100c0221 */ /* 0x128fe20000000100 */
[----:B------:R-:W-:Y:S01]  /*09a0*/  @P0 FADD R6, R22, |R9| ;  /* 0x4000000916060221 */ /* 0x000fe20000000000 */
[----:B--2---:R-:W-:-:S02]  /*09b0*/  @P0 FADD R3, -R16, R11 ;  /* 0x0000000b10030221 */ /* 0x004fc40000000100 */
[----:B------:R-:W-:Y:S01]  /*09c0*/  @P0 FADD R12, R21, |R12| ;  /* 0x4000000c150c0221 */ /* 0x000fe20000000000 */
[----:B------:R-:W-:-:S03]  /*09d0*/  @P0 FADD R22, R6, |R11| ;  /* 0x4000000b06160221 */ /* 0x000fc60000000000 */
[----:B------:R-:W-:Y:S01]  /*09e0*/  @P0 FADD R21, R12, |R3| ;  /* 0x400000030c150221 */ /* 0x000fe20000000000 */
[--C-:B----4-:R-:W-:Y:S01]  /*09f0*/  @!P1 FADD R2, -R16, R5.reuse ;  /* 0x0000000510029221 */ /* 0x110fe20000000100 */
[----:B------:R-:W-:-:S03]  /*0a00*/  @!P1 FADD R22, R22, |R5| ;  /* 0x4000000516169221 */ /* 0x000fc60000000000 */
[----:B------:R-:W-:-:S07]  /*0a10*/  @!P1 FADD R21, R21, |R2| ;  /* 0x4000000215159221 */ /* 0x000fce0000000000 */
.L_x_9:
[----:B------:R-:W-:-:S13]  /*0a20*/  FSETP.GT.AND P0, PT, R21, R22, PT ;  /* 0x000000161500720b */ /* 0x000fda0003f04000 */
[----:B------:R-:W-:Y:S05]  /*0a30*/  @P0 EXIT ;  /* 0x000000000000094d */ /* 0x000fea0003800000 */
.L_x_8:
[----:B------:R-:W0:Y:S08]  /*0a40*/  LDC.64 R2, c[0x0][0x388] ;  /* 0x0000e200ff027b82 */ /* 0x000e300000000a00 */
[----:B------:R-:W1:Y:S01]  /*0a50*/  LDC.64 R4, c[0x0][0x390] ;  /* 0x0000e400ff047b82 */ /* 0x000e620000000a00 */
[----:B0-----:R-:W-:-:S05]  /*0a60*/  IMAD.WIDE R2, R0, 0x4, R2 ;  /* 0x0000000400027825 */ /* 0x001fca00078e0202 */
[----:B------:R-:W2:Y:S01]  /*0a70*/  LDG.E R7, desc[UR6][R2.64] ;  /* 0x0000000602077981 */ /* 0x000ea2000c1e1900 */
[----:B-1----:R-:W-:-:S04]  /*0a80*/  IMAD.WIDE R4, R0, 0x4, R4 ;  /* 0x0000000400047825 */ /* 0x002fc800078e0204 */
[----:B--2--5:R-:W-:-:S05]  /*0a90*/  FADD R7, R16, R7 ;  /* 0x0000000710077221 */ /* 0x024fca0000000000 */
[----:B------:R-:W-:Y:S04]  /*0aa0*/  STG.E desc[UR6][R2.64], R7 ;  /* 0x0000000702007986 */ /* 0x000fe8000c101906 */
[----:B------:R-:W-:Y:S01]  /*0ab0*/  STG.E desc[UR6][R4.64], R16 ;  /* 0x0000001004007986 */ /* 0x000fe2000c101906 */
[----:B------:R-:W-:Y:S05]  /*0ac0*/  EXIT ;  /* 0x000000000000794d */ /* 0x000fea0003800000 */
.L_x_13:
        /* <DEDUP_REMOVED lines=11> */
.L_x_396:


//--------------------- .text._Z33cuda_compute_scores_det_robust_l0PiPfS0_iiS0_S_if --------------------------
	.section	.text._Z33cuda_compute_scores_det_robust_l0PiPfS0_iiS0_S_if,"ax",@progbits
	.align	128
        .global         _Z33cuda_compute_scores_det_robust_l0PiPfS0_iiS0_S_if
        .type           _Z33cuda_compute_scores_det_robust_l0PiPfS0_iiS0_S_if,@function
        .size           _Z33cuda_compute_scores_det_robust_l0PiPfS0_iiS0_S_if,(.L_x_385 - _Z33cuda_compute_scores_det_robust_l0PiPfS0_iiS0_S_if)
        .other          _Z33cuda_compute_scores_det_robust_l0PiPfS0_iiS0_S_if,@"STO_CUDA_ENTRY STV_DEFAULT"
_Z33cuda_compute_scores_det_robust_l0PiPfS0_iiS0_S_if:
.text._Z33cuda_compute_scores_det_robust_l0PiPfS0_iiS0_S_if:
        /* <DEDUP_REMOVED lines=9> */
[----:B------:R-:W1:Y:S07]  /*0090*/  LDCU.64 UR6, c[0x0][0x358] ;  /* 0x00006b00ff0677ac */ /* 0x000e6e0008000a00 */
[----:B------:R-:W2:Y:S01]  /*00a0*/  LDC R14, c[0x0][0x3b4] ;  /* 0x0000ed00ff0e7b82 */ /* 0x000ea20000000800 */
[----:B0-----:R-:W-:-:S06]  /*00b0*/  IMAD.WIDE R2, R15, 0x4, R2 ;  /* 0x000000040f027825 */ /* 0x001fcc00078e0202 */
[----:B-1----:R-:W3:Y:S01]  /*00c0*/  LDG.E R3, desc[UR6][R2.64] ;  /* 0x0000000602037981 */ /* 0x002ee2000c1e1900 */
[----:B--2---:R-:W-:-:S05]  /*00d0*/  FADD R14, -R14, 1 ;  /* 0x3f8000000e0e7421 */ /* 0x004fca0000000100 */
[----:B---3--:R-:W-:-:S13]  /*00e0*/  FSETP.GTU.AND P0, PT, R3, R14, PT ;  /* 0x0000000e0300720b */ /* 0x008fda0003f0c000 */
[----:B------:R-:W-:Y:S05]  /*00f0*/  @P0 BRA `(.L_x_14) ;  /* 0x0000001c00ec0947 */ /* 0x000fea0003800000 */
[----:B------:R-:W0:Y:S01]  /*0100*/  LDCU UR4, c[0x0][0x398] ;  /* 0x00007300ff0477ac */ /* 0x000e220008000800 */
[----:B------:R-:W1:Y:S01]  /*0110*/  LDC.64 R2, c[0x0][0x3a8] ;  /* 0x0000ea00ff027b82 */ /* 0x000e620000000a00 */
[----:B------:R-:W2:Y:S07]  /*0120*/  LDCU UR5, c[0x0][0x3b0] ;  /* 0x00007600ff0577ac */ /* 0x000eae0008000800 */
[----:B------:R-:W3:Y:S01]  /*0130*/  LDC.64 R10, c[0x0][0x3a0] ;  /* 0x0000e800ff0a7b82 */ /* 0x000ee20000000a00 */
[----:B0-----:R-:W-:-:S05]  /*0140*/  IMAD R12, R15, UR4, RZ ;  /* 0x000000040f0c7c24 */ /* 0x001fca000f8e02ff */
[----:B--2---:R-:W-:-:S05]  /*0150*/  IADD3 R5, PT, PT, R12, UR5, RZ ;  /* 0x000000050c057c10 */ /* 0x004fca000fffe0ff */
[----:B-1----:R-:W-:-:S06]  /*0160*/  IMAD.WIDE R2, R5, 0x4, R2 ;  /* 0x0000000405027825 */ /* 0x002fcc00078e0202 */
[----:B------:R-:W3:Y:S01]  /*0170*/  LDG.E R3, desc[UR6][R2.64] ;  /* 0x0000000602037981 */ /* 0x000ee2000c1e1900 */
[----:B------:R-:W-:Y:S01]  /*0180*/  UISETP.GE.AND UP0, UPT, UR4, 0x1, UPT ;  /* 0x000000010400788c */ /* 0x000fe2000bf06270 */
[----:B------:R-:W-:Y:S01]  /*0190*/  HFMA2 R22, -RZ, RZ, 0, 0 ;  /* 0x00000000ff167431 */ /* 0x000fe200000001ff */
[----:B------:R-:W-:Y:S01]  /*01a0*/  CS2R R20, SRZ ;  /* 0x0000000000147805 */ /* 0x000fe2000001ff00 */
[----:B---3--:R-:W-:-:S06]  /*01b0*/  IMAD.WIDE R10, R3, 0x4, R10 ;  /* 0x00000004030a7825 */ /* 0x008fcc00078e020a */
[----:B------:R-:W-:Y:S05]  /*01c0*/  BRA.U !UP0, `(.L_x_15) ;  /* 0x0000001d08487547 */ /* 0x000fea000b800000 */
[----:B------:R0:W5:Y:S01]  /*01d0*/  LDG.E R10, desc[UR6][R10.64] ;  /* 0x000000060a0a7981 */ /* 0x000162000c1e1900 */
[----:B------:R-:W1:Y:S08]  /*01e0*/  LDC R2, c[0x3][0x10] ;  /* 0x00c00400ff027b82 */ /* 0x000e700000000800 */
[----:B------:R-:W2:Y:S01]  /*01f0*/  LDC R25, c[0x3][RZ] ;  /* 0x00c00000ff197b82 */ /* 0x000ea20000000800 */
[----:B-1----:R-:W1:Y:S01]  /*0200*/  MUFU.RCP R0, R2 ;  /* 0x0000000200007308 */ /* 0x002e620000001000 */
[----:B--2---:R-:W-:-:S07]  /*0210*/  FMUL R25, R25, 1.4142135381698608398 ;  /* 0x3fb504f319197820 */ /* 0x004fce0000400000 */
[----:B------:R-:W2:Y:S01]  /*0220*/  FCHK P0, R25, R2 ;  /* 0x0000000219007302 */ /* 0x000ea20000000000 */
[----:B-1----:R-:W-:-:S04]  /*0230*/  FFMA R3, R0, -R2, 1 ;  /* 0x3f80000000037423 */ /* 0x002fc80000000802 */
[----:B------:R-:W-:-:S04]  /*0240*/  FFMA R0, R0, R3, R0 ;  /* 0x0000000300007223 */ /* 0x000fc80000000000 */
[----:B------:R-:W-:-:S04]  /*0250*/  FFMA R8, R25, R0, RZ ;  /* 0x0000000019087223 */ /* 0x000fc800000000ff */
[----:B------:R-:W-:-:S04]  /*0260*/  FFMA R3, R8, -R2, R25 ;  /* 0x8000000208037223 */ /* 0x000fc80000000019 */
[----:B------:R-:W-:Y:S01]  /*0270*/  FFMA R8, R0, R3, R8 ;  /* 0x0000000300087223 */ /* 0x000fe20000000008 */
[----:B0-2---:R-:W-:Y:S06]  /*0280*/  @!P0 BRA `(.L_x_16) ;  /* 0x0000000000148947 */ /* 0x005fec0003800000 */
[----:B------:R-:W0:Y:S01]  /*0290*/  LDCU UR4, c[0x3][0x10] ;  /* 0x00c00200ff0477ac */ /* 0x000e220008000800 */
[----:B------:R-:W-:Y:S02]  /*02a0*/  MOV R16, 0x2d0 ;  /* 0x000002d000107802 */ /* 0x000fe40000000f00 */
[----:B0-----:R-:W-:-:S07]  /*02b0*/  MOV R2, UR4 ;  /* 0x0000000400027c02 */ /* 0x001fce0008000f00 */
[----:B-----5:R-:W-:Y:S05]  /*02c0*/  CALL.REL.NOINC `($__internal_1_$__cuda_sm3x_div_rn_noftz_f32_slowpath) ;  /* 0x0000002000607944 */ /* 0x020fea0003c00000 */
[----:B------:R-:W-:-:S07]  /*02d0*/  MOV R8, R2 ;  /* 0x0000000200087202 */ /* 0x000fce0000000f00 */
.L_x_16:
[----:B------:R-:W0:Y:S01]  /*02e0*/  LDC R2, c[0x3][0xc] ;  /* 0x00c00300ff027b82 */ /* 0x000e220000000800 */
[----:B------:R-:W1:Y:S02]  /*02f0*/  LDCU UR4, c[0x3][URZ] ;  /* 0x00c00000ff0477ac */ /* 0x000e640008000800 */
[----:B-1----:R-:W-:Y:S01]  /*0300*/  MOV R5, UR4 ;  /* 0x0000000400057c02 */ /* 0x002fe20008000f00 */
[----:B0-----:R-:W0:Y:S08]  /*0310*/  MUFU.RCP R6, R2 ;  /* 0x0000000200067308 */ /* 0x001e300000001000 */
[----:B------:R-:W1:Y:S01]  /*0320*/  FCHK P0, R5, R2 ;  /* 0x0000000205007302 */ /* 0x000e620000000000 */
[----:B0-----:R-:W-:-:S04]  /*0330*/  FFMA R3, R6, -R2, 1 ;  /* 0x3f80000006037423 */ /* 0x001fc80000000802 */
[----:B------:R-:W-:-:S04]  /*0340*/  FFMA R6, R6, R3, R6 ;  /* 0x0000000306067223 */ /* 0x000fc80000000006 */
[----:B------:R-:W-:-:S04]  /*0350*/  FFMA R3, R6, UR4, RZ ;  /* 0x0000000406037c23 */ /* 0x000fc800080000ff */
[----:B------:R-:W-:-:S04]  /*0360*/  FFMA R0, R3, -R2, UR4 ;  /* 0x0000000403007e23 */ /* 0x000fc80008000802 */
[----:B------:R-:W-:Y:S01]  /*0370*/  FFMA R6, R6, R0, R3 ;  /* 0x0000000006067223 */ /* 0x000fe20000000003 */
[----:B-1----:R-:W-:Y:S06]  /*0380*/  @!P0 BRA `(.L_x_17) ;  /* 0x00000000001c8947 */ /* 0x002fec0003800000 */
[----:B------:R-:W0:Y:S01]  /*0390*/  LDCU UR4, c[0x3][URZ] ;  /* 0x00c00000ff0477ac */ /* 0x000e220008000800 */
[----:B------:R-:W-:Y:S01]  /*03a0*/  MOV R16, 0x3f0 ;  /* 0x000003f000107802 */ /* 0x000fe20000000f00 */
[----:B------:R-:W1:Y:S01]  /*03b0*/  LDCU UR5, c[0x3][0xc] ;  /* 0x00c00180ff0577ac */ /* 0x000e620008000800 */
[----:B0-----:R-:W-:Y:S02]  /*03c0*/  MOV R25, UR4 ;  /* 0x0000000400197c02 */ /* 0x001fe40008000f00 */
[----:B-1----:R-:W-:-:S07]  /*03d0*/  MOV R2, UR5 ;  /* 0x0000000500027c02 */ /* 0x002fce0008000f00 */
[----:B-----5:R-:W-:Y:S05]  /*03e0*/  CALL.REL.NOINC `($__internal_1_$__cuda_sm3x_div_rn_noftz_f32_slowpath) ;  /* 0x0000002000187944 */ /* 0x020fea0003c00000 */
[----:B------:R-:W-:-:S07]  /*03f0*/  IMAD.MOV.U32 R6, RZ, RZ, R2 ;  /* 0x000000ffff067224 */ /* 0x000fce00078e0002 */
.L_x_17:
[----:B------:R-:W0:Y:S01]  /*0400*/  LDC R0, c[0x3][RZ] ;  /* 0x00c00000ff007b82 */ /* 0x000e220000000800 */
[----:B------:R-:W1:Y:S01]  /*0410*/  LDCU UR4, c[0x0][0x398] ;  /* 0x00007300ff0477ac */ /* 0x000e620008000800 */
[----:B------:R-:W-:Y:S01]  /*0420*/  HFMA2 R5, -RZ, RZ, 0, 0 ;  /* 0x00000000ff057431 */ /* 0x000fe200000001ff */
[----:B------:R-:W-:Y:S02]  /*0430*/  CS2R R20, SRZ ;  /* 0x0000000000147805 */ /* 0x000fe4000001ff00 */
[----:B------:R-:W-:-:S03]  /*0440*/  MOV R22, RZ ;  /* 0x000000ff00167202 */ /* 0x000fc60000000f00 */
[----:B------:R-:W2:Y:S08]  /*0450*/  LDC R2, c[0x3][0xc] ;  /* 0x00c00300ff027b82 */ /* 0x000eb00000000800 */
[----:B------:R-:W3:Y:S01]  /*0460*/  LDC R4, c[0x3][0x10] ;  /* 0x00c00400ff047b82 */ /* 0x000ee20000000800 */
[----:B-1----:R-:W-:Y:S01]  /*0470*/  UISETP.NE.AND UP0, UPT, UR4, 0x1, UPT ;  /* 0x000000010400788c */ /* 0x002fe2000bf05270 */
[C---:B0-----:R-:W-:Y:S01]  /*0480*/  FMUL R16, R0.reuse, 1.4142135381698608398 ;  /* 0x3fb504f300107820 */ /* 0x041fe20000400000 */
[----:B------:R-:W-:-:S03]  /*0490*/  FADD R9, R0, R0 ;  /* 0x0000000000097221 */ /* 0x000fc60000000000 */
[----:B------:R-:W-:Y:S01]  /*04a0*/  FADD R7, R16, R16 ;  /* 0x0000001010077221 */ /* 0x000fe20000000000 */
[----:B------:R-:W-:Y:S01]  /*04b0*/  FMUL R9, R9, R0 ;  /* 0x0000000009097220 */ /* 0x000fe20000400000 */
[----:B--2---:R-:W-:Y:S02]  /*04c0*/  FADD R13, R2, R2 ;  /* 0x00000002020d7221 */ /* 0x004fe40000000000 */
[----:B------:R-:W-:Y:S02]  /*04d0*/  FMUL R7, R16, R7 ;  /* 0x0000000710077220 */ /* 0x000fe40000400000 */
[----:B------:R-:W-:Y:S01]  /*04e0*/  FMUL R13, R13, R2 ;  /* 0x000000020d0d7220 */ /* 0x000fe20000400000 */
[----:B---3--:R-:W-:-:S04]  /*04f0*/  FADD R11, R4, R4 ;  /* 0x00000004040b7221 */ /* 0x008fc80000000000 */
[----:B------:R-:W-:Y:S01]  /*0500*/  FMUL R11, R11, R4 ;  /* 0x000000040b0b7220 */ /* 0x000fe20000400000 */
[----:B------:R-:W-:Y:S06]  /*0510*/  BRA.U !UP0, `(.L_x_18) ;  /* 0x00000011084c7547 */ /* 0x000fec000b800000 */
[----:B------:R-:W-:Y:S01]  /*0520*/  ULOP3.LUT UR4, UR4, 0x7ffffffe, URZ, 0xc0, !UPT ;  /* 0x7ffffffe04047892 */ /* 0x000fe2000f8ec0ff */
[----:B------:R-:W-:Y:S02]  /*0530*/  MOV R20, RZ ;  /* 0x000000ff00147202 */ /* 0x000fe40000000f00 */
[----:B------:R-:W-:Y:S01]  /*0540*/  MOV R22, RZ ;  /* 0x000000ff00167202 */ /* 0x000fe20000000f00 */
[----:B------:R-:W-:Y:S01]  /*0550*/  UIADD3 UR5, UPT, UPT, -UR4, URZ, URZ ;  /* 0x000000ff04057290 */ /* 0x000fe2000fffe1ff */
[----:B------:R-:W-:Y:S02]  /*0560*/  MOV R4, R12 ;  /* 0x0000000c00047202 */ /* 0x000fe40000000f00 */
[----:B------:R-:W-:-:S03]  /*0570*/  MOV R5, UR4 ;  /* 0x0000000400057c02 */ /* 0x000fc60008000f00 */
[----:B------:R-:W-:-:S07]  /*0580*/  MOV R3, UR5 ;  /* 0x0000000500037c02 */ /* 0x000fce0008000f00 */
.L_x_47:
[----:B------:R-:W0:Y:S08]  /*0590*/  LDC.64 R18, c[0x0][0x3a8] ;  /* 0x0000ea00ff127b82 */ /* 0x000e300000000a00 */
[----:B------:R-:W1:Y:S01]  /*05a0*/  LDC.64 R16, c[0x0][0x3a0] ;  /* 0x0000e800ff107b82 */ /* 0x000e620000000a00 */
[----:B0-----:R-:W-:-:S05]  /*05b0*/  IMAD.WIDE R18, R4, 0x4, R18 ;  /* 0x0000000404127825 */ /* 0x001fca00078e0212 */
[----:B------:R-:W1:Y:S01]  /*05c0*/  LDG.E R23, desc[UR6][R18.64] ;  /* 0x0000000612177981 */ /* 0x000e62000c1e1900 */
[----:B------:R-:W0:Y:S01]  /*05d0*/  MUFU.RCP R2, R7 ;  /* 0x0000000700027308 */ /* 0x000e220000001000 */
[----:B-1----:R-:W-:-:S05]  /*05e0*/  IMAD.WIDE R16, R23, 0x4, R16 ;  /* 0x0000000417107825 */ /* 0x002fca00078e0210 */
[----:B------:R-:W2:Y:S01]  /*05f0*/  LDG.E R23, desc[UR6][R16.64] ;  /* 0x0000000610177981 */ /* 0x000ea2000c1e1900 */
[C---:B0-----:R-:W-:Y:S01]  /*0600*/  FFMA R25, R2.reuse, -R7, 1 ;  /* 0x3f80000002197423 */ /* 0x041fe20000000807 */
[----:B------:R-:W-:Y:S01]  /*0610*/  VIADD R3, R3, 0x2 ;  /* 0x0000000203037836 */ /* 0x000fe20000000000 */
[----:B------:R-:W-:Y:S02]  /*0620*/  BSSY.RECONVERGENT B2, `(.L_x_19) ;  /* 0x000000f000027945 */ /* 0x000fe40003800200 */
[----:B------:R-:W-:Y:S02]  /*0630*/  FFMA R25, R2, R25, R2 ;  /* 0x0000001902197223 */ /* 0x000fe40000000002 */
[----:B------:R-:W-:Y:S01]  /*0640*/  ISETP.NE.AND P2, PT, R3, RZ, PT ;  /* 0x000000ff0300720c */ /* 0x000fe20003f45270 */
[----:B--2--5:R-:W-:-:S04]  /*0650*/  FADD R0, -R10, R23 ;  /* 0x000000170a007221 */ /* 0x024fc80000000100 */
[----:B------:R-:W-:-:S04]  /*0660*/  FMUL R0, R0, R0 ;  /* 0x0000000000007220 */ /* 0x000fc80000400000 */
[----:B------:R-:W0:Y:S01]  /*0670*/  FCHK P0, R0, R7 ;  /* 0x0000000700007302 */ /* 0x000e220000000000 */
[----:B------:R-:W-:-:S04]  /*0680*/  FFMA R2, R0, R25, RZ ;  /* 0x0000001900027223 */ /* 0x000fc800000000ff */
[----:B------:R-:W-:-:S04]  /*0690*/  FFMA R29, R2, -R7, R0 ;  /* 0x80000007021d7223 */ /* 0x000fc80000000000 */
[----:B------:R-:W-:Y:S01]  /*06a0*/  FFMA R29, R25, R29, R2 ;  /* 0x0000001d191d7223 */ /* 0x000fe20000000002 */
[----:B0-----:R-:W-:Y:S06]  /*06b0*/  @!P0 BRA `(.L_x_20) ;  /* 0x0000000000148947 */ /* 0x001fec0003800000 */
[----:B------:R-:W-:Y:S02]  /*06c0*/  MOV R25, R0 ;  /* 0x0000000000197202 */ /* 0x000fe40000000f00 */
[----:B------:R-:W-:Y:S02]  /*06d0*/  MOV R2, R7 ;  /* 0x0000000700027202 */ /* 0x000fe40000000f00 */
[----:B------:R-:W-:-:S07]  /*06e0*/  MOV R16, 0x700 ;  /* 0x0000070000107802 */ /* 0x000fce0000000f00 */
[----:B------:R-:W-:Y:S05]  /*06f0*/  CALL.REL.NOINC `($__internal_1_$__cuda_sm3x_div_rn_noftz_f32_slowpath) ;  /* 0x0000001c00547944 */ /* 0x000fea0003c00000 */
[----:B------:R-:W-:-:S07]  /*0700*/  MOV R29, R2 ;  /* 0x00000002001d7202 */ /* 0x000fce0000000f00 */
.L_x_20:
[----:B------:R-:W-:Y:S05]  /*0710*/  BSYNC.RECONVERGENT B2 ;  /* 0x0000000000027941 */ /* 0x000fea0003800200 */
.L_x_19:
[----:B------:R-:W0:Y:S01]  /*0720*/  MUFU.RCP R2, R11 ;  /* 0x0000000b00027308 */ /* 0x000e220000001000 */
[----:B------:R-:W-:Y:S07]  /*0730*/  BSSY.RECONVERGENT B2, `(.L_x_21) ;  /* 0x000000c000027945 */ /* 0x000fee0003800200 */
[----:B------:R-:W1:Y:S01]  /*0740*/  FCHK P0, R0, R11 ;  /* 0x0000000b00007302 */ /* 0x000e620000000000 */
[----:B0-----:R-:W-:-:S04]  /*0750*/  FFMA R17, R2, -R11, 1 ;  /* 0x3f80000002117423 */ /* 0x001fc8000000080b */
[----:B------:R-:W-:-:S04]  /*0760*/  FFMA R17, R2, R17, R2 ;  /* 0x0000001102117223 */ /* 0x000fc80000000002 */
[----:B------:R-:W-:-:S04]  /*0770*/  FFMA R2, R0, R17, RZ ;  /* 0x0000001100027223 */ /* 0x000fc800000000ff */
[----:B------:R-:W-:-:S04]  /*0780*/  FFMA R16, R2, -R11, R0 ;  /* 0x8000000b02107223 */ /* 0x000fc80000000000 */
[----:B------:R-:W-:Y:S01]  /*0790*/  FFMA R2, R17, R16, R2 ;  /* 0x0000001011027223 */ /* 0x000fe20000000002 */
[----:B-1----:R-:W-:Y:S06]  /*07a0*/  @!P0 BRA `(.L_x_22) ;  /* 0x0000000000108947 */ /* 0x002fec0003800000 */
[----:B------:R-:W-:Y:S02]  /*07b0*/  MOV R25, R0 ;  /* 0x0000000000197202 */ /* 0x000fe40000000f00 */
[----:B------:R-:W-:Y:S02]  /*07c0*/  MOV R2, R11 ;  /* 0x0000000b00027202 */ /* 0x000fe40000000f00 */
[----:B------:R-:W-:-:S07]  /*07d0*/  MOV R16, 0x7f0 ;  /* 0x000007f000107802 */ /* 0x000fce0000000f00 */
[----:B------:R-:W-:Y:S05]  /*07e0*/  CALL.REL.NOINC `($__internal_1_$__cuda_sm3x_div_rn_noftz_f32_slowpath) ;  /* 0x0000001c00187944 */ /* 0x000fea0003c00000 */
.L_x_22:
[----:B------:R-:W-:Y:S05]  /*07f0*/  BSYNC.RECONVERGENT B2 ;  /* 0x0000000000027941 */ /* 0x000fea0003800200 */
.L_x_21:
[----:B------:R-:W-:Y:S02]  /*0800*/  HFMA2 R17, -RZ, RZ, 0.96630859375, -0.0022525787353515625 ;  /* 0x3bbb989dff117431 */ /* 0x000fe400000001ff */
[----:B------:R-:W-:Y:S01]  /*0810*/  FADD R2, -R2, R29 ;  /* 0x0000001d02027221 */ /* 0x000fe20000000100 */
[----:B------:R-:W-:Y:S01]  /*0820*/  MOV R25, 0x437c0000 ;  /* 0x437c000000197802 */ /* 0x000fe20000000f00 */
[----:B------:R-:W-:Y:S02]  /*0830*/  BSSY.RECONVERGENT B0, `(.L_x_23) ;  /* 0x0000019000007945 */ /* 0x000fe40003800200 */
[----:B------:R-:W-:-:S04]  /*0840*/  FFMA.SAT R0, R2, R17, 0.5 ;  /* 0x3f00000002007423 */ /* 0x000fc80000002011 */
[----:B------:R-:W-:-:S04]  /*0850*/  FFMA.RM R0, R0, R25, 12582913 ;  /* 0x4b40000100007423 */ /* 0x000fc80000004019 */
[C---:B------:R-:W-:Y:S01]  /*0860*/  FADD R17, R0.reuse, -12583039 ;  /* 0xcb40007f00117421 */ /* 0x040fe20000000000 */
[----:B------:R-:W-:-:S03]  /*0870*/  IMAD.SHL.U32 R0, R0, 0x800000, RZ ;  /* 0x0080000000007824 */ /* 0x000fc600078e00ff */
[----:B------:R-:W-:-:S04]  /*0880*/  FFMA R17, R2, 1.4426950216293334961, -R17 ;  /* 0x3fb8aa3b02117823 */ /* 0x000fc80000000811 */
[----:B------:R-:W-:Y:S02]  /*0890*/  FFMA R17, R2, 1.925963033500011079e-08, R17 ;  /* 0x32a5706002117823 */ /* 0x000fe40000000011 */
[----:B------:R-:W0:Y:S04]  /*08a0*/  LDC R2, c[0x3][0x8] ;  /* 0x00c00200ff027b82 */ /* 0x000e280000000800 */
[----:B------:R-:W1:Y:S02]  /*08b0*/  MUFU.EX2 R17, R17 ;  /* 0x0000001100117308 */ /* 0x000e640000000800 */
[----:B-1----:R-:W-:-:S04]  /*08c0*/  FMUL R25, R0, R17 ;  /* 0x0000001100197220 */ /* 0x002fc80000400000 */
[----:B------:R-:W-:-:S04]  /*08d0*/  FMUL R25, R25, R8 ;  /* 0x0000000819197220 */ /* 0x000fc80000400000 */
[----:B0-----:R-:W-:-:S05]  /*08e0*/  FFMA R25, R25, R2, 1 ;  /* 0x3f80000019197423 */ /* 0x001fca0000000002 */
[----:B------:R-:W-:-:S04]  /*08f0*/  IADD3 R0, PT, PT, R25, 0x1800000, RZ ;  /* 0x0180000019007810 */ /* 0x000fc80007ffe0ff */
[----:B------:R-:W-:-:S04]  /*0900*/  LOP3.LUT R0, R0, 0x7f800000, RZ, 0xc0, !PT ;  /* 0x7f80000000007812 */ /* 0x000fc800078ec0ff */
[----:B------:R-:W-:-:S13]  /*0910*/  ISETP.GT.U32.AND P0, PT, R0, 0x1ffffff, PT ;  /* 0x01ffffff0000780c */ /* 0x000fda0003f04070 */
[----:B------:R-:W-:Y:S05]  /*0920*/  @P0 BRA `(.L_x_24) ;  /* 0x0000000000140947 */ /* 0x000fea0003800000 */
[----:B------:R-:W-:Y:S02]  /*0930*/  MOV R2, R25 ;  /* 0x0000001900027202 */ /* 0x000fe40000000f00 */
[----:B------:R-:W-:-:S07]  /*0940*/  MOV R24, 0x960 ;  /* 0x0000096000187802 */ /* 0x000fce0000000f00 */
[----:B------:R-:W-:Y:S05]  /*0950*/  CALL.REL.NOINC `($__internal_0_$__cuda_sm20_rcp_rn_f32_slowpath) ;  /* 0x0000001400e47944 */ /* 0x000fea0003c00000 */
[----:B------:R-:W-:Y:S01]  /*0960*/  MOV R0, R25 ;  /* 0x0000001900007202 */ /* 0x000fe20000000f00 */
[----:B------:R-:W-:Y:S06]  /*0970*/  BRA `(.L_x_25) ;  /* 0x0000000000107947 */ /* 0x000fec0003800000 */
.L_x_24:
[----:B------:R-:W0:Y:S02]  /*0980*/  MUFU.RCP R0, R25 ;  /* 0x0000001900007308 */ /* 0x000e240000001000 */
[----:B0-----:R-:W-:-:S04]  /*0990*/  FFMA R2, R25, R0, -1 ;  /* 0xbf80000019027423 */ /* 0x001fc80000000000 */
[----:B------:R-:W-:-:S04]  /*09a0*/  FADD.FTZ R17, -R2, -RZ ;  /* 0x800000ff02117221 */ /* 0x000fc80000010100 */
[----:B------:R-:W-:-:S07]  /*09b0*/  FFMA R0, R0, R17, R0 ;  /* 0x0000001100007223 */ /* 0x000fce0000000000 */
.L_x_25:
[----:B------:R-:W-:Y:S05]  /*09c0*/  BSYNC.RECONVERGENT B0 ;  /* 0x0000000000007941 */ /* 0x000fea0003800200 */
.L_x_23:
[----:B------:R-:W0:Y:S01]  /*09d0*/  LDCU UR4, c[0x0][0x3b4] ;  /* 0x00007680ff0477ac */ /* 0x000e220008000800 */
[----:B------:R-:W1:Y:S01]  /*09e0*/  MUFU.RCP R2, R9 ;  /* 0x0000000900027308 */ /* 0x000e620000001000 */
[----:B------:R-:W-:Y:S01]  /*09f0*/  BSSY.RECONVERGENT B2, `(.L_x_26) ;  /* 0x0000013000027945 */ /* 0x000fe20003800200 */
[----:B------:R-:W-:Y:S02]  /*0a00*/  IADD3 R29, PT, PT, R22, 0x1, RZ ;  /* 0x00000001161d7810 */ /* 0x000fe40007ffe0ff */
[----:B0-----:R-:W-:Y:S01]  /*0a10*/  FSETP.GE.AND P0, PT, R0, UR4, PT ;  /* 0x0000000400007c0b */ /* 0x001fe2000bf06000 */
[----:B------:R-:W-:Y:S01]  /*0a20*/  FMUL R0, R23, R23 ;  /* 0x0000001717007220 */ /* 0x000fe20000400000 */
[----:B-1----:R-:W-:-:S03]  /*0a30*/  FFMA R17, -R9, R2, 1 ;  /* 0x3f80000009117423 */ /* 0x002fc60000000102 */
[----:B------:R-:W0:Y:S01]  /*0a40*/  FCHK P1, R0, R9 ;  /* 0x0000000900007302 */ /* 0x000e220000020000 */
[----:B------:R-:W-:-:S04]  /*0a50*/  FFMA R17, R2, R17, R2 ;  /* 0x0000001102117223 */ /* 0x000fc80000000002 */
[----:B------:R-:W-:-:S03]  /*0a60*/  FFMA R2, R0, R17, RZ ;  /* 0x0000001100027223 */ /* 0x000fc600000000ff */
[----:B------:R-:W-:Y:S01]  /*0a70*/  @!P0 IADD3 R29, PT, PT, R22, RZ, RZ ;  /* 0x000000ff161d8210 */ /* 0x000fe20007ffe0ff */
[----:B------:R-:W-:Y:S01]  /*0a80*/  FFMA R16, -R9, R2, R0 ;  /* 0x0000000209107223 */ /* 0x000fe20000000100 */
[----:B------:R-:W-:Y:S01]  /*0a90*/  @P0 FADD R21, R21, 1 ;  /* 0x3f80000015150421 */ /* 0x000fe20000000000 */
[----:B------:R-:W-:Y:S02]  /*0aa0*/  @P0 FADD R20, R23, R20 ;  /* 0x0000001417140221 */ /* 0x000fe40000000000 */
[----:B------:R-:W-:Y:S01]  /*0ab0*/  FFMA R22, R17, R16, R2 ;  /* 0x0000001011167223 */ /* 0x000fe20000000002 */
[----:B0-----:R-:W-:Y:S06]  /*0ac0*/  @!P1 BRA `(.L_x_27) ;  /* 0x0000000000149947 */ /* 0x001fec0003800000 */
[----:B------:R-:W-:Y:S02]  /*0ad0*/  MOV R25, R0 ;  /* 0x0000000000197202 */ /* 0x000fe40000000f00 */
[----:B------:R-:W-:Y:S02]  /*0ae0*/  MOV R2, R9 ;  /* 0x0000000900027202 */ /* 0x000fe40000000f00 */
[----:B------:R-:W-:-:S07]  /*0af0*/  MOV R16, 0xb10 ;  /* 0x00000b1000107802 */ /* 0x000fce0000000f00 */
[----:B------:R-:W-:Y:S05]  /*0b00*/  CALL.REL.NOINC `($__internal_1_$__cuda_sm3x_div_rn_noftz_f32_slowpath) ;  /* 0x0000001800507944 */ /* 0x000fea0003c00000 */
[----:B------:R-:W-:-:S07]  /*0b10*/  IMAD.MOV.U32 R22, RZ, RZ, R2 ;  /* 0x000000ffff167224 */ /* 0x000fce00078e0002 */
.L_x_27:
[----:B------:R-:W-:Y:S05]  /*0b20*/  BSYNC.RECONVERGENT B2 ;  /* 0x0000000000027941 */ /* 0x000fea0003800200 */
.L_x_26:
[----:B------:R-:W0:Y:S01]  /*0b30*/  MUFU.RCP R2, R13 ;  /* 0x0000000d00027308 */ /* 0x000e220000001000 */
[----:B------:R-:W-:Y:S07]  /*0b40*/  BSSY.RECONVERGENT B2, `(.L_x_28) ;  /* 0x000000c000027945 */ /* 0x000fee0003800200 */
[----:B------:R-:W1:Y:S01]  /*0b50*/  FCHK P0, R0, R13 ;  /* 0x0000000d00007302 */ /* 0x000e620000000000 */
[----:B0-----:R-:W-:-:S04]  /*0b60*/  FFMA R17, -R13, R2, 1 ;  /* 0x3f8000000d117423 */ /* 0x001fc80000000102 */
[----:B------:R-:W-:-:S04]  /*0b70*/  FFMA R17, R2, R17, R2 ;  /* 0x0000001102117223 */ /* 0x000fc80000000002 */
[----:B------:R-:W-:-:S04]  /*0b80*/  FFMA R2, R0, R17, RZ ;  /* 0x0000001100027223 */ /* 0x000fc800000000ff */
[----:B------:R-:W-:-:S04]  /*0b90*/  FFMA R16, -R13, R2, R0 ;  /* 0x000000020d107223 */ /* 0x000fc80000000100 */
[----:B------:R-:W-:Y:S01]  /*0ba0*/  FFMA R2, R17, R16, R2 ;  /* 0x0000001011027223 */ /* 0x000fe20000000002 */
[----:B-1----:R-:W-:Y:S06]  /*0bb0*/  @!P0 BRA `(.L_x_29) ;  /* 0x0000000000108947 */ /* 0x002fec0003800000 */
[----:B------:R-:W-:Y:S02]  /*0bc0*/  MOV R25, R0 ;  /* 0x0000000000197202 */ /* 0x000fe40000000f00 */
[----:B------:R-:W-:Y:S02]  /*0bd0*/  MOV R2, R13 ;  /* 0x0000000d00027202 */ /* 0x000fe40000000f00 */
[----:B------:R-:W-:-:S07]  /*0be0*/  MOV R16, 0xc00 ;  /* 0x00000c0000107802 */ /* 0x000fce0000000f00 */
[----:B------:R-:W-:Y:S05]  /*0bf0*/  CALL.REL.NOINC `($__internal_1_$__cuda_sm3x_div_rn_noftz_f32_slowpath) ;  /* 0x0000001800147944 */ /* 0x000fea0003c00000 */
.L_x_29:
[----:B------:R-:W-:Y:S05]  /*0c00*/  BSYNC.RECONVERGENT B2 ;  /* 0x0000000000027941 */ /* 0x000fea0003800200 */
.L_x_28:
[----:B------:R-:W-:Y:S02]  /*0c10*/  HFMA2 R17, -RZ, RZ, 0.96630859375, -0.0022525787353515625 ;  /* 0x3bbb989dff117431 */ /* 0x000fe400000001ff */
[----:B------:R-:W-:Y:S01]  /*0c20*/  FADD R2, -R2, R22 ;  /* 0x0000001602027221 */ /* 0x000fe20000000100 */
[----:B------:R-:W-:Y:S01]  /*0c30*/  MOV R23, 0x437c0000 ;  /* 0x437c000000177802 */ /* 0x000fe20000000f00 */
[----:B------:R-:W-:Y:S02]  /*0c40*/  BSSY.RECONVERGENT B0, `(.L_x_30) ;  /* 0x0000017000007945 */ /* 0x000fe40003800200 */
[----:B------:R-:W-:-:S04]  /*0c50*/  FFMA.SAT R0, R2, R17, 0.5 ;  /* 0x3f00000002007423 */ /* 0x000fc80000002011 */
[----:B------:R-:W-:-:S04]  /*0c60*/  FFMA.RM R0, R0, R23, 12582913 ;  /* 0x4b40000100007423 */ /* 0x000fc80000004017 */
[C---:B------:R-:W-:Y:S01]  /*0c70*/  FADD R17, R0.reuse, -12583039 ;  /* 0xcb40007f00117421 */ /* 0x040fe20000000000 */
[----:B------:R-:W-:-:S03]  /*0c80*/  SHF.L.U32 R0, R0, 0x17, RZ ;  /* 0x0000001700007819 */ /* 0x000fc600000006ff */
        /* <DEDUP_REMOVED lines=11> */
[----:B------:R-:W-:-:S07]  /*0d40*/  MOV R24, 0xd60 ;  /* 0x00000d6000187802 */ /* 0x000fce0000000f00 */
[----:B------:R-:W-:Y:S05]  /*0d50*/  CALL.REL.NOINC `($__internal_0_$__cuda_sm20_rcp_rn_f32_slowpath) ;  /* 0x0000001000e47944 */ /* 0x000fea0003c00000 */
[----:B------:R-:W-:Y:S05]  /*0d60*/  BRA `(.L_x_32) ;  /* 0x0000000000107947 */ /* 0x000fea0003800000 */
.L_x_31:
[----:B------:R-:W0:Y:S02]  /*0d70*/  MUFU.RCP R25, R2 ;  /* 0x0000000200197308 */ /* 0x000e240000001000 */
[----:B0-----:R-:W-:-:S04]  /*0d80*/  FFMA R0, R2, R25, -1 ;  /* 0xbf80000002007423 */ /* 0x001fc80000000019 */
[----:B------:R-:W-:-:S04]  /*0d90*/  FADD.FTZ R0, -R0, -RZ ;  /* 0x800000ff00007221 */ /* 0x000fc80000010100 */
[----:B------:R-:W-:-:S07]  /*0da0*/  FFMA R25, R25, R0, R25 ;  /* 0x0000000019197223 */ /* 0x000fce0000000019 */
.L_x_32:
[----:B------:R-:W-:Y:S05]  /*0db0*/  BSYNC.RECONVERGENT B0 ;  /* 0x0000000000007941 */ /* 0x000fea0003800200 */
.L_x_30:
[----:B------:R-:W2:Y:S01]  /*0dc0*/  LDG.E R23, desc[UR6][R18.64+0x4] ;  /* 0x0000040612177981 */ /* 0x000ea2000c1e1900 */
[----:B------:R-:W2:Y:S01]  /*0dd0*/  LDC.64 R16, c[0x0][0x3a0] ;  /* 0x0000e800ff107b82 */ /* 0x000ea20000000a00 */
[----:B------:R-:W0:Y:S01]  /*0de0*/  MUFU.RCP R2, R7 ;  /* 0x0000000700027308 */ /* 0x000e220000001000 */
[----:B--2---:R-:W-:-:S06]  /*0df0*/  IMAD.WIDE R22, R23, 0x4, R16 ;  /* 0x0000000417167825 */ /* 0x004fcc00078e0210 */
[----:B------:R-:W2:Y:S01]  /*0e00*/  LDG.E R23, desc[UR6][R22.64] ;  /* 0x0000000616177981 */ /* 0x000ea2000c1e1900 */
[C---:B0-----:R-:W-:Y:S01]  /*0e10*/  FFMA R17, R2.reuse, -R7, 1 ;  /* 0x3f80000002117423 */ /* 0x041fe20000000807 */
[----:B------:R-:W-:Y:S01]  /*0e20*/  FSETP.GE.AND P0, PT, R25, R14, PT ;  /* 0x0000000e1900720b */ /* 0x000fe20003f06000 */
[----:B------:R-:W-:Y:S01]  /*0e30*/  BSSY.RECONVERGENT B2, `(.L_x_33) ;  /* 0x0000010000027945 */ /* 0x000fe20003800200 */
[----:B------:R-:W-:Y:S01]  /*0e40*/  IADD3 R19, PT, PT, R29, -0x1, RZ ;  /* 0xffffffff1d137810 */ /* 0x000fe20007ffe0ff */
[----:B------:R-:W-:-:S10]  /*0e50*/  FFMA R17, R2, R17, R2 ;  /* 0x0000001102117223 */ /* 0x000fd40000000002 */
[----:B------:R-:W-:Y:S02]  /*0e60*/  @!P0 IMAD.MOV R19, RZ, RZ, R29 ;  /* 0x000000ffff138224 */ /* 0x000fe400078e021d */
[----:B--2---:R-:W-:-:S04]  /*0e70*/  FADD R0, -R10, R23 ;  /* 0x000000170a007221 */ /* 0x004fc80000000100 */
        /* <DEDUP_REMOVED lines=11> */
.L_x_34:
[----:B------:R-:W-:Y:S05]  /*0f30*/  BSYNC.RECONVERGENT B2 ;  /* 0x0000000000027941 */ /* 0x000fea0003800200 */
.L_x_33:
        /* <DEDUP_REMOVED lines=13> */
.L_x_36:
[----:B------:R-:W-:Y:S05]  /*1010*/  BSYNC.RECONVERGENT B2 ;  /* 0x0000000000027941 */ /* 0x000fea0003800200 */
.L_x_35:
        /* <DEDUP_REMOVED lines=24> */
.L_x_38:
[----:B------:R-:W0:Y:S02]  /*11a0*/  MUFU.RCP R0, R25 ;  /* 0x0000001900007308 */ /* 0x000e240000001000 */
[----:B0-----:R-:W-:-:S04]  /*11b0*/  FFMA R2, R25, R0, -1 ;  /* 0xbf80000019027423 */ /* 0x001fc80000000000 */
[----:B------:R-:W-:-:S04]  /*11c0*/  FADD.FTZ R17, -R2, -RZ ;  /* 0x800000ff02117221 */ /* 0x000fc80000010100 */
[----:B------:R-:W-:-:S07]  /*11d0*/  FFMA R0, R0, R17, R0 ;  /* 0x0000001100007223 */ /* 0x000fce0000000000 */
.L_x_39:
[----:B------:R-:W-:Y:S05]  /*11e0*/  BSYNC.RECONVERGENT B0 ;  /* 0x0000000000007941 */ /* 0x000fea0003800200 */
.L_x_37:
[----:B------:R-:W0:Y:S01]  /*11f0*/  MUFU.RCP R2, R9 ;  /* 0x0000000900027308 */ /* 0x000e220000001000 */
[----:B------:R-:W1:Y:S01]  /*1200*/  LDCU UR4, c[0x0][0x3b4] ;  /* 0x00007680ff0477ac */ /* 0x000e620008000800 */
[----:B------:R-:W-:Y:S01]  /*1210*/  FMUL R18, R23, R23 ;  /* 0x0000001717127220 */ /* 0x000fe20000400000 */
[----:B------:R-:W-:Y:S05]  /*1220*/  BSSY.RECONVERGENT B2, `(.L_x_40) ;  /* 0x0000012000027945 */ /* 0x000fea0003800200 */
[----:B------:R-:W2:Y:S01]  /*1230*/  FCHK P1, R18, R9 ;  /* 0x0000000912007302 */ /* 0x000ea20000020000 */
[----:B0-----:R-:W-:Y:S01]  /*1240*/  FFMA R17, -R9, R2, 1 ;  /* 0x3f80000009117423 */ /* 0x001fe20000000102 */
[----:B-1----:R-:W-:-:S03]  /*1250*/  FSETP.GE.AND P0, PT, R0, UR4, PT ;  /* 0x0000000400007c0b */ /* 0x002fc6000bf06000 */
[----:B------:R-:W-:Y:S01]  /*1260*/  FFMA R17, R2, R17, R2 ;  /* 0x0000001102117223 */ /* 0x000fe20000000002 */
[----:B------:R-:W-:-:S03]  /*1270*/  IADD3 R0, PT, PT, R19, 0x1, RZ ;  /* 0x0000000113007810 */ /* 0x000fc60007ffe0ff */
[----:B------:R-:W-:-:S04]  /*1280*/  FFMA R2, R17, R18, RZ ;  /* 0x0000001211027223 */ /* 0x000fc800000000ff */
[----:B------:R-:W-:Y:S02]  /*1290*/  FFMA R16, -R9, R2, R18 ;  /* 0x0000000209107223 */ /* 0x000fe40000000112 */
[----:B------:R-:W-:Y:S01]  /*12a0*/  @!P0 IADD3 R0, PT, PT, R19, RZ, RZ ;  /* 0x000000ff13008210 */ /* 0x000fe20007ffe0ff */
[----:B------:R-:W-:Y:S01]  /*12b0*/  @P0 FADD R21, R21, 1 ;  /* 0x3f80000015150421 */ /* 0x000fe20000000000 */
[----:B------:R-:W-:Y:S01]  /*12c0*/  @P0 FADD R20, R20, R23 ;  /* 0x0000001714140221 */ /* 0x000fe20000000000 */
[----:B------:R-:W-:Y:S01]  /*12d0*/  FFMA R19, R17, R16, R2 ;  /* 0x0000001011137223 */ /* 0x000fe20000000002 */
[----:B--2---:R-:W-:Y:S06]  /*12e0*/  @!P1 BRA `(.L_x_41) ;  /* 0x0000000000149947 */ /* 0x004fec0003800000 */
[----:B------:R-:W-:Y:S02]  /*12f0*/  MOV R25, R18 ;  /* 0x0000001200197202 */ /* 0x000fe40000000f00 */
[----:B------:R-:W-:Y:S02]  /*1300*/  MOV R2, R9 ;  /* 0x0000000900027202 */ /* 0x000fe40000000f00 */
[----:B------:R-:W-:-:S07]  /*1310*/  MOV R16, 0x1330 ;  /* 0x0000133000107802 */ /* 0x000fce0000000f00 */
[----:B------:R-:W-:Y:S05]  /*1320*/  CALL.REL.NOINC `($__internal_1_$__cuda_sm3x_div_rn_noftz_f32_slowpath) ;  /* 0x0000001000487944 */ /* 0x000fea0003c00000 */
[----:B------:R-:W-:-:S07]  /*1330*/  IMAD.MOV.U32 R19, RZ, RZ, R2 ;  /* 0x000000ffff137224 */ /* 0x000fce00078e0002 */
.L_x_41:
[----:B------:R-:W-:Y:S05]  /*1340*/  BSYNC.RECONVERGENT B2 ;  /* 0x0000000000027941 */ /* 0x000fea0003800200 */
.L_x_40:
        /* <DEDUP_REMOVED lines=13> */
.L_x_43:
[----:B------:R-:W-:Y:S05]  /*1420*/  BSYNC.RECONVERGENT B2 ;  /* 0x0000000000027941 */ /* 0x000fea0003800200 */
.L_x_42:
        /* <DEDUP_REMOVED lines=22> */
[----:B------:R-:W-:Y:S01]  /*1590*/  IMAD.MOV.U32 R17, RZ, RZ, R25 ;  /* 0x000000ffff117224 */ /* 0x000fe200078e0019 */
[----:B------:R-:W-:Y:S06]  /*15a0*/  BRA `(.L_x_46) ;  /* 0x0000000000107947 */ /* 0x000fec0003800000 */
.L_x_45:
[----:B------:R-:W0:Y:S02]  /*15b0*/  MUFU.RCP R17, R16 ;  /* 0x0000001000117308 */ /* 0x000e240000001000 */
[----:B0-----:R-:W-:-:S04]  /*15c0*/  FFMA R2, R16, R17, -1 ;  /* 0xbf80000010027423 */ /* 0x001fc80000000011 */
[----:B------:R-:W-:-:S04]  /*15d0*/  FADD.FTZ R2, -R2, -RZ ;  /* 0x800000ff02027221 */ /* 0x000fc80000010100 */
[----:B------:R-:W-:-:S07]  /*15e0*/  FFMA R17, R17, R2, R17 ;  /* 0x0000000211117223 */ /* 0x000fce0000000011 */
.L_x_46:
[----:B------:R-:W-:Y:S05]  /*15f0*/  BSYNC.RECONVERGENT B0 ;  /* 0x0000000000007941 */ /* 0x000fea0003800200 */
.L_x_44:
[----:B------:R-:W-:Y:S02]  /*1600*/  FSETP.GE.AND P0, PT, R17, R14, PT ;  /* 0x0000000e1100720b */ /* 0x000fe40003f06000 */
[----:B------:R-:W-:Y:S02]  /*1610*/  IADD3 R22, PT, PT, R0, -0x1, RZ ;  /* 0xffffffff00167810 */ /* 0x000fe40007ffe0ff */
[----:B------:R-:W-:-:S09]  /*1620*/  IADD3 R4, PT, PT, R4, 0x2, RZ ;  /* 0x0000000204047810 */ /* 0x000fd20007ffe0ff */
[----:B------:R-:W-:Y:S01]  /*1630*/  @!P0 IADD3 R22, PT, PT, R0, RZ, RZ ;  /* 0x000000ff00168210 */ /* 0x000fe20007ffe0ff */
[----:B------:R-:W-:Y:S06]  /*1640*/  @P2 BRA `(.L_x_47) ;  /* 0xffffffec00d02947 */ /* 0x000fec000383ffff */
.L_x_18:
[----:B------:R-:W0:Y:S02]  /*1650*/  LDCU UR4, c[0x0][0x398] ;  /* 0x00007300ff0477ac */ /* 0x000e240008000800 */
[----:B0-----:R-:W-:-:S04]  /*1660*/  ULOP3.LUT UR4, UR4, 0x1, URZ, 0xc0, !UPT ;  /* 0x0000000104047892 */ /* 0x001fc8000f8ec0ff */
[----:B------:R-:W-:-:S09]  /*1670*/  UISETP.NE.U32.AND UP0, UPT, UR4, 0x1, UPT ;  /* 0x000000010400788c */ /* 0x000fd2000bf05070 */
[----:B------:R-:W-:Y:S05]  /*1680*/  BRA.U UP0, `(.L_x_15) ;  /* 0x0000000900187547 */ /* 0x000fea000b800000 */
[----:B------:R-:W0:Y:S01]  /*1690*/  LDC.64 R16, c[0x0][0x3a8] ;  /* 0x0000ea00ff107b82 */ /* 0x000e220000000a00 */
[----:B------:R-:W-:-:S07]  /*16a0*/  IADD3 R5, PT, PT, R12, R5, RZ ;  /* 0x000000050c057210 */ /* 0x000fce0007ffe0ff */
[----:B------:R-:W1:Y:S01]  /*16b0*/  LDC.64 R2, c[0x0][0x3a0] ;  /* 0x0000e800ff027b82 */ /* 0x000e620000000a00 */
[----:B0-----:R-:W-:-:S06]  /*16c0*/  IMAD.WIDE R16, R5, 0x4, R16 ;  /* 0x0000000405107825 */ /* 0x001fcc00078e0210 */
[----:B------:R-:W1:Y:S01]  /*16d0*/  LDG.E R17, desc[UR6][R16.64] ;  /* 0x0000000610117981 */ /* 0x000e62000c1e1900 */
[----:B------:R-:W0:Y:S01]  /*16e0*/  MUFU.RCP R4, R7 ;  /* 0x0000000700047308 */ /* 0x000e220000001000 */
[----:B-1----:R-:W-:-:S06]  /*16f0*/  IMAD.WIDE R2, R17, 0x4, R2 ;  /* 0x0000000411027825 */ /* 0x002fcc00078e0202 */
[----:B------:R-:W2:Y:S01]  /*1700*/  LDG.E R3, desc[UR6][R2.64] ;  /* 0x0000000602037981 */ /* 0x000ea2000c1e1900 */
[C---:B0-----:R-:W-:Y:S01]  /*1710*/  FFMA R5, R4.reuse, -R7, 1 ;  /* 0x3f80000004057423 */ /* 0x041fe20000000807 */
[----:B------:R-:W-:Y:S03]  /*1720*/  BSSY.RECONVERGENT B2, `(.L_x_48) ;  /* 0x000000e000027945 */ /* 0x000fe60003800200 */
[----:B------:R-:W-:Y:S01]  /*1730*/  FFMA R5, R4, R5, R4 ;  /* 0x0000000504057223 */ /* 0x000fe20000000004 */
        /* <DEDUP_REMOVED lines=12> */
.L_x_49:
[----:B------:R-:W-:Y:S05]  /*1800*/  BSYNC.RECONVERGENT B2 ;  /* 0x0000000000027941 */ /* 0x000fea0003800200 */
.L_x_48:
        /* <DEDUP_REMOVED lines=9> */
[----:B------:R-:W-:Y:S01]  /*18a0*/  IMAD.MOV.U32 R25, RZ, RZ, R0 ;  /* 0x000000ffff197224 */ /* 0x000fe200078e0000 */
[----:B------:R-:W-:Y:S02]  /*18b0*/  MOV R2, R11 ;  /* 0x0000000b00027202 */ /* 0x000fe40000000f00 */
[----:B------:R-:W-:-:S07]  /*18c0*/  MOV R16, 0x18e0 ;  /* 0x000018e000107802 */ /* 0x000fce0000000f00 */
[----:B------:R-:W-:Y:S05]  /*18d0*/  CALL.REL.NOINC `($__internal_1_$__cuda_sm3x_div_rn_noftz_f32_slowpath) ;  /* 0x0000000800dc7944 */ /* 0x000fea0003c00000 */
.L_x_51:
[----:B------:R-:W-:Y:S05]  /*18e0*/  BSYNC.RECONVERGENT B2 ;  /* 0x0000000000027941 */ /* 0x000fea0003800200 */
.L_x_50:
        /* <DEDUP_REMOVED lines=24> */
.L_x_53:
[----:B------:R-:W0:Y:S02]  /*1a70*/  MUFU.RCP R0, R7 ;  /* 0x0000000700007308 */ /* 0x000e240000001000 */
[----:B0-----:R-:W-:-:S04]  /*1a80*/  FFMA R2, R7, R0, -1 ;  /* 0xbf80000007027423 */ /* 0x001fc80000000000 */
[----:B------:R-:W-:-:S04]  /*1a90*/  FADD.FTZ R5, -R2, -RZ ;  /* 0x800000ff02057221 */ /* 0x000fc80000010100 */
[----:B------:R-:W-:-:S07]  /*1aa0*/  FFMA R0, R0, R5, R0 ;  /* 0x0000000500007223 */ /* 0x000fce0000000000 */
.L_x_54:
[----:B------:R-:W-:Y:S05]  /*1ab0*/  BSYNC.RECONVERGENT B0 ;  /* 0x0000000000007941 */ /* 0x000fea0003800200 */
.L_x_52:
[----:B------:R-:W0:Y:S01]  /*1ac0*/  LDCU UR4, c[0x0][0x3b4] ;  /* 0x00007680ff0477ac */ /* 0x000e220008000800 */
[----:B------:R-:W1:Y:S01]  /*1ad0*/  MUFU.RCP R2, R9 ;  /* 0x0000000900027308 */ /* 0x000e620000001000 */
[----:B------:R-:W-:Y:S01]  /*1ae0*/  BSSY.RECONVERGENT B2, `(.L_x_55) ;  /* 0x0000013000027945 */ /* 0x000fe20003800200 */
[----:B------:R-:W-:Y:S01]  /*1af0*/  VIADD R4, R22, 0x1 ;  /* 0x0000000116047836 */ /* 0x000fe20000000000 */
[----:B0-----:R-:W-:Y:S01]  /*1b00*/  FSETP.GE.AND P0, PT, R0, UR4, PT ;  /* 0x0000000400007c0b */ /* 0x001fe2000bf06000 */
[----:B------:R-:W-:Y:S01]  /*1b10*/  FMUL R0, R3, R3 ;  /* 0x0000000303007220 */ /* 0x000fe20000400000 */
[----:B-1----:R-:W-:-:S03]  /*1b20*/  FFMA R5, -R9, R2, 1 ;  /* 0x3f80000009057423 */ /* 0x002fc60000000102 */
[----:B------:R-:W0:Y:S01]  /*1b30*/  FCHK P1, R0, R9 ;  /* 0x0000000900007302 */ /* 0x000e220000020000 */
[----:B------:R-:W-:-:S04]  /*1b40*/  FFMA R5, R2, R5, R2 ;  /* 0x0000000502057223 */ /* 0x000fc80000000002 */
[----:B------:R-:W-:-:S03]  /*1b50*/  FFMA R2, R5, R0, RZ ;  /* 0x0000000005027223 */ /* 0x000fc600000000ff */
[----:B------:R-:W-:Y:S01]  /*1b60*/  @P0 FADD R20, R20, R3 ;  /* 0x0000000314140221 */ /* 0x000fe20000000000 */
[----:B------:R-:W-:Y:S01]  /*1b70*/  FFMA R7, -R9, R2, R0 ;  /* 0x0000000209077223 */ /* 0x000fe20000000100 */
[----:B------:R-:W-:Y:S01]  /*1b80*/  @!P0 IADD3 R4, PT, PT, R22, RZ, RZ ;  /* 0x000000ff16048210 */ /* 0x000fe20007ffe0ff */
[----:B------:R-:W-:Y:S02]  /*1b90*/  @P0 FADD R21, R21, 1 ;  /* 0x3f80000015150421 */ /* 0x000fe40000000000 */
[----:B------:R-:W-:Y:S01]  /*1ba0*/  FFMA R3, R5, R7, R2 ;  /* 0x0000000705037223 */ /* 0x000fe20000000002 */
[----:B0-----:R-:W-:Y:S06]  /*1bb0*/  @!P1 BRA `(.L_x_56) ;  /* 0x0000000000149947 */ /* 0x001fec0003800000 */
[----:B------:R-:W-:Y:S02]  /*1bc0*/  MOV R2, R9 ;  /* 0x0000000900027202 */ /* 0x000fe40000000f00 */
[----:B------:R-:W-:Y:S02]  /*1bd0*/  MOV R25, R0 ;  /* 0x0000000000197202 */ /* 0x000fe40000000f00 */
[----:B------:R-:W-:-:S07]  /*1be0*/  MOV R16, 0x1c00 ;  /* 0x00001c0000107802 */ /* 0x000fce0000000f00 */
[----:B------:R-:W-:Y:S05]  /*1bf0*/  CALL.REL.NOINC `($__internal_1_$__cuda_sm3x_div_rn_noftz_f32_slowpath) ;  /* 0x0000000800147944 */ /* 0x000fea0003c00000 */
[----:B------:R-:W-:-:S07]  /*1c00*/  MOV R3, R2 ;  /* 0x0000000200037202 */ /* 0x000fce0000000f00 */
.L_x_56:
[----:B------:R-:W-:Y:S05]  /*1c10*/  BSYNC.RECONVERGENT B2 ;  /* 0x0000000000027941 */ /* 0x000fea0003800200 */
.L_x_55:
        /* <DEDUP_REMOVED lines=13> */
.L_x_58:
[----:B------:R-:W-:Y:S05]  /*1cf0*/  BSYNC.RECONVERGENT B2 ;  /* 0x0000000000027941 */ /* 0x000fea0003800200 */
.L_x_57:
        /* <DEDUP_REMOVED lines=21> */
[----:B------:R-:W-:Y:S01]  /*1e50*/  MOV R3, R25 ;  /* 0x0000001900037202 */ /* 0x000fe20000000f00 */
[----:B------:R-:W-:Y:S06]  /*1e60*/  BRA `(.L_x_61) ;  /* 0x0000000000107947 */ /* 0x000fec0003800000 */
.L_x_60:
[----:B------:R-:W0:Y:S02]  /*1e70*/  MUFU.RCP R3, R2 ;  /* 0x0000000200037308 */ /* 0x000e240000001000 */
[----:B0-----:R-:W-:-:S04]  /*1e80*/  FFMA R0, R2, R3, -1 ;  /* 0xbf80000002007423 */ /* 0x001fc80000000003 */
[----:B------:R-:W-:-:S04]  /*1e90*/  FADD.FTZ R0, -R0, -RZ ;  /* 0x800000ff00007221 */ /* 0x000fc80000010100 */
[----:B------:R-:W-:-:S07]  /*1ea0*/  FFMA R3, R3, R0, R3 ;  /* 0x0000000003037223 */ /* 0x000fce0000000003 */
.L_x_61:
[----:B------:R-:W-:Y:S05]  /*1eb0*/  BSYNC.RECONVERGENT B0 ;  /* 0x0000000000007941 */ /* 0x000fea0003800200 */
.L_x_59:
[----:B------:R-:W-:Y:S02]  /*1ec0*/  FSETP.GE.AND P0, PT, R3, R14, PT ;  /* 0x0000000e0300720b */ /* 0x000fe40003f06000 */
[----:B------:R-:W-:-:S11]  /*1ed0*/  IADD3 R22, PT, PT, R4, -0x1, RZ ;  /* 0xffffffff04167810 */ /* 0x000fd60007ffe0ff */
[----:B------:R-:W-:-:S07]  /*1ee0*/  @!P0 IADD3 R22, PT, PT, R4, RZ, RZ ;  /* 0x000000ff04168210 */ /* 0x000fce0007ffe0ff */
.L_x_15:
[----:B------:R-:W0:Y:S01]  /*1ef0*/  LDC.64 R2, c[0x0][0x380] ;  /* 0x0000e000ff027b82 */ /* 0x000e220000000a00 */
[----:B------:R-:W-:Y:S01]  /*1f00*/  FSETP.GT.AND P0, PT, R21, RZ, PT ;  /* 0x000000ff1500720b */ /* 0x000fe20003f04000 */
[----:B0-----:R-:W-:-:S05]  /*1f10*/  IMAD.WIDE R2, R15, 0x4, R2 ;  /* 0x000000040f027825 */ /* 0x001fca00078e0202 */
[----:B------:R0:W-:Y:S07]  /*1f20*/  STG.E desc[UR6][R2.64], R22 ;  /* 0x0000001602007986 */ /* 0x0001ee000c101906 */
[----:B------:R-:W-:Y:S05]  /*1f30*/  @!P0 BRA `(.L_x_62) ;  /* 0x00000000004c8947 */ /* 0x000fea0003800000 */
        /* <DEDUP_REMOVED lines=12> */
[----:B-----5:R-:W-:Y:S05]  /*2000*/  CALL.REL.NOINC `($__internal_1_$__cuda_sm3x_div_rn_noftz_f32_slowpath) ;  /* 0x0000000400107944 */ /* 0x020fea0003c00000 */
[----:B------:R-:W-:-:S07]  /*2010*/  MOV R5, R2 ;  /* 0x0000000200057202 */ /* 0x000fce0000000f00 */
.L_x_64:
[----:B------:R-:W-:Y:S05]  /*2020*/  BSYNC.RECONVERGENT B2 ;  /* 0x0000000000027941 */ /* 0x000fea0003800200 */
.L_x_63:
[----:B------:R-:W0:Y:S02]  /*2030*/  LDC.64 R2, c[0x0][0x390] ;  /* 0x0000e400ff027b82 */ /* 0x000e240000000a00 */
[----:B0-----:R-:W-:-:S05]  /*2040*/  IMAD.WIDE R2, R15, 0x4, R2 ;  /* 0x000000040f027825 */ /* 0x001fca00078e0202 */
[----:B------:R-:W-:Y:S01]  /*2050*/  STG.E desc[UR6][R2.64], R5 ;  /* 0x0000000502007986 */ /* 0x000fe2000c101906 */
[----:B------:R-:W-:Y:S05]  /*2060*/  EXIT ;  /* 0x000000000000794d */ /* 0x000fea0003800000 */
.L_x_62:
[----:B0-----:R-:W0:Y:S02]  /*2070*/  LDC.64 R2, c[0x0][0x390] ;  /* 0x0000e400ff027b82 */ /* 0x001e240000000a00 */
[----:B0-----:R-:W-:-:S05]  /*2080*/  IMAD.WIDE R2, R15, 0x4, R2 ;  /* 0x000000040f027825 */ /* 0x001fca00078e0202 */
[----:B------:R-:W-:Y:S01]  /*2090*/  STG.E desc[UR6][R2.64], RZ ;  /* 0x000000ff02007986 */ /* 0x000fe2000c101906 */
[----:B------:R-:W-:Y:S05]  /*20a0*/  EXIT ;  /* 0x000000000000794d */ /* 0x000fea0003800000 */
.L_x_14:
[----:B------:R-:W0:Y:S02]  /*20b0*/  LDC.64 R2, c[0x0][0x390] ;  /* 0x0000e400ff027b82 */ /* 0x000e240000000a00 */
[----:B0-----:R-:W-:-:S05]  /*20c0*/  IMAD.WIDE R2, R15, 0x4, R2 ;  /* 0x000000040f027825 */ /* 0x001fca00078e0202 */
[----:B------:R-:W-:Y:S01]  /*20d0*/  STG.E desc[UR6][R2.64], RZ ;  /* 0x000000ff02007986 */ /* 0x000fe2000c101906 */
[----:B------:R-:W-:Y:S05]  /*20e0*/  EXIT ;  /* 0x000000000000794d */ /* 0x000fea0003800000 */
        .weak           $__internal_0_$__cuda_sm20_rcp_rn_f32_slowpath
        .type           $__internal_0_$__cuda_sm20_rcp_rn_f32_slowpath,@function
        .size           $__internal_0_$__cuda_sm20_rcp_rn_f32_slowpath,($__internal_1_$__cuda_sm3x_div_rn_noftz_f32_slowpath - $__internal_0_$__cuda_sm20_rcp_rn_f32_slowpath)
$__internal_0_$__cuda_sm20_rcp_rn_f32_slowpath:
[----:B------:R-:W-:Y:S01]  /*20f0*/  SHF.L.U32 R16, R2, 0x1, RZ ;  /* 0x0000000102107819 */ /* 0x000fe200000006ff */
[----:B------:R-:W-:Y:S03]  /*2100*/  BSSY.RECONVERGENT B1, `(.L_x_65) ;  /* 0x0000030000017945 */ /* 0x000fe60003800200 */
[----:B------:R-:W-:-:S04]  /*2110*/  SHF.R.U32.HI R16, RZ, 0x18, R16 ;  /* 0x00000018ff107819 */ /* 0x000fc80000011610 */
[----:B------:R-:W-:-:S13]  /*2120*/  ISETP.NE.U32.AND P0, PT, R16, RZ, PT ;  /* 0x000000ff1000720c */ /* 0x000fda0003f05070 */
[----:B------:R-:W-:Y:S05]  /*2130*/  @P0 BRA `(.L_x_66) ;  /* 0x0000000000280947 */ /* 0x000fea0003800000 */
[----:B------:R-:W-:-:S05]  /*2140*/  IMAD.SHL.U32 R16, R2, 0x2, RZ ;  /* 0x0000000202107824 */ /* 0x000fca00078e00ff */
[----:B------:R-:W-:-:S13]  /*2150*/  ISETP.NE.AND P0, PT, R16, RZ, PT ;  /* 0x000000ff1000720c */ /* 0x000fda0003f05270 */
[----:B------:R-:W-:Y:S01]  /*2160*/  @P0 FFMA R25, R2, 1.84467440737095516160e+19, RZ ;  /* 0x5f80000002190823 */ /* 0x000fe200000000ff */
[----:B------:R-:W-:Y:S08]  /*2170*/  @!P0 MUFU.RCP R17, R2 ;  /* 0x0000000200118308 */ /* 0x000ff00000001000 */
[----:B------:R-:W0:Y:S02]  /*2180*/  @P0 MUFU.RCP R16, R25 ;  /* 0x0000001900100308 */ /* 0x000e240000001000 */
[----:B0-----:R-:W-:-:S04]  /*2190*/  @P0 FFMA R26, R25, R16, -1 ;  /* 0xbf800000191a0423 */ /* 0x001fc80000000010 */
[----:B------:R-:W-:-:S04]  /*21a0*/  @P0 FADD.FTZ R27, -R26, -RZ ;  /* 0x800000ff1a1b0221 */ /* 0x000fc80000010100 */
[----:B------:R-:W-:-:S04]  /*21b0*/  @P0 FFMA R16, R16, R27, R16 ;  /* 0x0000001b10100223 */ /* 0x000fc80000000010 */
[----:B------:R-:W-:Y:S01]  /*21c0*/  @P0 FFMA R17, R16, 1.84467440737095516160e+19, RZ ;  /* 0x5f80000010110823 */ /* 0x000fe200000000ff */
[----:B------:R-:W-:Y:S06]  /*21d0*/  BRA `(.L_x_67) ;  /* 0x0000000000887947 */ /* 0x000fec0003800000 */
.L_x_66:
[----:B------:R-:W-:-:S04]  /*21e0*/  IADD3 R17, PT, PT, R16, -0xfd, RZ ;  /* 0xffffff0310117810 */ /* 0x000fc80007ffe0ff */
[----:B------:R-:W-:-:S13]  /*21f0*/  ISETP.GT.U32.AND P0, PT, R17, 0x1, PT ;  /* 0x000000011100780c */ /* 0x000fda0003f04070 */
[----:B------:R-:W-:Y:S05]  /*2200*/  @P0 BRA `(.L_x_68) ;  /* 0x0000000000780947 */ /* 0x000fea0003800000 */
[----:B------:R-:W-:-:S04]  /*2210*/  LOP3.LUT R25, R2, 0x7fffff, RZ, 0xc0, !PT ;  /* 0x007fffff02197812 */ /* 0x000fc800078ec0ff */
[----:B------:R-:W-:-:S04]  /*2220*/  LOP3.LUT R28, R25, 0x3f800000, RZ, 0xfc, !PT ;  /* 0x3f800000191c7812 */ /* 0x000fc800078efcff */
[----:B------:R-:W0:Y:S02]  /*2230*/  MUFU.RCP R25, R28 ;  /* 0x0000001c00197308 */ /* 0x000e240000001000 */
[----:B0-----:R-:W-:-:S04]  /*2240*/  FFMA R26, R28, R25, -1 ;  /* 0xbf8000001c1a7423 */ /* 0x001fc80000000019 */
[----:B------:R-:W-:-:S04]  /*2250*/  FADD.FTZ R30, -R26, -RZ ;  /* 0x800000ff1a1e7221 */ /* 0x000fc80000010100 */
[CCC-:B------:R-:W-:Y:S01]  /*2260*/  FFMA.RM R26, R25.reuse, R30.reuse, R25.reuse ;  /* 0x0000001e191a7223 */ /* 0x1c0fe20000004019 */
[----:B------:R-:W-:Y:S01]  /*2270*/  FFMA.RP R25, R25, R30, R25 ;  /* 0x0000001e19197223 */ /* 0x000fe20000008019 */
[----:B------:R-:W-:-:S04]  /*2280*/  HFMA2 R30, -RZ, RZ, 0, 1.78813934326171875e-07 ;  /* 0x00000003ff1e7431 */ /* 0x000fc800000001ff */
[C---:B------:R-:W-:Y:S02]  /*2290*/  FSETP.NEU.FTZ.AND P0, PT, R26.reuse, R25, PT ;  /* 0x000000191a00720b */ /* 0x040fe40003f1d000 */
[----:B------:R-:W-:Y:S02]  /*22a0*/  LOP3.LUT R26, R26, 0x7fffff, RZ, 0xc0, !PT ;  /* 0x007fffff1a1a7812 */ /* 0x000fe400078ec0ff */
[----:B------:R-:W-:Y:S02]  /*22b0*/  SEL R25, RZ, 0xffffffff, !P0 ;  /* 0xffffffffff197807 */ /* 0x000fe40004000000 */
[----:B------:R-:W-:Y:S02]  /*22c0*/  SHF.L.U32 R27, R30, R17, RZ ;  /* 0x000000111e1b7219 */ /* 0x000fe400000006ff */
[----:B------:R-:W-:Y:S02]  /*22d0*/  LOP3.LUT R26, R26, 0x800000, RZ, 0xfc, !PT ;  /* 0x008000001a1a7812 */ /* 0x000fe400078efcff */
[----:B------:R-:W-:-:S02]  /*22e0*/  IADD3 R25, PT, PT, -R25, RZ, RZ ;  /* 0x000000ff19197210 */ /* 0x000fc40007ffe1ff */
[----:B------:R-:W-:Y:S02]  /*22f0*/  LOP3.LUT R28, R27, R26, RZ, 0xc0, !PT ;  /* 0x0000001a1b1c7212 */ /* 0x000fe400078ec0ff */
[-C--:B------:R-:W-:Y:S02]  /*2300*/  LOP3.LUT P1, RZ, R25, R17.reuse, R26, 0xf8, !PT ;  /* 0x0000001119ff7212 */ /* 0x080fe4000782f81a */
[----:B------:R-:W-:-:S04]  /*2310*/  SHF.R.U32.HI R28, RZ, R17, R28 ;  /* 0x00000011ff1c7219 */ /* 0x000fc8000001161c */
[C---:B------:R-:W-:Y:S02]  /*2320*/  LOP3.LUT P0, RZ, R28.reuse, 0x1, RZ, 0xc0, !PT ;  /* 0x000000011cff7812 */ /* 0x040fe4000780c0ff */
[----:B------:R-:W-:-:S04]  /*2330*/  LOP3.LUT P3, RZ, R28, 0x2, RZ, 0xc0, !PT ;  /* 0x000000021cff7812 */ /* 0x000fc8000786c0ff */
[----:B------:R-:W-:Y:S02]  /*2340*/  PLOP3.LUT P0, PT, P0, P1, P3, 0xe0, 0x0 ;  /* 0x000000000000781c */ /* 0x000fe40000703c30 */
[----:B------:R-:W-:Y:S02]  /*2350*/  LOP3.LUT P1, RZ, R2, 0x7fffff, RZ, 0xc0, !PT ;  /* 0x007fffff02ff7812 */ /* 0x000fe4000782c0ff */
[----:B------:R-:W-:-:S04]  /*2360*/  SEL R17, RZ, 0x1, !P0 ;  /* 0x00000001ff117807 */ /* 0x000fc80004000000 */
[----:B------:R-:W-:-:S04]  /*2370*/  IADD3 R17, PT, PT, -R17, RZ, RZ ;  /* 0x000000ff11117210 */ /* 0x000fc80007ffe1ff */
[----:B------:R-:W-:Y:S02]  /*2380*/  ISETP.GE.AND P0, PT, R17, RZ, PT ;  /* 0x000000ff1100720c */ /* 0x000fe40003f06270 */
[----:B------:R-:W-:-:S04]  /*2390*/  IADD3 R17, PT, PT, R16, -0xfc, RZ ;  /* 0xffffff0410117810 */ /* 0x000fc80007ffe0ff */
[----:B------:R-:W-:-:S07]  /*23a0*/  SHF.R.U32.HI R17, RZ, R17, R26 ;  /* 0x00000011ff117219 */ /* 0x000fce000001161a */
[----:B------:R-:W-:-:S04]  /*23b0*/  @!P0 IADD3 R17, PT, PT, R17, 0x1, RZ ;  /* 0x0000000111118810 */ /* 0x000fc80007ffe0ff */
[----:B------:R-:W-:-:S04]  /*23c0*/  @!P1 SHF.L.U32 R17, R17, 0x1, RZ ;  /* 0x0000000111119819 */ /* 0x000fc800000006ff */
[----:B------:R-:W-:Y:S01]  /*23d0*/  LOP3.LUT R17, R17, 0x80000000, R2, 0xf8, !PT ;  /* 0x8000000011117812 */ /* 0x000fe200078ef802 */
[----:B------:R-:W-:Y:S06]  /*23e0*/  BRA `(.L_x_67) ;  /* 0x0000000000047947 */ /* 0x000fec0003800000 */
.L_x_68:
[----:B------:R0:W1:Y:S02]  /*23f0*/  MUFU.RCP R17, R2 ;  /* 0x0000000200117308 */ /* 0x0000640000001000 */
.L_x_67:
[----:B------:R-:W-:Y:S05]  /*2400*/  BSYNC.RECONVERGENT B1 ;  /* 0x0000000000017941 */ /* 0x000fea0003800200 */
.L_x_65:
[----:B-1----:R-:W-:Y:S01]  /*2410*/  MOV R25, R17 ;  /* 0x0000001100197202 */ /* 0x002fe20000000f00 */
[----:B------:R-:W-:Y:S02]  /*2420*/  HFMA2 R17, -RZ, RZ, 0, 0 ;  /* 0x00000000ff117431 */ /* 0x000fe400000001ff */
[----:B------:R-:W-:-:S04]  /*2430*/  IMAD.MOV.U32 R16, RZ, RZ, R24 ;  /* 0x000000ffff107224 */ /* 0x000fc800078e0018 */
[----:B0-----:R-:W-:Y:S05]  /*2440*/  RET.REL.NODEC R16 `(_Z33cuda_compute_scores_det_robust_l0PiPfS0_iiS0_S_if) ;  /* 0xffffffd810ec7950 */ /* 0x001fea0003c3ffff */
        .weak           $__internal_1_$__cuda_sm3x_div_rn_noftz_f32_slowpath
        .type           $__internal_1_$__cuda_sm3x_div_rn_noftz_f32_slowpath,@function
        .size           $__internal_1_$__cuda_sm3x_div_rn_noftz_f32_slowpath,(.L_x_385 - $__internal_1_$__cuda_sm3x_div_rn_noftz_f32_slowpath)
$__internal_1_$__cuda_sm3x_div_rn_noftz_f32_slowpath:
[----:B------:R-:W-:Y:S01]  /*2450*/  SHF.R.U32.HI R24, RZ, 0x17, R2 ;  /* 0x00000017ff187819 */ /* 0x000fe20000011602 */
[----:B------:R-:W-:Y:S01]  /*2460*/  BSSY.RECONVERGENT B0, `(.L_x_69) ;  /* 0x0000062000007945 */ /* 0x000fe20003800200 */
[----:B------:R-:W-:Y:S02]  /*2470*/  SHF.R.U32.HI R27, RZ, 0x17, R25 ;  /* 0x00000017ff1b7819 */ /* 0x000fe40000011619 */
[----:B------:R-:W-:Y:S02]  /*2480*/  LOP3.LUT R24, R24, 0xff, RZ, 0xc0, !PT ;  /* 0x000000ff18187812 */ /* 0x000fe400078ec0ff */
[----:B------:R-:W-:Y:S02]  /*2490*/  LOP3.LUT R27, R27, 0xff, RZ, 0xc0, !PT ;  /* 0x000000ff1b1b7812 */ /* 0x000fe400078ec0ff */
[----:B------:R-:W-:Y:S02]  /*24a0*/  IADD3 R26, PT, PT, R24, -0x1, RZ ;  /* 0xffffffff181a7810 */ /* 0x000fe40007ffe0ff */
[----:B------:R-:W-:-:S02]  /*24b0*/  IADD3 R28, PT, PT, R27, -0x1, RZ ;  /* 0xffffffff1b1c7810 */ /* 0x000fc40007ffe0ff */
[----:B------:R-:W-:-:S04]  /*24c0*/  ISETP.GT.U32.AND P0, PT, R26, 0xfd, PT ;  /* 0x000000fd1a00780c */ /* 0x000fc80003f04070 */
[----:B------:R-:W-:-:S13]  /*24d0*/  ISETP.GT.U32.OR P0, PT, R28, 0xfd, P0 ;  /* 0x000000fd1c00780c */ /* 0x000fda0000704470 */
[----:B------:R-:W-:Y:S01]  /*24e0*/  @!P0 MOV R17, RZ ;  /* 0x000000ff00118202 */ /* 0x000fe20000000f00 */
[----:B------:R-:W-:Y:S06]  /*24f0*/  @!P0 BRA `(.L_x_70) ;  /* 0x00000000005c8947 */ /* 0x000fec0003800000 */
[----:B------:R-:W-:Y:S02]  /*2500*/  FSETP.GTU.FTZ.AND P0, PT, |R25|, +INF , PT ;  /* 0x7f8000001900780b */ /* 0x000fe40003f1c200 */
[----:B------:R-:W-:-:S04]  /*2510*/  FSETP.GTU.FTZ.AND P1, PT, |R2|, +INF , PT ;  /* 0x7f8000000200780b */ /* 0x000fc80003f3c200 */
[----:B------:R-:W-:-:S13]  /*2520*/  PLOP3.LUT P0, PT, P0, P1, PT, 0xf8, 0x8f ;  /* 0x00000000008f781c */ /* 0x000fda0000703f70 */
[----:B------:R-:W-:Y:S05]  /*2530*/  @P0 BRA `(.L_x_71) ;  /* 0x00000004004c0947 */ /* 0x000fea0003800000 */
[----:B------:R-:W-:-:S13]  /*2540*/  LOP3.LUT P0, RZ, R2, 0x7fffffff, R25, 0xc8, !PT ;  /* 0x7fffffff02ff7812 */ /* 0x000fda000780c819 */
[----:B------:R-:W-:Y:S05]  /*2550*/  @!P0 BRA `(.L_x_72) ;  /* 0x00000004003c8947 */ /* 0x000fea0003800000 */
[C---:B------:R-:W-:Y:S02]  /*2560*/  FSETP.NEU.FTZ.AND P3, PT, |R25|.reuse, +INF , PT ;  /* 0x7f8000001900780b */ /* 0x040fe40003f7d200 */
[----:B------:R-:W-:Y:S02]  /*2570*/  FSETP.NEU.FTZ.AND P1, PT, |R2|, +INF , PT ;  /* 0x7f8000000200780b */ /* 0x000fe40003f3d200 */
[----:B------:R-:W-:-:S11]  /*2580*/  FSETP.NEU.FTZ.AND P0, PT, |R25|, +INF , PT ;  /* 0x7f8000001900780b */ /* 0x000fd60003f1d200 */
[----:B------:R-:W-:Y:S05]  /*2590*/  @!P1 BRA !P3, `(.L_x_72) ;  /* 0x00000004002c9947 */ /* 0x000fea0005800000 */
[----:B------:R-:W-:-:S04]  /*25a0*/  LOP3.LUT P3, RZ, R25, 0x7fffffff, RZ, 0xc0, !PT ;  /* 0x7fffffff19ff7812 */ /* 0x000fc8000786c0ff */
[----:B------:R-:W-:-:S13]  /*25b0*/  PLOP3.LUT P1, PT, P1, P3, PT, 0x2f, 0xf2 ;  /* 0x0000000000f2781c */ /* 0x000fda0000f26577 */
[----:B------:R-:W-:Y:S05]  /*25c0*/  @P1 BRA `(.L_x_73) ;  /* 0x0000000400181947 */ /* 0x000fea0003800000 */
[----:B------:R-:W-:-:S04]  /*25d0*/  LOP3.LUT P1, RZ, R2, 0x7fffffff, RZ, 0xc0, !PT ;  /* 0x7fffffff02ff7812 */ /* 0x000fc8000782c0ff */
[----:B------:R-:W-:-:S13]  /*25e0*/  PLOP3.LUT P0, PT, P0, P1, PT, 0x2f, 0xf2 ;  /* 0x0000000000f2781c */ /* 0x000fda0000702577 */
[----:B------:R-:W-:Y:S05]  /*25f0*/  @P0 BRA `(.L_x_74) ;  /* 0x0000000400000947 */ /* 0x000fea0003800000 */
[----:B------:R-:W-:Y:S02]  /*2600*/  ISETP.GE.AND P0, PT, R28, RZ, PT ;  /* 0x000000ff1c00720c */ /* 0x000fe40003f06270 */
[----:B------:R-:W-:-:S11]  /*2610*/  ISETP.GE.AND P1, PT, R26, RZ, PT ;  /* 0x000000ff1a00720c */ /* 0x000fd60003f26270 */
[----:B------:R-:W-:Y:S01]  /*2620*/  @P0 MOV R17, RZ ;  /* 0x000000ff00110202 */ /* 0x000fe20000000f00 */
[----:B------:R-:W-:Y:S01]  /*2630*/  @!P0 FFMA R25, R25, 1.84467440737095516160e+19, RZ ;  /* 0x5f80000019198823 */ /* 0x000fe200000000ff */
[----:B------:R-:W-:Y:S01]  /*2640*/  @!P0 MOV R17, 0xffffffc0 ;  /* 0xffffffc000118802 */ /* 0x000fe20000000f00 */
[----:B------:R-:W-:-:S03]  /*2650*/  @!P1 FFMA R2, R2, 1.84467440737095516160e+19, RZ ;  /* 0x5f80000002029823 */ /* 0x000fc600000000ff */
[----:B------:R-:W-:-:S07]  /*2660*/  @!P1 IADD3 R17, PT, PT, R17, 0x40, RZ ;  /* 0x0000004011119810 */ /* 0x000fce0007ffe0ff */
.L_x_70:
[----:B------:R-:W-:Y:S01]  /*2670*/  LEA R31, R24, 0xc0800000, 0x17 ;  /* 0xc0800000181f7811 */ /* 0x000fe200078eb8ff */
[----:B------:R-:W-:Y:S01]  /*2680*/  VIADD R26, R27, 0xffffff81 ;  /* 0xffffff811b1a7836 */ /* 0x000fe20000000000 */
[----:B------:R-:W-:Y:S02]  /*2690*/  BSSY.RECONVERGENT B1, `(.L_x_75) ;  /* 0x0000035000017945 */ /* 0x000fe40003800200 */
[----:B------:R-:W-:Y:S01]  /*26a0*/  IADD3 R28, PT, PT, -R31, R2, RZ ;  /* 0x000000021f1c7210 */ /* 0x000fe20007ffe1ff */
[C---:B------:R-:W-:Y:S01]  /*26b0*/  IMAD R27, R26.reuse, -0x800000, R25 ;  /* 0xff8000001a1b7824 */ /* 0x040fe200078e0219 */
[----:B------:R-:W-:Y:S02]  /*26c0*/  IADD3 R26, PT, PT, R26, 0x7f, -R24 ;  /* 0x0000007f1a1a7810 */ /* 0x000fe40007ffe818 */
[----:B------:R-:W0:Y:S01]  /*26d0*/  MUFU.RCP R31, R28 ;  /* 0x0000001c001f7308 */ /* 0x000e220000001000 */
[----:B------:R-:W-:Y:S01]  /*26e0*/  FADD.FTZ R2, -R28, -RZ ;  /* 0x800000ff1c027221 */ /* 0x000fe20000010100 */
[----:B------:R-:W-:-:S03]  /*26f0*/  IADD3 R17, PT, PT, R26, R17, RZ ;  /* 0x000000111a117210 */ /* 0x000fc60007ffe0ff */
[----:B0-----:R-:W-:-:S04]  /*2700*/  FFMA R24, R31, R2, 1 ;  /* 0x3f8000001f187423 */ /* 0x001fc80000000002 */
[----:B------:R-:W-:-:S04]  /*2710*/  FFMA R24, R31, R24, R31 ;  /* 0x000000181f187223 */ /* 0x000fc8000000001f */
[----:B------:R-:W-:-:S04]  /*2720*/  FFMA R31, R27, R24, RZ ;  /* 0x000000181b1f7223 */ /* 0x000fc800000000ff */
[----:B------:R-:W-:-:S04]  /*2730*/  FFMA R25, R2, R31, R27 ;  /* 0x0000001f02197223 */ /* 0x000fc8000000001b */
[----:B------:R-:W-:-:S04]  /*2740*/  FFMA R25, R24, R25, R31 ;  /* 0x0000001918197223 */ /* 0x000fc8000000001f */
[----:B------:R-:W-:-:S04]  /*2750*/  FFMA R28, R2, R25, R27 ;  /* 0x00000019021c7223 */ /* 0x000fc8000000001b */
[----:B------:R-:W-:-:S05]  /*2760*/  FFMA R2, R24, R28, R25 ;  /* 0x0000001c18027223 */ /* 0x000fca0000000019 */
[----:B------:R-:W-:-:S04]  /*2770*/  SHF.R.U32.HI R26, RZ, 0x17, R2 ;  /* 0x00000017ff1a7819 */ /* 0x000fc80000011602 */
[----:B------:R-:W-:-:S04]  /*2780*/  LOP3.LUT R26, R26, 0xff, RZ, 0xc0, !PT ;  /* 0x000000ff1a1a7812 */ /* 0x000fc800078ec0ff */
[----:B------:R-:W-:-:S04]  /*2790*/  IADD3 R26, PT, PT, R26, R17, RZ ;  /* 0x000000111a1a7210 */ /* 0x000fc80007ffe0ff */
[----:B------:R-:W-:-:S04]  /*27a0*/  IADD3 R27, PT, PT, R26, -0x1, RZ ;  /* 0xffffffff1a1b7810 */ /* 0x000fc80007ffe0ff */
[----:B------:R-:W-:-:S13]  /*27b0*/  ISETP.GE.U32.AND P0, PT, R27, 0xfe, PT ;  /* 0x000000fe1b00780c */ /* 0x000fda0003f06070 */
[----:B------:R-:W-:Y:S05]  /*27c0*/  @!P0 BRA `(.L_x_76) ;  /* 0x0000000000808947 */ /* 0x000fea0003800000 */
[----:B------:R-:W-:-:S13]  /*27d0*/  ISETP.GT.AND P0, PT, R26, 0xfe, PT ;  /* 0x000000fe1a00780c */ /* 0x000fda0003f04270 */
[----:B------:R-:W-:Y:S05]  /*27e0*/  @P0 BRA `(.L_x_77) ;  /* 0x00000000006c0947 */ /* 0x000fea0003800000 */
[----:B------:R-:W-:-:S13]  /*27f0*/  ISETP.GE.AND P0, PT, R26, 0x1, PT ;  /* 0x000000011a00780c */ /* 0x000fda0003f06270 */
[----:B------:R-:W-:Y:S05]  /*2800*/  @P0 BRA `(.L_x_78) ;  /* 0x0000000000740947 */ /* 0x000fea0003800000 */
[----:B------:R-:W-:Y:S02]  /*2810*/  ISETP.GE.AND P0, PT, R26, -0x18, PT ;  /* 0xffffffe81a00780c */ /* 0x000fe40003f06270 */
[----:B------:R-:W-:-:S11]  /*2820*/  LOP3.LUT R2, R2, 0x80000000, RZ, 0xc0, !PT ;  /* 0x8000000002027812 */ /* 0x000fd600078ec0ff */
[----:B------:R-:W-:Y:S05]  /*2830*/  @!P0 BRA `(.L_x_78) ;  /* 0x0000000000688947 */ /* 0x000fea0003800000 */
[CCC-:B------:R-:W-:Y:S01]  /*2840*/  FFMA.RP R17, R24.reuse, R28.reuse, R25.reuse ;  /* 0x0000001c18117223 */ /* 0x1c0fe20000008019 */
[CCC-:B------:R-:W-:Y:S01]  /*2850*/  FFMA.RM R30, R24.reuse, R28.reuse, R25.reuse ;  /* 0x0000001c181e7223 */ /* 0x1c0fe20000004019 */
[----:B------:R-:W-:Y:S01]  /*2860*/  FFMA.RZ R24, R24, R28, R25 ;  /* 0x0000001c18187223 */ /* 0x000fe2000000c019 */
[C---:B------:R-:W-:Y:S02]  /*2870*/  ISETP.NE.AND P3, PT, R26.reuse, RZ, PT ;  /* 0x000000ff1a00720c */ /* 0x040fe40003f65270 */
[----:B------:R-:W-:Y:S02]  /*2880*/  ISETP.NE.AND P1, PT, R26, RZ, PT ;  /* 0x000000ff1a00720c */ /* 0x000fe40003f25270 */
[----:B------:R-:W-:Y:S02]  /*2890*/  LOP3.LUT R24, R24, 0x7fffff, RZ, 0xc0, !PT ;  /* 0x007fffff18187812 */ /* 0x000fe400078ec0ff */
[----:B------:R-:W-:Y:S02]  /*28a0*/  FSETP.NEU.FTZ.AND P0, PT, R17, R30, PT ;  /* 0x0000001e1100720b */ /* 0x000fe40003f1d000 */
[----:B------:R-:W-:-:S02]  /*28b0*/  IADD3 R17, PT, PT, R26, 0x20, RZ ;  /* 0x000000201a117810 */ /* 0x000fc40007ffe0ff */
[----:B------:R-:W-:Y:S02]  /*28c0*/  LOP3.LUT R24, R24, 0x800000, RZ, 0xfc, !PT ;  /* 0x0080000018187812 */ /* 0x000fe400078efcff */
[----:B------:R-:W-:Y:S02]  /*28d0*/  IADD3 R26, PT, PT, -R26, RZ, RZ ;  /* 0x000000ff1a1a7210 */ /* 0x000fe40007ffe1ff */
[----:B------:R-:W-:Y:S02]  /*28e0*/  SHF.L.U32 R17, R24, R17, RZ ;  /* 0x0000001118117219 */ /* 0x000fe400000006ff */
[----:B------:R-:W-:Y:S02]  /*28f0*/  SEL R25, R26, RZ, P3 ;  /* 0x000000ff1a197207 */ /* 0x000fe40001800000 */
[----:B------:R-:W-:Y:S02]  /*2900*/  ISETP.NE.AND P1, PT, R17, RZ, P1 ;  /* 0x000000ff1100720c */ /* 0x000fe40000f25270 */
[----:B------:R-:W-:-:S02]  /*2910*/  SHF.R.U32.HI R26, RZ, R25, R24 ;  /* 0x00000019ff1a7219 */ /* 0x000fc40000011618 */
[----:B------:R-:W-:Y:S02]  /*2920*/  PLOP3.LUT P0, PT, P0, P1, PT, 0xf8, 0x8f ;  /* 0x00000000008f781c */ /* 0x000fe40000703f70 */
[----:B------:R-:W-:Y:S02]  /*2930*/  SHF.R.U32.HI R24, RZ, 0x1, R26 ;  /* 0x00000001ff187819 */ /* 0x000fe4000001161a */
[----:B------:R-:W-:-:S04]  /*2940*/  SEL R17, RZ, 0x1, !P0 ;  /* 0x00000001ff117807 */ /* 0x000fc80004000000 */
[----:B------:R-:W-:-:S04]  /*2950*/  LOP3.LUT R17, R17, 0x1, R24, 0xf8, !PT ;  /* 0x0000000111117812 */ /* 0x000fc800078ef818 */
[----:B------:R-:W-:-:S04]  /*2960*/  LOP3.LUT R17, R17, R26, RZ, 0xc0, !PT ;  /* 0x0000001a11117212 */ /* 0x000fc800078ec0ff */
[----:B------:R-:W-:-:S04]  /*2970*/  IADD3 R17, PT, PT, R24, R17, RZ ;  /* 0x0000001118117210 */ /* 0x000fc80007ffe0ff */
[----:B------:R-:W-:Y:S01]  /*2980*/  LOP3.LUT R2, R17, R2, RZ, 0xfc, !PT ;  /* 0x0000000211027212 */ /* 0x000fe200078efcff */
[----:B------:R-:W-:Y:S06]  /*2990*/  BRA `(.L_x_78) ;  /* 0x0000000000107947 */ /* 0x000fec0003800000 */
.L_x_77:
[----:B------:R-:W-:-:S04]  /*29a0*/  LOP3.LUT R2, R2, 0x80000000, RZ, 0xc0, !PT ;  /* 0x8000000002027812 */ /* 0x000fc800078ec0ff */
[----:B------:R-:W-:Y:S01]  /*29b0*/  LOP3.LUT R2, R2, 0x7f800000, RZ, 0xfc, !PT ;  /* 0x7f80000002027812 */ /* 0x000fe200078efcff */
[----:B------:R-:W-:Y:S06]  /*29c0*/  BRA `(.L_x_78) ;  /* 0x0000000000047947 */ /* 0x000fec0003800000 */
.L_x_76:
[----:B------:R-:W-:-:S07]  /*29d0*/  LEA R2, R17, R2, 0x17 ;  /* 0x0000000211027211 */ /* 0x000fce00078eb8ff */
.L_x_78:
[----:B------:R-:W-:Y:S05]  /*29e0*/  BSYNC.RECONVERGENT B1 ;  /* 0x0000000000017941 */ /* 0x000fea0003800200 */
.L_x_75:
[----:B------:R-:W-:Y:S05]  /*29f0*/  BRA `(.L_x_79) ;  /* 0x0000000000207947 */ /* 0x000fea0003800000 */
.L_x_74:
[----:B------:R-:W-:-:S04]  /*2a00*/  LOP3.LUT R2, R2, 0x80000000, R25, 0x48, !PT ;  /* 0x8000000002027812 */ /* 0x000fc800078e4819 */
[----:B------:R-:W-:Y:S01]  /*2a10*/  LOP3.LUT R2, R2, 0x7f800000, RZ, 0xfc, !PT ;  /* 0x7f80000002027812 */ /* 0x000fe200078efcff */
[----:B------:R-:W-:Y:S06]  /*2a20*/  BRA `(.L_x_79) ;  /* 0x0000000000147947 */ /* 0x000fec0003800000 */
.L_x_73:
[----:B------:R-:W-:Y:S01]  /*2a30*/  LOP3.LUT R2, R2, 0x80000000, R25, 0x48, !PT ;  /* 0x8000000002027812 */ /* 0x000fe200078e4819 */
[----:B------:R-:W-:Y:S06]  /*2a40*/  BRA `(.L_x_79) ;  /* 0x00000000000c7947 */ /* 0x000fec0003800000 */
.L_x_72:
[----:B------:R-:W0:Y:S01]  /*2a50*/  MUFU.RSQ R2, -QNAN ;  /* 0xffc0000000027908 */ /* 0x000e220000001400 */
[----:B------:R-:W-:Y:S05]  /*2a60*/  BRA `(.L_x_79) ;  /* 0x0000000000047947 */ /* 0x000fea0003800000 */
.L_x_71:
[----:B------:R-:W-:-:S07]  /*2a70*/  FADD.FTZ R2, R25, R2 ;  /* 0x0000000219027221 */ /* 0x000fce0000010000 */
.L_x_79:
[----:B------:R-:W-:Y:S05]  /*2a80*/  BSYNC.RECONVERGENT B0 ;  /* 0x0000000000007941 */ /* 0x000fea0003800200 */
.L_x_69:
[----:B------:R-:W-:-:S04]  /*2a90*/  HFMA2 R17, -RZ, RZ, 0, 0 ;  /* 0x00000000ff117431 */ /* 0x000fc800000001ff */
[----:B0-----:R-:W-:Y:S05]  /*2aa0*/  RET.REL.NODEC R16 `(_Z33cuda_compute_scores_det_robust_l0PiPfS0_iiS0_S_if) ;  /* 0xffffffd410547950 */ /* 0x001fea0003c3ffff */
.L_x_80:
        /* <DEDUP_REMOVED lines=13> */
.L_x_385:


//--------------------- .text._Z30cuda_deterministic_prob_zero_uPfiiS_Pii --------------------------
	.section	.text._Z30cuda_deterministic_prob_zero_uPfiiS_Pii,"ax",@progbits
	.align	128
        .global         _Z30cuda_deterministic_prob_zero_uPfiiS_Pii
        .type           _Z30cuda_deterministic_prob_zero_uPfiiS_Pii,@function
        .size           _Z30cuda_deterministic_prob_zero_uPfiiS_Pii,(.L_x_387 - _Z30cuda_deterministic_prob_zero_uPfiiS_Pii)
        .other          _Z30cuda_deterministic_prob_zero_uPfiiS_Pii,@"STO_CUDA_ENTRY STV_DEFAULT"
_Z30cuda_deterministic_prob_zero_uPfiiS_Pii:
.text._Z30cuda_deterministic_prob_zero_uPfiiS_Pii:
        /* <DEDUP_REMOVED lines=8> */
[----:B------:R-:W0:Y:S01]  /*0080*/  LDC R5, c[0x0][0x3a0] ;  /* 0x0000e800ff057b82 */ /* 0x000e220000000800 */
[----:B------:R-:W0:Y:S01]  /*0090*/  LDCU UR6, c[0x0][0x388] ;  /* 0x00007100ff0677ac */ /* 0x000e220008000800 */
[----:B------:R-:W1:Y:S06]  /*00a0*/  LDCU.64 UR4, c[0x0][0x358] ;  /* 0x00006b00ff0477ac */ /* 0x000e6c0008000a00 */
[----:B------:R-:W2:Y:S08]  /*00b0*/  LDC.64 R2, c[0x0][0x398] ;  /* 0x0000e600ff027b82 */ /* 0x000eb00000000a00 */
[----:B------:R-:W3:Y:S01]  /*00c0*/  LDC.64 R6, c[0x0][0x390] ;  /* 0x0000e400ff067b82 */ /* 0x000ee20000000a00 */
[----:B0-----:R-:W-:-:S07]  /*00d0*/  IMAD R5, R4, UR6, R5 ;  /* 0x0000000604057c24 */ /* 0x001fce000f8e0205 */
[----:B------:R-:W0:Y:S01]  /*00e0*/  LDC R8, c[0x3][0xc] ;  /* 0x00c00300ff087b82 */ /* 0x000e220000000800 */
[----:B------:R-:W4:Y:S01]  /*00f0*/  LDCU UR6, c[0x3][URZ] ;  /* 0x00c00000ff0677ac */ /* 0x000f220008000800 */
[----:B--2---:R-:W-:-:S06]  /*0100*/  IMAD.WIDE R2, R5, 0x4, R2 ;  /* 0x0000000405027825 */ /* 0x004fcc00078e0202 */
[----:B-1----:R-:W3:Y:S01]  /*0110*/  LDG.E R3, desc[UR4][R2.64] ;  /* 0x0000000402037981 */ /* 0x002ee2000c1e1900 */
[----:B0-----:R-:W0:Y:S01]  /*0120*/  MUFU.RCP R0, R8 ;  /* 0x0000000800007308 */ /* 0x001e220000001000 */
[----:B----4-:R-:W-:Y:S02]  /*0130*/  IMAD.U32 R9, RZ, RZ, UR6 ;  /* 0x00000006ff097e24 */ /* 0x010fe4000f8e00ff */
[----:B---3--:R-:W-:-:S06]  /*0140*/  IMAD.WIDE R6, R3, 0x4, R6 ;  /* 0x0000000403067825 */ /* 0x008fcc00078e0206 */
[----:B------:R1:W5:Y:S01]  /*0150*/  LDG.E R6, desc[UR4][R6.64] ;  /* 0x0000000406067981 */ /* 0x000362000c1e1900 */
[----:B------:R-:W2:Y:S01]  /*0160*/  FCHK P0, R9, R8 ;  /* 0x0000000809007302 */ /* 0x000ea20000000000 */
[----:B0-----:R-:W-:-:S04]  /*0170*/  FFMA R5, R0, -R8, 1 ;  /* 0x3f80000000057423 */ /* 0x001fc80000000808 */
[----:B------:R-:W-:-:S04]  /*0180*/  FFMA R0, R0, R5, R0 ;  /* 0x0000000500007223 */ /* 0x000fc80000000000 */
[----:B------:R-:W-:-:S04]  /*0190*/  FFMA R5, R0, UR6, RZ ;  /* 0x0000000600057c23 */ /* 0x000fc800080000ff */
[----:B------:R-:W-:-:S04]  /*01a0*/  FFMA R2, R5, -R8, UR6 ;  /* 0x0000000605027e23 */ /* 0x000fc80008000808 */
[----:B------:R-:W-:Y:S01]  /*01b0*/  FFMA R5, R0, R2, R5 ;  /* 0x0000000200057223 */ /* 0x000fe20000000005 */
[----:B-12---:R-:W-:Y:S06]  /*01c0*/  @!P0 BRA `(.L_x_81) ;  /* 0x00000000001c8947 */ /* 0x006fec0003800000 */
[----:B------:R-:W0:Y:S01]  /*01d0*/  LDCU UR6, c[0x3][URZ] ;  /* 0x00c00000ff0677ac */ /* 0x000e220008000800 */
[----:B------:R-:W-:Y:S01]  /*01e0*/  MOV R8, 0x230 ;  /* 0x0000023000087802 */ /* 0x000fe20000000f00 */
[----:B------:R-:W1:Y:S01]  /*01f0*/  LDCU UR7, c[0x3][0xc] ;  /* 0x00c00180ff0777ac */ /* 0x000e620008000800 */
[----:B0-----:R-:W-:Y:S02]  /*0200*/  IMAD.U32 R0, RZ, RZ, UR6 ;  /* 0x00000006ff007e24 */ /* 0x001fe4000f8e00ff */
[----:B-1----:R-:W-:-:S07]  /*0210*/  IMAD.U32 R3, RZ, RZ, UR7 ;  /* 0x00000007ff037e24 */ /* 0x002fce000f8e00ff */
[----:B-----5:R-:W-:Y:S05]  /*0220*/  CALL.REL.NOINC `($__internal_3_$__cuda_sm3x_div_rn_noftz_f32_slowpath) ;  /* 0x0000000400dc7944 */ /* 0x020fea0003c00000 */
[----:B------:R-:W-:-:S07]  /*0230*/  MOV R5, R2 ;  /* 0x0000000200057202 */ /* 0x000fce0000000f00 */
.L_x_81:
[----:B------:R-:W0:Y:S01]  /*0240*/  LDC R3, c[0x3][RZ] ;  /* 0x00c00000ff037b82 */ /* 0x000e220000000800 */
[----:B------:R-:W-:Y:S01]  /*0250*/  BSSY.RECONVERGENT B0, `(.L_x_82) ;  /* 0x000000f000007945 */ /* 0x000fe20003800200 */
[----:B0-----:R-:W-:-:S04]  /*0260*/  FADD R0, R3, R3 ;  /* 0x0000000303007221 */ /* 0x001fc80000000000 */
[----:B------:R-:W-:Y:S01]  /*0270*/  FMUL R3, R0, R3 ;  /* 0x0000000300037220 */ /* 0x000fe20000400000 */
[----:B-----5:R-:W-:-:S03]  /*0280*/  FMUL R0, R6, R6 ;  /* 0x0000000606007220 */ /* 0x020fc60000400000 */
[----:B------:R-:W0:Y:S08]  /*0290*/  MUFU.RCP R2, R3 ;  /* 0x0000000300027308 */ /* 0x000e300000001000 */
[----:B------:R-:W1:Y:S01]  /*02a0*/  FCHK P0, R0, R3 ;  /* 0x0000000300007302 */ /* 0x000e620000000000 */
[----:B0-----:R-:W-:-:S04]  /*02b0*/  FFMA R7, -R3, R2, 1 ;  /* 0x3f80000003077423 */ /* 0x001fc80000000102 */
[----:B------:R-:W-:-:S04]  /*02c0*/  FFMA R7, R2, R7, R2 ;  /* 0x0000000702077223 */ /* 0x000fc80000000002 */
[----:B------:R-:W-:-:S04]  /*02d0*/  FFMA R6, R0, R7, RZ ;  /* 0x0000000700067223 */ /* 0x000fc800000000ff */
[----:B------:R-:W-:-:S04]  /*02e0*/  FFMA R2, -R3, R6, R0 ;  /* 0x0000000603027223 */ /* 0x000fc80000000100 */
[----:B------:R-:W-:Y:S01]  /*02f0*/  FFMA R6, R7, R2, R6 ;  /* 0x0000000207067223 */ /* 0x000fe20000000006 */
[----:B-1----:R-:W-:Y:S06]  /*0300*/  @!P0 BRA `(.L_x_83) ;  /* 0x00000000000c8947 */ /* 0x002fec0003800000 */
[----:B------:R-:W-:-:S07]  /*0310*/  MOV R8, 0x330 ;  /* 0x0000033000087802 */ /* 0x000fce0000000f00 */
[----:B------:R-:W-:Y:S05]  /*0320*/  CALL.REL.NOINC `($__internal_3_$__cuda_sm3x_div_rn_noftz_f32_slowpath) ;  /* 0x00000004009c7944 */ /* 0x000fea0003c00000 */
[----:B------:R-:W-:-:S07]  /*0330*/  IMAD.MOV.U32 R6, RZ, RZ, R2 ;  /* 0x000000ffff067224 */ /* 0x000fce00078e0002 */
.L_x_83:
[----:B------:R-:W-:Y:S05]  /*0340*/  BSYNC.RECONVERGENT B0 ;  /* 0x0000000000007941 */ /* 0x000fea0003800200 */
.L_x_82:
[----:B------:R-:W0:Y:S01]  /*0350*/  LDC R3, c[0x3][0xc] ;  /* 0x00c00300ff037b82 */ /* 0x000e220000000800 */
[----:B------:R-:W-:Y:S01]  /*0360*/  BSSY.RECONVERGENT B0, `(.L_x_84) ;  /* 0x000000e000007945 */ /* 0x000fe20003800200 */
[----:B0-----:R-:W-:-:S04]  /*0370*/  FADD R2, R3, R3 ;  /* 0x0000000303027221 */ /* 0x001fc80000000000 */
[----:B------:R-:W-:-:S04]  /*0380*/  FMUL R3, R2, R3 ;  /* 0x0000000302037220 */ /* 0x000fc80000400000 */
        /* <DEDUP_REMOVED lines=11> */
.L_x_85:
[----:B------:R-:W-:Y:S05]  /*0440*/  BSYNC.RECONVERGENT B0 ;  /* 0x0000000000007941 */ /* 0x000fea0003800200 */
.L_x_84:
[----:B------:R-:W-:Y:S02]  /*0450*/  HFMA2 R3, -RZ, RZ, 0.96630859375, -0.0022525787353515625 ;  /* 0x3bbb989dff037431 */ /* 0x000fe400000001ff */
[----:B------:R-:W-:Y:S01]  /*0460*/  FADD R6, -R7, R6 ;  /* 0x0000000607067221 */ /* 0x000fe20000000100 */
[----:B------:R-:W-:Y:S01]  /*0470*/  IMAD.MOV.U32 R7, RZ, RZ, 0x437c0000 ;  /* 0x437c0000ff077424 */ /* 0x000fe200078e00ff */
[----:B------:R-:W-:Y:S02]  /*0480*/  BSSY.RECONVERGENT B0, `(.L_x_86) ;  /* 0x0000018000007945 */ /* 0x000fe40003800200 */
[----:B------:R-:W-:-:S04]  /*0490*/  FFMA.SAT R0, R6, R3, 0.5 ;  /* 0x3f00000006007423 */ /* 0x000fc80000002003 */
[----:B------:R-:W-:Y:S02]  /*04a0*/  FFMA.RM R0, R0, R7, 12582913 ;  /* 0x4b40000100007423 */ /* 0x000fe40000004007 */
[----:B------:R-:W0:Y:S02]  /*04b0*/  LDC R7, c[0x3][0x4] ;  /* 0x00c00100ff077b82 */ /* 0x000e240000000800 */
[C---:B------:R-:W-:Y:S01]  /*04c0*/  FADD R3, R0.reuse, -12583039 ;  /* 0xcb40007f00037421 */ /* 0x040fe20000000000 */
[----:B------:R-:W-:-:S03]  /*04d0*/  IMAD.SHL.U32 R0, R0, 0x800000, RZ ;  /* 0x0080000000007824 */ /* 0x000fc600078e00ff */
[----:B------:R-:W-:-:S04]  /*04e0*/  FFMA R3, R6, 1.4426950216293334961, -R3 ;  /* 0x3fb8aa3b06037823 */ /* 0x000fc80000000803 */
[----:B------:R-:W-:-:S06]  /*04f0*/  FFMA R3, R6, 1.925963033500011079e-08, R3 ;  /* 0x32a5706006037823 */ /* 0x000fcc0000000003 */
        /* <DEDUP_REMOVED lines=9> */
[----:B------:R-:W-:Y:S05]  /*0590*/  CALL.REL.NOINC `($__internal_2_$__cuda_sm20_rcp_rn_f32_slowpath) ;  /* 0x00000000002c7944 */ /* 0x000fea0003c00000 */
[----:B------:R-:W-:Y:S01]  /*05a0*/  IMAD.MOV.U32 R7, RZ, RZ, R3 ;  /* 0x000000ffff077224 */ /* 0x000fe200078e0003 */
[----:B------:R-:W-:Y:S06]  /*05b0*/  BRA `(.L_x_88) ;  /* 0x0000000000107947 */ /* 0x000fec0003800000 */
.L_x_87:
[----:B------:R-:W0:Y:S02]  /*05c0*/  MUFU.RCP R7, R2 ;  /* 0x0000000200077308 */ /* 0x000e240000001000 */
[----:B0-----:R-:W-:-:S04]  /*05d0*/  FFMA R0, R2, R7, -1 ;  /* 0xbf80000002007423 */ /* 0x001fc80000000007 */
[----:B------:R-:W-:-:S04]  /*05e0*/  FADD.FTZ R0, -R0, -RZ ;  /* 0x800000ff00007221 */ /* 0x000fc80000010100 */
[----:B------:R-:W-:-:S07]  /*05f0*/  FFMA R7, R7, R0, R7 ;  /* 0x0000000007077223 */ /* 0x000fce0000000007 */
.L_x_88:
[----:B------:R-:W-:Y:S05]  /*0600*/  BSYNC.RECONVERGENT B0 ;  /* 0x0000000000007941 */ /* 0x000fea0003800200 */
.L_x_86:
[----:B------:R-:W0:Y:S02]  /*0610*/  LDC.64 R2, c[0x0][0x380] ;  /* 0x0000e000ff027b82 */ /* 0x000e240000000a00 */
[----:B0-----:R-:W-:-:S05]  /*0620*/  IMAD.WIDE R4, R4, 0x4, R2 ;  /* 0x0000000404047825 */ /* 0x001fca00078e0202 */
[----:B------:R-:W-:Y:S01]  /*0630*/  STG.E desc[UR4][R4.64], R7 ;  /* 0x0000000704007986 */ /* 0x000fe2000c101904 */
[----:B------:R-:W-:Y:S05]  /*0640*/  EXIT ;  /* 0x000000000000794d */ /* 0x000fea0003800000 */
        .weak           $__internal_2_$__cuda_sm20_rcp_rn_f32_slowpath
        .type           $__internal_2_$__cuda_sm20_rcp_rn_f32_slowpath,@function
        .size           $__internal_2_$__cuda_sm20_rcp_rn_f32_slowpath,($__internal_3_$__cuda_sm3x_div_rn_noftz_f32_slowpath - $__internal_2_$__cuda_sm20_rcp_rn_f32_slowpath)
$__internal_2_$__cuda_sm20_rcp_rn_f32_slowpath:
[----:B------:R-:W-:Y:S01]  /*0650*/  IMAD.SHL.U32 R0, R2, 0x2, RZ ;  /* 0x0000000202007824 */ /* 0x000fe200078e00ff */
[----:B------:R-:W-:Y:S04]  /*0660*/  BSSY.RECONVERGENT B1, `(.L_x_89) ;  /* 0x0000031000017945 */ /* 0x000fe80003800200 */
[----:B------:R-:W-:Y:S02]  /*0670*/  SHF.R.U32.HI R7, RZ, 0x18, R0 ;  /* 0x00000018ff077819 */ /* 0x000fe40000011600 */
[----:B------:R-:W-:Y:S02]  /*0680*/  MOV R0, R2 ;  /* 0x0000000200007202 */ /* 0x000fe40000000f00 */
        /* <DEDUP_REMOVED lines=12> */
.L_x_90:
[----:B------:R-:W-:-:S05]  /*0750*/  VIADD R9, R7, 0xffffff03 ;  /* 0xffffff0307097836 */ /* 0x000fca0000000000 */
[----:B------:R-:W-:-:S13]  /*0760*/  ISETP.GT.U32.AND P0, PT, R9, 0x1, PT ;  /* 0x000000010900780c */ /* 0x000fda0003f04070 */
[----:B------:R-:W-:Y:S05]  /*0770*/  @P0 BRA `(.L_x_92) ;  /* 0x0000000000780947 */ /* 0x000fea0003800000 */
[----:B------:R-:W-:Y:S01]  /*0780*/  LOP3.LUT R2, R0, 0x7fffff, RZ, 0xc0, !PT ;  /* 0x007fffff00027812 */ /* 0x000fe200078ec0ff */
[----:B------:R-:W-:-:S03]  /*0790*/  HFMA2 R10, -RZ, RZ, 0, 1.78813934326171875e-07 ;  /* 0x00000003ff0a7431 */ /* 0x000fc600000001ff */
[----:B------:R-:W-:-:S04]  /*07a0*/  LOP3.LUT R2, R2, 0x3f800000, RZ, 0xfc, !PT ;  /* 0x3f80000002027812 */ /* 0x000fc800078efcff */
[----:B------:R-:W0:Y:S01]  /*07b0*/  MUFU.RCP R3, R2 ;  /* 0x0000000200037308 */ /* 0x000e220000001000 */
[----:B------:R-:W-:Y:S01]  /*07c0*/  SHF.L.U32 R10, R10, R9, RZ ;  /* 0x000000090a0a7219 */ /* 0x000fe200000006ff */
[----:B0-----:R-:W-:-:S04]  /*07d0*/  FFMA R5, R2, R3, -1 ;  /* 0xbf80000002057423 */ /* 0x001fc80000000003 */
[----:B------:R-:W-:-:S04]  /*07e0*/  FADD.FTZ R8, -R5, -RZ ;  /* 0x800000ff05087221 */ /* 0x000fc80000010100 */
[CCC-:B------:R-:W-:Y:S01]  /*07f0*/  FFMA.RM R5, R3.reuse, R8.reuse, R3.reuse ;  /* 0x0000000803057223 */ /* 0x1c0fe20000004003 */
[----:B------:R-:W-:-:S04]  /*0800*/  FFMA.RP R8, R3, R8, R3 ;  /* 0x0000000803087223 */ /* 0x000fc80000008003 */
[C---:B------:R-:W-:Y:S02]  /*0810*/  LOP3.LUT R3, R5.reuse, 0x7fffff, RZ, 0xc0, !PT ;  /* 0x007fffff05037812 */ /* 0x040fe400078ec0ff */
[----:B------:R-:W-:Y:S02]  /*0820*/  FSETP.NEU.FTZ.AND P0, PT, R5, R8, PT ;  /* 0x000000080500720b */ /* 0x000fe40003f1d000 */
[----:B------:R-:W-:Y:S02]  /*0830*/  LOP3.LUT R3, R3, 0x800000, RZ, 0xfc, !PT ;  /* 0x0080000003037812 */ /* 0x000fe400078efcff */
[----:B------:R-:W-:Y:S02]  /*0840*/  SEL R5, RZ, 0xffffffff, !P0 ;  /* 0xffffffffff057807 */ /* 0x000fe40004000000 */
[----:B------:R-:W-:-:S03]  /*0850*/  LOP3.LUT R10, R10, R3, RZ, 0xc0, !PT ;  /* 0x000000030a0a7212 */ /* 0x000fc600078ec0ff */
[----:B------:R-:W-:Y:S01]  /*0860*/  IMAD.MOV R2, RZ, RZ, -R5 ;  /* 0x000000ffff027224 */ /* 0x000fe200078e0a05 */
[----:B------:R-:W-:-:S04]  /*0870*/  SHF.R.U32.HI R10, RZ, R9, R10 ;  /* 0x00000009ff0a7219 */ /* 0x000fc8000001160a */
[----:B------:R-:W-:Y:S02]  /*0880*/  LOP3.LUT P1, RZ, R2, R9, R3, 0xf8, !PT ;  /* 0x0000000902ff7212 */ /* 0x000fe4000782f803 */
[C---:B------:R-:W-:Y:S02]  /*0890*/  LOP3.LUT P0, RZ, R10.reuse, 0x1, RZ, 0xc0, !PT ;  /* 0x000000010aff7812 */ /* 0x040fe4000780c0ff */
[----:B------:R-:W-:-:S04]  /*08a0*/  LOP3.LUT P2, RZ, R10, 0x2, RZ, 0xc0, !PT ;  /* 0x000000020aff7812 */ /* 0x000fc8000784c0ff */
[----:B------:R-:W-:Y:S02]  /*08b0*/  PLOP3.LUT P0, PT, P0, P1, P2, 0xe0, 0x0 ;  /* 0x000000000000781c */ /* 0x000fe40000703c20 */
[----:B------:R-:W-:Y:S02]  /*08c0*/  LOP3.LUT P1, RZ, R0, 0x7fffff, RZ, 0xc0, !PT ;  /* 0x007fffff00ff7812 */ /* 0x000fe4000782c0ff */
[----:B------:R-:W-:-:S05]  /*08d0*/  SEL R2, RZ, 0x1, !P0 ;  /* 0x00000001ff027807 */ /* 0x000fca0004000000 */
[----:B------:R-:W-:-:S05]  /*08e0*/  IMAD.MOV R2, RZ, RZ, -R2 ;  /* 0x000000ffff027224 */ /* 0x000fca00078e0a02 */
[----:B------:R-:W-:Y:S02]  /*08f0*/  ISETP.GE.AND P0, PT, R2, RZ, PT ;  /* 0x000000ff0200720c */ /* 0x000fe40003f06270 */
[----:B------:R-:W-:-:S04]  /*0900*/  IADD3 R2, PT, PT, R7, -0xfc, RZ ;  /* 0xffffff0407027810 */ /* 0x000fc80007ffe0ff */
[----:B------:R-:W-:-:S07]  /*0910*/  SHF.R.U32.HI R3, RZ, R2, R3 ;  /* 0x00000002ff037219 */ /* 0x000fce0000011603 */
[----:B------:R-:W-:-:S04]  /*0920*/  @!P0 VIADD R3, R3, 0x1 ;  /* 0x0000000103038836 */ /* 0x000fc80000000000 */
[----:B------:R-:W-:-:S05]  /*0930*/  @!P1 IMAD.SHL.U32 R3, R3, 0x2, RZ ;  /* 0x0000000203039824 */ /* 0x000fca00078e00ff */
[----:B------:R-:W-:Y:S01]  /*0940*/  LOP3.LUT R3, R3, 0x80000000, R0, 0xf8, !PT ;  /* 0x8000000003037812 */ /* 0x000fe200078ef800 */
[----:B------:R-:W-:Y:S06]  /*0950*/  BRA `(.L_x_91) ;  /* 0x0000000000047947 */ /* 0x000fec0003800000 */
.L_x_92:
[----:B------:R0:W1:Y:S02]  /*0960*/  MUFU.RCP R3, R0 ;  /* 0x0000000000037308 */ /* 0x0000640000001000 */
.L_x_91:
[----:B------:R-:W-:Y:S05]  /*0970*/  BSYNC.RECONVERGENT B1 ;  /* 0x0000000000017941 */ /* 0x000fea0003800200 */
.L_x_89:
[----:B------:R-:W-:-:S04]  /*0980*/  MOV R7, 0x0 ;  /* 0x0000000000077802 */ /* 0x000fc80000000f00 */
[----:B01----:R-:W-:Y:S05]  /*0990*/  RET.REL.NODEC R6 `(_Z30cuda_deterministic_prob_zero_uPfiiS_Pii) ;  /* 0xfffffff406987950 */ /* 0x003fea0003c3ffff */
        .weak           $__internal_3_$__cuda_sm3x_div_rn_noftz_f32_slowpath
        .type           $__internal_3_$__cuda_sm3x_div_rn_noftz_f32_slowpath,@function
        .size           $__internal_3_$__cuda_sm3x_div_rn_noftz_f32_slowpath,(.L_x_387 - $__internal_3_$__cuda_sm3x_div_rn_noftz_f32_slowpath)
$__internal_3_$__cuda_sm3x_div_rn_noftz_f32_slowpath:
[----:B------:R-:W-:Y:S01]  /*09a0*/  SHF.R.U32.HI R7, RZ, 0x17, R3 ;  /* 0x00000017ff077819 */ /* 0x000fe20000011603 */
[----:B------:R-:W-:Y:S01]  /*09b0*/  BSSY.RECONVERGENT B1, `(.L_x_93) ;  /* 0x0000063000017945 */ /* 0x000fe20003800200 */
[----:B------:R-:W-:Y:S02]  /*09c0*/  SHF.R.U32.HI R2, RZ, 0x17, R0 ;  /* 0x00000017ff027819 */ /* 0x000fe40000011600 */
[----:B------:R-:W-:Y:S02]  /*09d0*/  LOP3.LUT R14, R7, 0xff, RZ, 0xc0, !PT ;  /* 0x000000ff070e7812 */ /* 0x000fe400078ec0ff */
[----:B------:R-:W-:Y:S02]  /*09e0*/  LOP3.LUT R12, R2, 0xff, RZ, 0xc0, !PT ;  /* 0x000000ff020c7812 */ /* 0x000fe400078ec0ff */
[----:B------:R-:W-:Y:S01]  /*09f0*/  MOV R2, R0 ;  /* 0x0000000000027202 */ /* 0x000fe20000000f00 */
[----:B------:R-:W-:Y:S02]  /*0a00*/  VIADD R10, R14, 0xffffffff ;  /* 0xffffffff0e0a7836 */ /* 0x000fe40000000000 */
[----:B------:R-:W-:-:S03]  /*0a10*/  VIADD R9, R12, 0xffffffff ;  /* 0xffffffff0c097836 */ /* 0x000fc60000000000 */
[----:B------:R-:W-:-:S04]  /*0a20*/  ISETP.GT.U32.AND P0, PT, R10, 0xfd, PT ;  /* 0x000000fd0a00780c */ /* 0x000fc80003f04070 */
[----:B------:R-:W-:-:S13]  /*0a30*/  ISETP.GT.U32.OR P0, PT, R9, 0xfd, P0 ;  /* 0x000000fd0900780c */ /* 0x000fda0000704470 */
[----:B------:R-:W-:Y:S01]  /*0a40*/  @!P0 IMAD.MOV.U32 R7, RZ, RZ, RZ ;  /* 0x000000ffff078224 */ /* 0x000fe200078e00ff */
        /* <DEDUP_REMOVED lines=19> */
[----:B------:R-:W-:Y:S01]  /*0b80*/  @P0 IMAD.MOV.U32 R7, RZ, RZ, RZ ;  /* 0x000000ffff070224 */ /* 0x000fe200078e00ff */
[----:B------:R-:W-:Y:S01]  /*0b90*/  @!P0 MOV R7, 0xffffffc0 ;  /* 0xffffffc000078802 */ /* 0x000fe20000000f00 */
[----:B------:R-:W-:Y:S01]  /*0ba0*/  @!P0 FFMA R2, R0, 1.84467440737095516160e+19, RZ ;  /* 0x5f80000000028823 */ /* 0x000fe200000000ff */
[----:B------:R-:W-:-:S03]  /*0bb0*/  @!P1 FFMA R3, R3, 1.84467440737095516160e+19, RZ ;  /* 0x5f80000003039823 */ /* 0x000fc600000000ff */
[----:B------:R-:W-:-:S07]  /*0bc0*/  @!P1 VIADD R7, R7, 0x40 ;  /* 0x0000004007079836 */ /* 0x000fce0000000000 */
.L_x_94:
[----:B------:R-:W-:Y:S01]  /*0bd0*/  LEA R10, R14, 0xc0800000, 0x17 ;  /* 0xc08000000e0a7811 */ /* 0x000fe200078eb8ff */
[----:B------:R-:W-:Y:S04]  /*0be0*/  BSSY.RECONVERGENT B2, `(.L_x_99) ;  /* 0x0000036000027945 */ /* 0x000fe80003800200 */
[----:B------:R-:W-:Y:S01]  /*0bf0*/  IMAD.IADD R10, R3, 0x1, -R10 ;  /* 0x00000001030a7824 */ /* 0x000fe200078e0a0a */
[----:B------:R-:W-:-:S03]  /*0c00*/  IADD3 R3, PT, PT, R12, -0x7f, RZ ;  /* 0xffffff810c037810 */ /* 0x000fc60007ffe0ff */
[----:B------:R0:W1:Y:S01]  /*0c10*/  MUFU.RCP R9, R10 ;  /* 0x0000000a00097308 */ /* 0x0000620000001000 */
[----:B------:R-:W-:Y:S01]  /*0c20*/  FADD.FTZ R11, -R10, -RZ ;  /* 0x800000ff0a0b7221 */ /* 0x000fe20000010100 */
[C---:B------:R-:W-:Y:S01]  /*0c30*/  IMAD R2, R3.reuse, -0x800000, R2 ;  /* 0xff80000003027824 */ /* 0x040fe200078e0202 */
[----:B0-----:R-:W-:-:S05]  /*0c40*/  IADD3 R10, PT, PT, R3, 0x7f, -R14 ;  /* 0x0000007f030a7810 */ /* 0x001fca0007ffe80e */
[----:B------:R-:W-:Y:S02]  /*0c50*/  IMAD.IADD R10, R10, 0x1, R7 ;  /* 0x000000010a0a7824 */ /* 0x000fe400078e0207 */
[----:B-1----:R-:W-:-:S04]  /*0c60*/  FFMA R12, R9, R11, 1 ;  /* 0x3f800000090c7423 */ /* 0x002fc8000000000b */
[----:B------:R-:W-:-:S04]  /*0c70*/  FFMA R16, R9, R12, R9 ;  /* 0x0000000c09107223 */ /* 0x000fc80000000009 */
[----:B------:R-:W-:-:S04]  /*0c80*/  FFMA R9, R2, R16, RZ ;  /* 0x0000001002097223 */ /* 0x000fc800000000ff */
[----:B------:R-:W-:-:S04]  /*0c90*/  FFMA R12, R11, R9, R2 ;  /* 0x000000090b0c7223 */ /* 0x000fc80000000002 */
[----:B------:R-:W-:-:S04]  /*0ca0*/  FFMA R9, R16, R12, R9 ;  /* 0x0000000c10097223 */ /* 0x000fc80000000009 */
[----:B------:R-:W-:-:S04]  /*0cb0*/  FFMA R12, R11, R9, R2 ;  /* 0x000000090b0c7223 */ /* 0x000fc80000000002 */
[----:B------:R-:W-:-:S05]  /*0cc0*/  FFMA R2, R16, R12, R9 ;  /* 0x0000000c10027223 */ /* 0x000fca0000000009 */
[----:B------:R-:W-:-:S04]  /*0cd0*/  SHF.R.U32.HI R3, RZ, 0x17, R2 ;  /* 0x00000017ff037819 */ /* 0x000fc80000011602 */
[----:B------:R-:W-:-:S05]  /*0ce0*/  LOP3.LUT R3, R3, 0xff, RZ, 0xc0, !PT ;  /* 0x000000ff03037812 */ /* 0x000fca00078ec0ff */
[----:B------:R-:W-:-:S05]  /*0cf0*/  IMAD.IADD R11, R3, 0x1, R10 ;  /* 0x00000001030b7824 */ /* 0x000fca00078e020a */
        /* <DEDUP_REMOVED lines=10> */
[CCC-:B------:R-:W-:Y:S01]  /*0da0*/  FFMA.RZ R3, R16.reuse, R12.reuse, R9.reuse ;  /* 0x0000000c10037223 */ /* 0x1c0fe2000000c009 */
[CCC-:B------:R-:W-:Y:S01]  /*0db0*/  FFMA.RM R10, R16.reuse, R12.reuse, R9.reuse ;  /* 0x0000000c100a7223 */ /* 0x1c0fe20000004009 */
[C---:B------:R-:W-:Y:S02]  /*0dc0*/  ISETP.NE.AND P2, PT, R11.reuse, RZ, PT ;  /* 0x000000ff0b00720c */ /* 0x040fe40003f45270 */
[----:B------:R-:W-:Y:S02]  /*0dd0*/  ISETP.NE.AND P1, PT, R11, RZ, PT ;  /* 0x000000ff0b00720c */ /* 0x000fe40003f25270 */
[----:B------:R-:W-:Y:S01]  /*0de0*/  LOP3.LUT R7, R3, 0x7fffff, RZ, 0xc0, !PT ;  /* 0x007fffff03077812 */ /* 0x000fe200078ec0ff */
[----:B------:R-:W-:Y:S01]  /*0df0*/  FFMA.RP R3, R16, R12, R9 ;  /* 0x0000000c10037223 */ /* 0x000fe20000008009 */
[----:B------:R-:W-:Y:S02]  /*0e00*/  VIADD R12, R11, 0x20 ;  /* 0x000000200b0c7836 */ /* 0x000fe40000000000 */
[----:B------:R-:W-:Y:S01]  /*0e10*/  LOP3.LUT R7, R7, 0x800000, RZ, 0xfc, !PT ;  /* 0x0080000007077812 */ /* 0x000fe200078efcff */
[----:B------:R-:W-:Y:S01]  /*0e20*/  IMAD.MOV R9, RZ, RZ, -R11 ;  /* 0x000000ffff097224 */ /* 0x000fe200078e0a0b */
[----:B------:R-:W-:-:S02]  /*0e30*/  FSETP.NEU.FTZ.AND P0, PT, R3, R10, PT ;  /* 0x0000000a0300720b */ /* 0x000fc40003f1d000 */
[----:B------:R-:W-:Y:S02]  /*0e40*/  SHF.L.U32 R12, R7, R12, RZ ;  /* 0x0000000c070c7219 */ /* 0x000fe400000006ff */
[----:B------:R-:W-:Y:S02]  /*0e50*/  SEL R10, R9, RZ, P2 ;  /* 0x000000ff090a7207 */ /* 0x000fe40001000000 */
[----:B------:R-:W-:Y:S02]  /*0e60*/  ISETP.NE.AND P1, PT, R12, RZ, P1 ;  /* 0x000000ff0c00720c */ /* 0x000fe40000f25270 */
[----:B------:R-:W-:Y:S02]  /*0e70*/  SHF.R.U32.HI R10, RZ, R10, R7 ;  /* 0x0000000aff0a7219 */ /* 0x000fe40000011607 */
[----:B------:R-:W-:Y:S02]  /*0e80*/  PLOP3.LUT P0, PT, P0, P1, PT, 0xf8, 0x8f ;  /* 0x00000000008f781c */ /* 0x000fe40000703f70 */
[----:B------:R-:W-:-:S02]  /*0e90*/  SHF.R.U32.HI R12, RZ, 0x1, R10 ;  /* 0x00000001ff0c7819 */ /* 0x000fc4000001160a */
[----:B------:R-:W-:-:S04]  /*0ea0*/  SEL R3, RZ, 0x1, !P0 ;  /* 0x00000001ff037807 */ /* 0x000fc80004000000 */
[----:B------:R-:W-:-:S04]  /*0eb0*/  LOP3.LUT R3, R3, 0x1, R12, 0xf8, !PT ;  /* 0x0000000103037812 */ /* 0x000fc800078ef80c */
[----:B------:R-:W-:-:S04]  /*0ec0*/  LOP3.LUT R3, R3, R10, RZ, 0xc0, !PT ;  /* 0x0000000a03037212 */ /* 0x000fc800078ec0ff */
[----:B------:R-:W-:-:S04]  /*0ed0*/  IADD3 R3, PT, PT, R12, R3, RZ ;  /* 0x000000030c037210 */ /* 0x000fc80007ffe0ff */
[----:B------:R-:W-:Y:S01]  /*0ee0*/  LOP3.LUT R2, R3, R2, RZ, 0xfc, !PT ;  /* 0x0000000203027212 */ /* 0x000fe200078efcff */
[----:B------:R-:W-:Y:S06]  /*0ef0*/  BRA `(.L_x_102) ;  /* 0x0000000000107947 */ /* 0x000fec0003800000 */
.L_x_101:
[----:B------:R-:W-:-:S04]  /*0f00*/  LOP3.LUT R2, R2, 0x80000000, RZ, 0xc0, !PT ;  /* 0x8000000002027812 */ /* 0x000fc800078ec0ff */
[----:B------:R-:W-:Y:S01]  /*0f10*/  LOP3.LUT R2, R2, 0x7f800000, RZ, 0xfc, !PT ;  /* 0x7f80000002027812 */ /* 0x000fe200078efcff */
[----:B------:R-:W-:Y:S06]  /*0f20*/  BRA `(.L_x_102) ;  /* 0x0000000000047947 */ /* 0x000fec0003800000 */
.L_x_100:
[----:B------:R-:W-:-:S07]  /*0f30*/  IMAD R2, R10, 0x800000, R2 ;  /* 0x008000000a027824 */ /* 0x000fce00078e0202 */
.L_x_102:
[----:B------:R-:W-:Y:S05]  /*0f40*/  BSYNC.RECONVERGENT B2 ;  /* 0x0000000000027941 */ /* 0x000fea0003800200 */
.L_x_99:
[----:B------:R-:W-:Y:S05]  /*0f50*/  BRA `(.L_x_103) ;  /* 0x0000000000207947 */ /* 0x000fea0003800000 */
.L_x_98:
[----:B------:R-:W-:-:S04]  /*0f60*/  LOP3.LUT R2, R3, 0x80000000, R2, 0x48, !PT ;  /* 0x8000000003027812 */ /* 0x000fc800078e4802 */
[----:B------:R-:W-:Y:S01]  /*0f70*/  LOP3.LUT R2, R2, 0x7f800000, RZ, 0xfc, !PT ;  /* 0x7f80000002027812 */ /* 0x000fe200078efcff */
[----:B------:R-:W-:Y:S06]  /*0f80*/  BRA `(.L_x_103) ;  /* 0x0000000000147947 */ /* 0x000fec0003800000 */
.L_x_97:
[----:B------:R-:W-:Y:S01]  /*0f90*/  LOP3.LUT R2, R3, 0x80000000, R2, 0x48, !PT ;  /* 0x8000000003027812 */ /* 0x000fe200078e4802 */
[----:B------:R-:W-:Y:S06]  /*0fa0*/  BRA `(.L_x_103) ;  /* 0x00000000000c7947 */ /* 0x000fec0003800000 */
.L_x_96:
[----:B------:R-:W0:Y:S01]  /*0fb0*/  MUFU.RSQ R2, -QNAN ;  /* 0xffc0000000027908 */ /* 0x000e220000001400 */
[----:B------:R-:W-:Y:S05]  /*0fc0*/  BRA `(.L_x_103) ;  /* 0x0000000000047947 */ /* 0x000fea0003800000 */
.L_x_95:
[----:B------:R-:W-:-:S07]  /*0fd0*/  FADD.FTZ R2, R0, R3 ;  /* 0x0000000300027221 */ /* 0x000fce0000010000 */
.L_x_103:
[----:B------:R-:W-:Y:S05]  /*0fe0*/  BSYNC.RECONVERGENT B1 ;  /* 0x0000000000017941 */ /* 0x000fea0003800200 */
.L_x_93:
[----:B------:R-:W-:-:S04]  /*0ff0*/  HFMA2 R9, -RZ, RZ, 0, 0 ;  /* 0x00000000ff097431 */ /* 0x000fc800000001ff */
[----:B0-----:R-:W-:Y:S05]  /*1000*/  RET.REL.NODEC R8 `(_Z30cuda_deterministic_prob_zero_uPfiiS_Pii) ;  /* 0xffffffec08fc7950 */ /* 0x001fea0003c3ffff */
.L_x_104:
        /* <DEDUP_REMOVED lines=15> */
.L_x_387:


//--------------------- .text._Z28cuda_update_signal_robust_l0PfPiS_S_S_S0_iifS0_i --------------------------
	.section	.text._Z28cuda_update_signal_robust_l0PfPiS_S_S_S0_iifS0_i,"ax",@progbits
	.align	128
        .global         _Z28cuda_update_signal_robust_l0PfPiS_S_S_S0_iifS0_i
        .type           _Z28cuda_update_signal_robust_l0PfPiS_S_S_S0_iifS0_i,@function
        .size           _Z28cuda_update_signal_robust_l0PfPiS_S_S_S0_iifS0_i,(.L_x_399 - _Z28cuda_update_signal_robust_l0PfPiS_S_S_S0_iifS0_i)
        .other          _Z28cuda_update_signal_robust_l0PfPiS_S_S_S0_iifS0_i,@"STO_CUDA_ENTRY STV_DEFAULT"
_Z28cuda_update_signal_robust_l0PfPiS_S_S_S0_iifS0_i:
.text._Z28cuda_update_signal_robust_l0PfPiS_S_S_S0_iifS0_i:
        /* <DEDUP_REMOVED lines=10> */
[----:B0-----:R-:W-:-:S06]  /*00a0*/  IMAD.WIDE R2, R0, 0x4, R2 ;  /* 0x0000000400027825 */ /* 0x001fcc00078e0202 */
[----:B-1----:R-:W2:Y:S02]  /*00b0*/  LDG.E R2, desc[UR6][R2.64] ;  /* 0x0000000602027981 */ /* 0x002ea4000c1e1900 */
[----:B--2---:R-:W-:-:S13]  /*00c0*/  ISETP.NE.AND P0, PT, R2, RZ, PT ;  /* 0x000000ff0200720c */ /* 0x004fda0003f05270 */
[----:B------:R-:W-:Y:S05]  /*00d0*/  @P0 EXIT ;  /* 0x000000000000094d */ /* 0x000fea0003800000 */
[----:B------:R-:W0:Y:S01]  /*00e0*/  LDC.64 R2, c[0x0][0x3c0] ;  /* 0x0000f000ff027b82 */ /* 0x000e220000000a00 */
[----:B------:R-:W1:Y:S01]  /*00f0*/  LDCU UR4, c[0x0][0x3b8] ;  /* 0x00007700ff0477ac */ /* 0x000e620008000800 */
[----:B0-----:R-:W-:-:S06]  /*0100*/  IMAD.WIDE R2, R0, 0x4, R2 ;  /* 0x0000000400027825 */ /* 0x001fcc00078e0202 */
[----:B------:R-:W2:Y:S02]  /*0110*/  LDG.E R2, desc[UR6][R2.64] ;  /* 0x0000000602027981 */ /* 0x000ea4000c1e1900 */
[----:B--2---:R-:W-:-:S04]  /*0120*/  I2FP.F32.S32 R4, R2 ;  /* 0x0000000200047245 */ /* 0x004fc80000201400 */
[----:B-1----:R-:W-:-:S13]  /*0130*/  FSETP.GE.AND P0, PT, R4, UR4, PT ;  /* 0x0000000404007c0b */ /* 0x002fda000bf06000 */
        /* <DEDUP_REMOVED lines=26> */
.L_x_108:
        /* <DEDUP_REMOVED lines=56> */
.L_x_107:
        /* <DEDUP_REMOVED lines=34> */
.L_x_109:
        /* <DEDUP_REMOVED lines=31> */
.L_x_106:
[----:B------:R-:W-:-:S13]  /*0a70*/  FSETP.GT.AND P0, PT, R21, R22, PT ;  /* 0x000000161500720b */ /* 0x000fda0003f04000 */
[----:B------:R-:W-:Y:S05]  /*0a80*/  @P0 EXIT ;  /* 0x000000000000094d */ /* 0x000fea0003800000 */
.L_x_105:
        /* <DEDUP_REMOVED lines=9> */
.L_x_110:
        /* <DEDUP_REMOVED lines=14> */
.L_x_399:


//--------------------- .text._Z19cuda_compute_scoresPiS_PfS0_iiS0_S_i --------------------------
	.section	.text._Z19cuda_compute_scoresPiS_PfS0_iiS0_S_i,"ax",@progbits
	.align	128
        .global         _Z19cuda_compute_scoresPiS_PfS0_iiS0_S_i
        .type           _Z19cuda_compute_scoresPiS_PfS0_iiS0_S_i,@function
        .size           _Z19cuda_compute_scoresPiS_PfS0_iiS0_S_i,(.L_x_389 - _Z19cuda_compute_scoresPiS_PfS0_iiS0_S_i)
        .other          _Z19cuda_compute_scoresPiS_PfS0_iiS0_S_i,@"STO_CUDA_ENTRY STV_DEFAULT"
_Z19cuda_compute_scoresPiS_PfS0_iiS0_S_i:
.text._Z19cuda_compute_scoresPiS_PfS0_iiS0_S_i:
        /* <DEDUP_REMOVED lines=24> */
[----:B------:R-:W-:Y:S01]  /*0180*/  MOV R3, RZ ;  /* 0x000000ff00037202 */ /* 0x000fe20000000f00 */
[----:B------:R-:W-:Y:S02]  /*0190*/  HFMA2 R27, -RZ, RZ, 0, 0 ;  /* 0x00000000ff1b7431 */ /* 0x000fe400000001ff */
[----:B---3--:R-:W-:-:S04]  /*01a0*/  IMAD.WIDE R6, R5, 0x4, R6 ;  /* 0x0000000405067825 */ /* 0x008fc800078e0206 */
[----:B------:R-:W-:Y:S05]  /*01b0*/  BRA.U !UP0, `(.L_x_112) ;  /* 0x0000001d08847547 */ /* 0x000fea000b800000 */
[----:B------:R0:W5:Y:S01]  /*01c0*/  LDG.E R23, desc[UR6][R6.64] ;  /* 0x0000000606177981 */ /* 0x000162000c1e1900 */
[----:B------:R-:W1:Y:S01]  /*01d0*/  LDC R5, c[0x3][0x10] ;  /* 0x00c00400ff057b82 */ /* 0x000e620000000800 */
[----:B------:R-:W-:-:S07]  /*01e0*/  LEA R10, R22, R25, 0x1 ;  /* 0x00000019160a7211 */ /* 0x000fce00078e08ff */
        /* <DEDUP_REMOVED lines=13> */
[----:B-----5:R-:W-:Y:S05]  /*02c0*/  CALL.REL.NOINC `($__internal_5_$__cuda_sm3x_div_rn_noftz_f32_slowpath) ;  /* 0x0000002000907944 */ /* 0x020fea0003c00000 */
[----:B------:R-:W-:-:S07]  /*02d0*/  MOV R12, R0 ;  /* 0x00000000000c7202 */ /* 0x000fce0000000f00 */
.L_x_113:
[----:B------:R-:W0:Y:S01]  /*02e0*/  LDC R2, c[0x3][0xc] ;  /* 0x00c00300ff027b82 */ /* 0x000e220000000800 */
[----:B------:R-:W1:Y:S02]  /*02f0*/  LDCU UR4, c[0x3][URZ] ;  /* 0x00c00000ff0477ac */ /* 0x000e640008000800 */
[----:B-1----:R-:W-:Y:S01]  /*0300*/  IMAD.U32 R5, RZ, RZ, UR4 ;  /* 0x00000004ff057e24 */ /* 0x002fe2000f8e00ff */
        /* <DEDUP_REMOVED lines=13> */
[----:B-----5:R-:W-:Y:S05]  /*03e0*/  CALL.REL.NOINC `($__internal_5_$__cuda_sm3x_div_rn_noftz_f32_slowpath) ;  /* 0x0000002000487944 */ /* 0x020fea0003c00000 */
[----:B------:R-:W-:-:S07]  /*03f0*/  MOV R8, R0 ;  /* 0x0000000000087202 */ /* 0x000fce0000000f00 */
.L_x_114:
[----:B------:R-:W0:Y:S01]  /*0400*/  LDC R0, c[0x3][RZ] ;  /* 0x00c00000ff007b82 */ /* 0x000e220000000800 */
[----:B------:R-:W1:Y:S01]  /*0410*/  LDCU UR4, c[0x0][0x3a0] ;  /* 0x00007400ff0477ac */ /* 0x000e620008000800 */
[----:B------:R-:W-:Y:S01]  /*0420*/  HFMA2 R27, -RZ, RZ, 0, 0 ;  /* 0x00000000ff1b7431 */ /* 0x000fe200000001ff */
[----:B------:R-:W-:Y:S01]  /*0430*/  MOV R7, RZ ;  /* 0x000000ff00077202 */ /* 0x000fe20000000f00 */
[----:B------:R-:W-:Y:S01]  /*0440*/  HFMA2 R14, -RZ, RZ, 0, 0 ;  /* 0x00000000ff0e7431 */ /* 0x000fe200000001ff */
        /* <DEDUP_REMOVED lines=14> */
[----:B------:R-:W0:Y:S01]  /*0530*/  LDC.64 R16, c[0x0][0x398] ;  /* 0x0000e600ff107b82 */ /* 0x000e220000000a00 */
[----:B------:R-:W-:Y:S01]  /*0540*/  ULOP3.LUT UR4, UR4, 0x7ffffffe, URZ, 0xc0, !UPT ;  /* 0x7ffffffe04047892 */ /* 0x000fe2000f8ec0ff */
[----:B------:R-:W-:Y:S01]  /*0550*/  IMAD.MOV.U32 R27, RZ, RZ, RZ ;  /* 0x000000ffff1b7224 */ /* 0x000fe200078e00ff */
[----:B------:R-:W-:Y:S02]  /*0560*/  MOV R14, RZ ;  /* 0x000000ff000e7202 */ /* 0x000fe40000000f00 */
[----:B------:R-:W-:Y:S01]  /*0570*/  UIADD3 UR5, UPT, UPT, -UR4, URZ, URZ ;  /* 0x000000ff04057290 */ /* 0x000fe2000fffe1ff */
[----:B------:R-:W-:Y:S02]  /*0580*/  MOV R6, R22 ;  /* 0x0000001600067202 */ /* 0x000fe40000000f00 */
[----:B------:R-:W-:-:S03]  /*0590*/  MOV R7, UR4 ;  /* 0x0000000400077c02 */ /* 0x000fc60008000f00 */
[----:B------:R-:W-:Y:S02]  /*05a0*/  MOV R5, UR5 ;  /* 0x0000000500057c02 */ /* 0x000fe40008000f00 */
[----:B0-----:R-:W-:-:S04]  /*05b0*/  IADD3 R16, P0, PT, R16, 0x8, RZ ;  /* 0x0000000810107810 */ /* 0x001fc80007f1e0ff */
[----:B------:R-:W-:-:S09]  /*05c0*/  IADD3.X R17, PT, PT, RZ, R17, RZ, P0, !PT ;  /* 0x00000011ff117210 */ /* 0x000fd200007fe4ff */
.L_x_144:
[----:B------:R-:W0:Y:S08]  /*05d0*/  LDC.64 R18, c[0x0][0x3b0] ;  /* 0x0000ec00ff127b82 */ /* 0x000e300000000a00 */
[----:B------:R-:W1:Y:S01]  /*05e0*/  LDC.64 R20, c[0x0][0x3a8] ;  /* 0x0000ea00ff147b82 */ /* 0x000e620000000a00 */
[----:B0-----:R-:W-:-:S05]  /*05f0*/  IMAD.WIDE R18, R6, 0x4, R18 ;  /* 0x0000000406127825 */ /* 0x001fca00078e0212 */
[----:B------:R-:W1:Y:S01]  /*0600*/  LDG.E R29, desc[UR6][R18.64] ;  /* 0x00000006121d7981 */ /* 0x000e62000c1e1900 */
[----:B------:R-:W0:Y:S01]  /*0610*/  MUFU.RCP R0, R9 ;  /* 0x0000000900007308 */ /* 0x000e220000001000 */
[----:B-1----:R-:W-:-:S05]  /*0620*/  IMAD.WIDE R20, R29, 0x4, R20 ;  /* 0x000000041d147825 */ /* 0x002fca00078e0214 */
[----:B------:R1:W2:Y:S01]  /*0630*/  LDG.E R4, desc[UR6][R20.64] ;  /* 0x0000000614047981 */ /* 0x0002a2000c1e1900 */
[C---:B0-----:R-:W-:Y:S01]  /*0640*/  FFMA R29, R0.reuse, -R9, 1 ;  /* 0x3f800000001d7423 */ /* 0x041fe20000000809 */
[----:B------:R-:W-:Y:S03]  /*0650*/  BSSY.RECONVERGENT B2, `(.L_x_116) ;  /* 0x000000f000027945 */ /* 0x000fe60003800200 */
[----:B------:R-:W-:Y:S01]  /*0660*/  FFMA R29, R0, R29, R0 ;  /* 0x0000001d001d7223 */ /* 0x000fe20000000000 */
[----:B-1----:R-:W-:-:S04]  /*0670*/  IMAD.WIDE R20, R10, 0x4, R16 ;  /* 0x000000040a147825 */ /* 0x002fc800078e0210 */
        /* <DEDUP_REMOVED lines=10> */
[----:B------:R-:W-:Y:S05]  /*0720*/  CALL.REL.NOINC `($__internal_5_$__cuda_sm3x_div_rn_noftz_f32_slowpath) ;  /* 0x0000001c00787944 */ /* 0x000fea0003c00000 */
[----:B------:R-:W-:-:S07]  /*0730*/  IMAD.MOV.U32 R34, RZ, RZ, R0 ;  /* 0x000000ffff227224 */ /* 0x000fce00078e0000 */
.L_x_117:
[----:B------:R-:W-:Y:S05]  /*0740*/  BSYNC.RECONVERGENT B2 ;  /* 0x0000000000027941 */ /* 0x000fea0003800200 */
.L_x_116:
        /* <DEDUP_REMOVED lines=12> */
[----:B------:R-:W-:Y:S05]  /*0810*/  CALL.REL.NOINC `($__internal_5_$__cuda_sm3x_div_rn_noftz_f32_slowpath) ;  /* 0x0000001c003c7944 */ /* 0x000fea0003c00000 */
.L_x_119:
[----:B------:R-:W-:Y:S05]  /*0820*/  BSYNC.RECONVERGENT B2 ;  /* 0x0000000000027941 */ /* 0x000fea0003800200 */
.L_x_118:
        /* <DEDUP_REMOVED lines=20> */
[----:B------:R-:W-:Y:S05]  /*0970*/  CALL.REL.NOINC `($__internal_4_$__cuda_sm20_rcp_rn_f32_slowpath) ;  /* 0x0000001800107944 */ /* 0x000fea0003c00000 */
[----:B------:R-:W-:Y:S05]  /*0980*/  BRA `(.L_x_122) ;  /* 0x0000000000107947 */ /* 0x000fea0003800000 */
.L_x_121:
[----:B------:R-:W0:Y:S02]  /*0990*/  MUFU.RCP R24, R28 ;  /* 0x0000001c00187308 */ /* 0x000e240000001000 */
[----:B0-----:R-:W-:-:S04]  /*09a0*/  FFMA R0, R28, R24, -1 ;  /* 0xbf8000001c007423 */ /* 0x001fc80000000018 */
[----:B------:R-:W-:-:S04]  /*09b0*/  FADD.FTZ R29, -R0, -RZ ;  /* 0x800000ff001d7221 */ /* 0x000fc80000010100 */
[----:B------:R-:W-:-:S07]  /*09c0*/  FFMA R24, R24, R29, R24 ;  /* 0x0000001d18187223 */ /* 0x000fce0000000018 */
.L_x_122:
[----:B------:R-:W-:Y:S05]  /*09d0*/  BSYNC.RECONVERGENT B0 ;  /* 0x0000000000007941 */ /* 0x000fea0003800200 */
.L_x_120:
[----:B------:R-:W2:Y:S01]  /*09e0*/  LDG.E R29, desc[UR6][R20.64+-0x4] ;  /* 0xfffffc06141d7981 */ /* 0x000ea2000c1e1900 */
[----:B------:R-:W0:Y:S01]  /*09f0*/  MUFU.RCP R0, R11 ;  /* 0x0000000b00007308 */ /* 0x000e220000001000 */
[----:B------:R-:W-:Y:S01]  /*0a00*/  FMUL R2, R4, R4 ;  /* 0x0000000404027220 */ /* 0x000fe20000400000 */
[----:B------:R-:W-:Y:S06]  /*0a10*/  BSSY.RECONVERGENT B2, `(.L_x_123) ;  /* 0x000000f000027945 */ /* 0x000fec0003800200 */
[----:B------:R-:W1:Y:S01]  /*0a20*/  FCHK P0, R2, R11 ;  /* 0x0000000b02007302 */ /* 0x000e620000000000 */
[----:B0-----:R-:W-:-:S04]  /*0a30*/  FFMA R31, -R11, R0, 1 ;  /* 0x3f8000000b1f7423 */ /* 0x001fc80000000100 */
[----:B------:R-:W-:-:S04]  /*0a40*/  FFMA R31, R0, R31, R0 ;  /* 0x0000001f001f7223 */ /* 0x000fc80000000000 */
[----:B------:R-:W-:-:S04]  /*0a50*/  FFMA R34, R2, R31, RZ ;  /* 0x0000001f02227223 */ /* 0x000fc800000000ff */
[----:B------:R-:W-:-:S04]  /*0a60*/  FFMA R0, -R11, R34, R2 ;  /* 0x000000220b007223 */ /* 0x000fc80000000102 */
[----:B------:R-:W-:Y:S01]  /*0a70*/  FFMA R34, R31, R0, R34 ;  /* 0x000000001f227223 */ /* 0x000fe20000000022 */
[----:B--2---:R-:W-:-:S04]  /*0a80*/  FSET.BF.LE.AND R24, R29, R24, PT ;  /* 0x000000181d18720a */ /* 0x004fc80003803000 */
[----:B------:R0:W2:Y:S01]  /*0a90*/  F2I.TRUNC.NTZ R35, R24 ;  /* 0x0000001800237305 */ /* 0x0000a2000020f100 */
[----:B-1----:R-:W-:Y:S05]  /*0aa0*/  @!P0 BRA `(.L_x_124) ;  /* 0x0000000000148947 */ /* 0x002fea0003800000 */
[----:B------:R-:W-:Y:S01]  /*0ab0*/  MOV R0, R2 ;  /* 0x0000000200007202 */ /* 0x000fe20000000f00 */
[----:B------:R-:W-:Y:S01]  /*0ac0*/  IMAD.MOV.U32 R31, RZ, RZ, R11 ;  /* 0x000000ffff1f7224 */ /* 0x000fe200078e000b */
[----:B0-----:R-:W-:-:S07]  /*0ad0*/  MOV R24, 0xaf0 ;  /* 0x00000af000187802 */ /* 0x001fce0000000f00 */
[----:B--2---:R-:W-:Y:S05]  /*0ae0*/  CALL.REL.NOINC `($__internal_5_$__cuda_sm3x_div_rn_noftz_f32_slowpath) ;  /* 0x0000001800887944 */ /* 0x004fea0003c00000 */
[----:B------:R-:W-:-:S07]  /*0af0*/  MOV R34, R0 ;  /* 0x0000000000227202 */ /* 0x000fce0000000f00 */
.L_x_124:
[----:B------:R-:W-:Y:S05]  /*0b00*/  BSYNC.RECONVERGENT B2 ;  /* 0x0000000000027941 */ /* 0x000fea0003800200 */
.L_x_123:
[----:B------:R-:W1:Y:S01]  /*0b10*/  MUFU.RCP R0, R15 ;  /* 0x0000000f00007308 */ /* 0x000e620000001000 */
[----:B------:R-:W-:Y:S07]  /*0b20*/  BSSY.RECONVERGENT B2, `(.L_x_125) ;  /* 0x000000c000027945 */ /* 0x000fee0003800200 */
[----:B------:R-:W3:Y:S01]  /*0b30*/  FCHK P0, R2, R15 ;  /* 0x0000000f02007302 */ /* 0x000ee20000000000 */
[----:B-1----:R-:W-:-:S04]  /*0b40*/  FFMA R29, -R15, R0, 1 ;  /* 0x3f8000000f1d7423 */ /* 0x002fc80000000100 */
[----:B------:R-:W-:-:S04]  /*0b50*/  FFMA R29, R0, R29, R0 ;  /* 0x0000001d001d7223 */ /* 0x000fc80000000000 */
[----:B------:R-:W-:-:S04]  /*0b60*/  FFMA R0, R2, R29, RZ ;  /* 0x0000001d02007223 */ /* 0x000fc800000000ff */
[----:B0-----:R-:W-:-:S04]  /*0b70*/  FFMA R24, -R15, R0, R2 ;  /* 0x000000000f187223 */ /* 0x001fc80000000102 */
[----:B------:R-:W-:Y:S01]  /*0b80*/  FFMA R0, R29, R24, R0 ;  /* 0x000000181d007223 */ /* 0x000fe20000000000 */
[----:B---3--:R-:W-:Y:S06]  /*0b90*/  @!P0 BRA `(.L_x_126) ;  /* 0x0000000000108947 */ /* 0x008fec0003800000 */
[----:B------:R-:W-:Y:S02]  /*0ba0*/  MOV R0, R2 ;  /* 0x0000000200007202 */ /* 0x000fe40000000f00 */
[----:B------:R-:W-:Y:S02]  /*0bb0*/  MOV R31, R15 ;  /* 0x0000000f001f7202 */ /* 0x000fe40000000f00 */
[----:B------:R-:W-:-:S07]  /*0bc0*/  MOV R24, 0xbe0 ;  /* 0x00000be000187802 */ /* 0x000fce0000000f00 */
[----:B--2---:R-:W-:Y:S05]  /*0bd0*/  CALL.REL.NOINC `($__internal_5_$__cuda_sm3x_div_rn_noftz_f32_slowpath) ;  /* 0x00000018004c7944 */ /* 0x004fea0003c00000 */
.L_x_126:
[----:B------:R-:W-:Y:S05]  /*0be0*/  BSYNC.RECONVERGENT B2 ;  /* 0x0000000000027941 */ /* 0x000fea0003800200 */
.L_x_125:
        /* <DEDUP_REMOVED lines=20> */
[----:B--2---:R-:W-:Y:S05]  /*0d30*/  CALL.REL.NOINC `($__internal_4_$__cuda_sm20_rcp_rn_f32_slowpath) ;  /* 0x0000001400207944 */ /* 0x004fea0003c00000 */
[----:B------:R-:W-:Y:S05]  /*0d40*/  BRA `(.L_x_129) ;  /* 0x0000000000107947 */ /* 0x000fea0003800000 */
.L_x_128:
[----:B------:R-:W0:Y:S02]  /*0d50*/  MUFU.RCP R24, R28 ;  /* 0x0000001c00187308 */ /* 0x000e240000001000 */
[----:B0-----:R-:W-:-:S04]  /*0d60*/  FFMA R0, R28, R24, -1 ;  /* 0xbf8000001c007423 */ /* 0x001fc80000000018 */
[----:B------:R-:W-:-:S04]  /*0d70*/  FADD.FTZ R29, -R0, -RZ ;  /* 0x800000ff001d7221 */ /* 0x000fc80000010100 */
[----:B------:R-:W-:-:S07]  /*0d80*/  FFMA R24, R24, R29, R24 ;  /* 0x0000001d18187223 */ /* 0x000fce0000000018 */
.L_x_129:
[----:B------:R-:W-:Y:S05]  /*0d90*/  BSYNC.RECONVERGENT B0 ;  /* 0x0000000000007941 */ /* 0x000fea0003800200 */
.L_x_127:
[----:B------:R-:W3:Y:S01]  /*0da0*/  LDG.E R19, desc[UR6][R18.64+0x4] ;  /* 0x0000040612137981 */ /* 0x000ee2000c1e1900 */
[----:B------:R-:W3:Y:S03]  /*0db0*/  LDC.64 R28, c[0x0][0x3a8] ;  /* 0x0000ea00ff1c7b82 */ /* 0x000ee60000000a00 */
[----:B------:R-:W4:Y:S01]  /*0dc0*/  LDG.E R31, desc[UR6][R20.64] ;  /* 0x00000006141f7981 */ /* 0x000f22000c1e1900 */
[----:B---3--:R-:W-:-:S05]  /*0dd0*/  IMAD.WIDE R28, R19, 0x4, R28 ;  /* 0x00000004131c7825 */ /* 0x008fca00078e021c */
[----:B------:R-:W3:Y:S01]  /*0de0*/  LDG.E R2, desc[UR6][R28.64] ;  /* 0x000000061c027981 */ /* 0x000ee2000c1e1900 */
[----:B----4-:R-:W-:Y:S01]  /*0df0*/  FSET.BF.LE.AND R24, R31, R24, PT ;  /* 0x000000181f18720a */ /* 0x010fe20003803000 */
[----:B------:R-:W0:Y:S01]  /*0e00*/  MUFU.RCP R0, R9 ;  /* 0x0000000900007308 */ /* 0x000e220000001000 */
[----:B--2---:R-:W-:Y:S01]  /*0e10*/  ISETP.NE.AND P1, PT, R35, 0x1, PT ;  /* 0x000000012300780c */ /* 0x004fe20003f25270 */
[----:B------:R-:W-:Y:S06]  /*0e20*/  BSSY.RECONVERGENT B2, `(.L_x_130) ;  /* 0x0000017000027945 */ /* 0x000fec0003800200 */
[----:B------:R-:W1:Y:S06]  /*0e30*/  F2I.TRUNC.NTZ R24, R24 ;  /* 0x0000001800187305 */ /* 0x000e6c000020f100 */
[----:B------:R-:W-:Y:S01]  /*0e40*/  @!P1 FADD R27, R4, R27 ;  /* 0x0000001b041b9221 */ /* 0x000fe20000000000 */
[----:B------:R-:W-:Y:S01]  /*0e50*/  @!P1 FADD R3, R3, 1 ;  /* 0x3f80000003039421 */ /* 0x000fe20000000000 */
[----:B0-----:R-:W-:-:S04]  /*0e60*/  FFMA R31, R0, -R9, 1 ;  /* 0x3f800000001f7423 */ /* 0x001fc80000000809 */
[----:B------:R-:W-:Y:S01]  /*0e70*/  FFMA R19, R0, R31, R0 ;  /* 0x0000001f00137223 */ /* 0x000fe20000000000 */
[----:B------:R-:W-:Y:S01]  /*0e80*/  VIADD R0, R14, 0x1 ;  /* 0x000000010e007836 */ /* 0x000fe20000000000 */
[----:B-1----:R-:W-:Y:S02]  /*0e90*/  ISETP.NE.AND P2, PT, R24, 0x1, PT ;  /* 0x000000011800780c */ /* 0x002fe40003f45270 */
[----:B------:R-:W-:-:S04]  /*0ea0*/  @P1 IADD3 R0, PT, PT, R14, RZ, RZ ;  /* 0x000000ff0e001210 */ /* 0x000fc80007ffe0ff */
[----:B------:R-:W-:-:S07]  /*0eb0*/  IADD3 R14, PT, PT, R0, -0x1, RZ ;  /* 0xffffffff000e7810 */ /* 0x000fce0007ffe0ff */
[----:B------:R-:W-:Y:S01]  /*0ec0*/  @P2 IADD3 R14, PT, PT, R0, RZ, RZ ;  /* 0x000000ff000e2210 */ /* 0x000fe20007ffe0ff */
[----:B---3--:R-:W-:-:S04]  /*0ed0*/  FADD R26, -R23, R2 ;  /* 0x00000002171a7221 */ /* 0x008fc80000000100 */
        /* <DEDUP_REMOVED lines=10> */
[----:B------:R-:W-:-:S07]  /*0f80*/  MOV R4, R0 ;  /* 0x0000000000047202 */ /* 0x000fce0000000f00 */
.L_x_131:
[----:B------:R-:W-:Y:S05]  /*0f90*/  BSYNC.RECONVERGENT B2 ;  /* 0x0000000000027941 */ /* 0x000fea0003800200 */
.L_x_130:
        /* <DEDUP_REMOVED lines=9> */
[----:B------:R-:W-:Y:S01]  /*1030*/  MOV R0, R18 ;  /* 0x0000001200007202 */ /* 0x000fe20000000f00 */
[----:B------:R-:W-:Y:S01]  /*1040*/  IMAD.MOV.U32 R31, RZ, RZ, R13 ;  /* 0x000000ffff1f7224 */ /* 0x000fe200078e000d */
[----:B------:R-:W-:-:S07]  /*1050*/  MOV R24, 0x1070 ;  /* 0x0000107000187802 */ /* 0x000fce0000000f00 */
[----:B------:R-:W-:Y:S05]  /*1060*/  CALL.REL.NOINC `($__internal_5_$__cuda_sm3x_div_rn_noftz_f32_slowpath) ;  /* 0x0000001400287944 */ /* 0x000fea0003c00000 */
.L_x_133:
[----:B------:R-:W-:Y:S05]  /*1070*/  BSYNC.RECONVERGENT B2 ;  /* 0x0000000000027941 */ /* 0x000fea0003800200 */
.L_x_132:
[----:B------:R-:W-:Y:S02]  /*1080*/  HFMA2 R19, -RZ, RZ, 0.96630859375, -0.0022525787353515625 ;  /* 0x3bbb989dff137431 */ /* 0x000fe400000001ff */
[----:B------:R-:W-:Y:S01]  /*1090*/  FADD R0, -R0, R4 ;  /* 0x0000000400007221 */ /* 0x000fe20000000100 */
[----:B------:R-:W-:Y:S01]  /*10a0*/  MOV R29, 0x437c0000 ;  /* 0x437c0000001d7802 */ /* 0x000fe20000000f00 */
[----:B------:R-:W0:Y:S01]  /*10b0*/  LDC R28, c[0x3][0x8] ;  /* 0x00c00200ff1c7b82 */ /* 0x000e220000000800 */
[----:B------:R-:W-:Y:S01]  /*10c0*/  BSSY.RECONVERGENT B0, `(.L_x_134) ;  /* 0x0000016000007945 */ /* 0x000fe20003800200 */
[----:B------:R-:W-:-:S04]  /*10d0*/  FFMA.SAT R4, R0, R19, 0.5 ;  /* 0x3f00000000047423 */ /* 0x000fc80000002013 */
[----:B------:R-:W-:-:S04]  /*10e0*/  FFMA.RM R4, R4, R29, 12582913 ;  /* 0x4b40000104047423 */ /* 0x000fc8000000401d */
[C---:B------:R-:W-:Y:S01]  /*10f0*/  FADD R19, R4.reuse, -12583039 ;  /* 0xcb40007f04137421 */ /* 0x040fe20000000000 */
[----:B------:R-:W-:-:S03]  /*1100*/  SHF.L.U32 R4, R4, 0x17, RZ ;  /* 0x0000001704047819 */ /* 0x000fc600000006ff */
        /* <DEDUP_REMOVED lines=13> */
.L_x_135:
[----:B------:R-:W0:Y:S02]  /*11e0*/  MUFU.RCP R24, R28 ;  /* 0x0000001c00187308 */ /* 0x000e240000001000 */
[----:B0-----:R-:W-:-:S04]  /*11f0*/  FFMA R0, R28, R24, -1 ;  /* 0xbf8000001c007423 */ /* 0x001fc80000000018 */
[----:B------:R-:W-:-:S04]  /*1200*/  FADD.FTZ R19, -R0, -RZ ;  /* 0x800000ff00137221 */ /* 0x000fc80000010100 */
[----:B------:R-:W-:-:S07]  /*1210*/  FFMA R24, R24, R19, R24 ;  /* 0x0000001318187223 */ /* 0x000fce0000000018 */
.L_x_136:
[----:B------:R-:W-:Y:S05]  /*1220*/  BSYNC.RECONVERGENT B0 ;  /* 0x0000000000007941 */ /* 0x000fea0003800200 */
.L_x_134:
[----:B------:R-:W2:Y:S01]  /*1230*/  LDG.E R29, desc[UR6][R20.64+0x4] ;  /* 0x00000406141d7981 */ /* 0x000ea2000c1e1900 */
[----:B------:R-:W0:Y:S01]  /*1240*/  MUFU.RCP R0, R11 ;  /* 0x0000000b00007308 */ /* 0x000e220000001000 */
[----:B------:R-:W-:Y:S01]  /*1250*/  FMUL R4, R2, R2 ;  /* 0x0000000202047220 */ /* 0x000fe20000400000 */
[----:B------:R-:W-:Y:S01]  /*1260*/  BSSY.RECONVERGENT B2, `(.L_x_137) ;  /* 0x0000010000027945 */ /* 0x000fe20003800200 */
[----:B------:R-:W-:-:S05]  /*1270*/  IADD3 R10, PT, PT, R10, 0x4, RZ ;  /* 0x000000040a0a7810 */ /* 0x000fca0007ffe0ff */
[----:B------:R-:W1:Y:S01]  /*1280*/  FCHK P0, R4, R11 ;  /* 0x0000000b04007302 */ /* 0x000e620000000000 */
[----:B0-----:R-:W-:-:S04]  /*1290*/  FFMA R19, -R11, R0, 1 ;  /* 0x3f8000000b137423 */ /* 0x001fc80000000100 */
[----:B------:R-:W-:-:S04]  /*12a0*/  FFMA R19, R0, R19, R0 ;  /* 0x0000001300137223 */ /* 0x000fc80000000000 */
[----:B------:R-:W-:Y:S01]  /*12b0*/  FFMA R0, R19, R4, RZ ;  /* 0x0000000413007223 */ /* 0x000fe200000000ff */
[----:B--2---:R-:W-:-:S03]  /*12c0*/  FSET.BF.LE.AND R18, R29, R24, PT ;  /* 0x000000181d12720a */ /* 0x004fc60003803000 */
[----:B------:R-:W-:-:S04]  /*12d0*/  FFMA R29, -R11, R0, R4 ;  /* 0x000000000b1d7223 */ /* 0x000fc80000000104 */
[----:B------:R-:W-:Y:S01]  /*12e0*/  FFMA R19, R19, R29, R0 ;  /* 0x0000001d13137223 */ /* 0x000fe20000000000 */
[----:B------:R-:W0:Y:S01]  /*12f0*/  F2I.TRUNC.NTZ R18, R18 ;  /* 0x0000001200127305 */ /* 0x000e22000020f100 */
[----:B-1----:R-:W-:Y:S05]  /*1300*/  @!P0 BRA `(.L_x_138) ;  /* 0x0000000000148947 */ /* 0x002fea0003800000 */
[----:B------:R-:W-:Y:S02]  /*1310*/  MOV R0, R4 ;  /* 0x0000000400007202 */ /* 0x000fe40000000f00 */
[----:B------:R-:W-:Y:S02]  /*1320*/  MOV R31, R11 ;  /* 0x0000000b001f7202 */ /* 0x000fe40000000f00 */
[----:B------:R-:W-:-:S07]  /*1330*/  MOV R24, 0x1350 ;  /* 0x0000135000187802 */ /* 0x000fce0000000f00 */
[----:B0-----:R-:W-:Y:S05]  /*1340*/  CALL.REL.NOINC `($__internal_5_$__cuda_sm3x_div_rn_noftz_f32_slowpath) ;  /* 0x0000001000707944 */ /* 0x001fea0003c00000 */
[----:B------:R-:W-:-:S07]  /*1350*/  IMAD.MOV.U32 R19, RZ, RZ, R0 ;  /* 0x000000ffff137224 */ /* 0x000fce00078e0000 */
.L_x_138:
[----:B------:R-:W-:Y:S05]  /*1360*/  BSYNC.RECONVERGENT B2 ;  /* 0x0000000000027941 */ /* 0x000fea0003800200 */
.L_x_137:
[----:B------:R-:W1:Y:S01]  /*1370*/  MUFU.RCP R0, R15 ;  /* 0x0000000f00007308 */ /* 0x000e620000001000 */
[----:B------:R-:W-:Y:S07]  /*1380*/  BSSY.RECONVERGENT B2, `(.L_x_139) ;  /* 0x000000c000027945 */ /* 0x000fee0003800200 */
[----:B------:R-:W2:Y:S01]  /*1390*/  FCHK P0, R4, R15 ;  /* 0x0000000f04007302 */ /* 0x000ea20000000000 */
[----:B-1----:R-:W-:-:S04]  /*13a0*/  FFMA R29, -R15, R0, 1 ;  /* 0x3f8000000f1d7423 */ /* 0x002fc80000000100 */
[----:B------:R-:W-:-:S04]  /*13b0*/  FFMA R29, R0, R29, R0 ;  /* 0x0000001d001d7223 */ /* 0x000fc80000000000 */
[----:B------:R-:W-:-:S04]  /*13c0*/  FFMA R0, R29, R4, RZ ;  /* 0x000000041d007223 */ /* 0x000fc800000000ff */
[----:B------:R-:W-:-:S04]  /*13d0*/  FFMA R31, -R15, R0, R4 ;  /* 0x000000000f1f7223 */ /* 0x000fc80000000104 */
[----:B------:R-:W-:Y:S01]  /*13e0*/  FFMA R0, R29, R31, R0 ;  /* 0x0000001f1d007223 */ /* 0x000fe20000000000 */
[----:B--2---:R-:W-:Y:S06]  /*13f0*/  @!P0 BRA `(.L_x_140) ;  /* 0x0000000000108947 */ /* 0x004fec0003800000 */
[----:B------:R-:W-:Y:S02]  /*1400*/  MOV R0, R4 ;  /* 0x0000000400007202 */ /* 0x000fe40000000f00 */
[----:B------:R-:W-:Y:S02]  /*1410*/  MOV R31, R15 ;  /* 0x0000000f001f7202 */ /* 0x000fe40000000f00 */
[----:B------:R-:W-:-:S07]  /*1420*/  MOV R24, 0x1440 ;  /* 0x0000144000187802 */ /* 0x000fce0000000f00 */
[----:B0-----:R-:W-:Y:S05]  /*1430*/  CALL.REL.NOINC `($__internal_5_$__cuda_sm3x_div_rn_noftz_f32_slowpath) ;  /* 0x0000001000347944 */ /* 0x001fea0003c00000 */
.L_x_140:
[----:B------:R-:W-:Y:S05]  /*1440*/  BSYNC.RECONVERGENT B2 ;  /* 0x0000000000027941 */ /* 0x000fea0003800200 */
.L_x_139:
[----:B------:R-:W-:Y:S02]  /*1450*/  HFMA2 R29, -RZ, RZ, 0.96630859375, -0.0022525787353515625 ;  /* 0x3bbb989dff1d7431 */ /* 0x000fe400000001ff */
[----:B------:R-:W-:Y:S01]  /*1460*/  FADD R0, -R0, R19 ;  /* 0x0000001300007221 */ /* 0x000fe20000000100 */
[----:B------:R-:W-:Y:S01]  /*1470*/  MOV R19, 0x437c0000 ;  /* 0x437c000000137802 */ /* 0x000fe20000000f00 */
[----:B------:R-:W1:Y:S01]  /*1480*/  LDC R28, c[0x3][0x4] ;  /* 0x00c00100ff1c7b82 */ /* 0x000e620000000800 */
[----:B------:R-:W-:Y:S01]  /*1490*/  BSSY.RECONVERGENT B0, `(.L_x_141) ;  /* 0x0000016000007945 */ /* 0x000fe20003800200 */
[----:B------:R-:W-:-:S04]  /*14a0*/  FFMA.SAT R4, R0, R29, 0.5 ;  /* 0x3f00000000047423 */ /* 0x000fc8000000201d */
[----:B------:R-:W-:-:S04]  /*14b0*/  FFMA.RM R4, R4, R19, 12582913 ;  /* 0x4b40000104047423 */ /* 0x000fc80000004013 */
[C---:B------:R-:W-:Y:S01]  /*14c0*/  FADD R19, R4.reuse, -12583039 ;  /* 0xcb40007f04137421 */ /* 0x040fe20000000000 */
[----:B------:R-:W-:-:S03]  /*14d0*/  SHF.L.U32 R4, R4, 0x17, RZ ;  /* 0x0000001704047819 */ /* 0x000fc600000006ff */
[----:B------:R-:W-:-:S04]  /*14e0*/  FFMA R19, R0, 1.4426950216293334961, -R19 ;  /* 0x3fb8aa3b00137823 */ /* 0x000fc80000000813 */
[----:B------:R-:W-:-:S06]  /*14f0*/  FFMA R19, R0, 1.925963033500011079e-08, R19 ;  /* 0x32a5706000137823 */ /* 0x000fcc0000000013 */
[----:B------:R-:W2:Y:S02]  /*1500*/  MUFU.EX2 R19, R19 ;  /* 0x0000001300137308 */ /* 0x000ea40000000800 */
[----:B--2---:R-:W-:-:S04]  /*1510*/  FMUL R29, R4, R19 ;  /* 0x00000013041d7220 */ /* 0x004fc80000400000 */
[----:B------:R-:W-:-:S04]  /*1520*/  FMUL R29, R29, R8 ;  /* 0x000000081d1d7220 */ /* 0x000fc80000400000 */
[----:B-1----:R-:W-:-:S05]  /*1530*/  FFMA R28, R29, R28, 1 ;  /* 0x3f8000001d1c7423 */ /* 0x002fca000000001c */
[----:B------:R-:W-:-:S04]  /*1540*/  IADD3 R0, PT, PT, R28, 0x1800000, RZ ;  /* 0x018000001c007810 */ /* 0x000fc80007ffe0ff */
[----:B------:R-:W-:-:S04]  /*1550*/  LOP3.LUT R0, R0, 0x7f800000, RZ, 0xc0, !PT ;  /* 0x7f80000000007812 */ /* 0x000fc800078ec0ff */
[----:B------:R-:W-:-:S13]  /*1560*/  ISETP.GT.U32.AND P0, PT, R0, 0x1ffffff, PT ;  /* 0x01ffffff0000780c */ /* 0x000fda0003f04070 */
[----:B------:R-:W-:Y:S05]  /*1570*/  @P0 BRA `(.L_x_142) ;  /* 0x00000000000c0947 */ /* 0x000fea0003800000 */
[----:B------:R-:W-:-:S07]  /*1580*/  MOV R26, 0x15a0 ;  /* 0x000015a0001a7802 */ /* 0x000fce0000000f00 */
[----:B0-----:R-:W-:Y:S05]  /*1590*/  CALL.REL.NOINC `($__internal_4_$__cuda_sm20_rcp_rn_f32_slowpath) ;  /* 0x0000000c00087944 */ /* 0x001fea0003c00000 */
[----:B------:R-:W-:Y:S05]  /*15a0*/  BRA `(.L_x_143) ;  /* 0x0000000000107947 */ /* 0x000fea0003800000 */
.L_x_142:
[----:B------:R-:W1:Y:S02]  /*15b0*/  MUFU.RCP R24, R28 ;  /* 0x0000001c00187308 */ /* 0x000e640000001000 */
[----:B-1----:R-:W-:-:S04]  /*15c0*/  FFMA R0, R28, R24, -1 ;  /* 0xbf8000001c007423 */ /* 0x002fc80000000018 */
[----:B------:R-:W-:-:S04]  /*15d0*/  FADD.FTZ R19, -R0, -RZ ;  /* 0x800000ff00137221 */ /* 0x000fc80000010100 */
[----:B------:R-:W-:-:S07]  /*15e0*/  FFMA R24, R24, R19, R24 ;  /* 0x0000001318187223 */ /* 0x000fce0000000018 */
.L_x_143:
[----:B------:R-:W-:Y:S05]  /*15f0*/  BSYNC.RECONVERGENT B0 ;  /* 0x0000000000007941 */ /* 0x000fea0003800200 */
.L_x_141:
[----:B------:R-:W2:Y:S01]  /*1600*/  LDG.E R21, desc[UR6][R20.64+0x8] ;  /* 0x0000080614157981 */ /* 0x000ea2000c1e1900 */
[----:B0-----:R-:W-:Y:S02]  /*1610*/  ISETP.NE.AND P0, PT, R18, 0x1, PT ;  /* 0x000000011200780c */ /* 0x001fe40003f05270 */
[----:B------:R-:W-:Y:S02]  /*1620*/  IADD3 R5, PT, PT, R5, 0x2, RZ ;  /* 0x0000000205057810 */ /* 0x000fe40007ffe0ff */
[----:B------:R-:W-:Y:S02]  /*1630*/  IADD3 R0, PT, PT, R14, 0x1, RZ ;  /* 0x000000010e007810 */ /* 0x000fe40007ffe0ff */
[----:B------:R-:W-:Y:S02]  /*1640*/  ISETP.NE.AND P2, PT, R5, RZ, PT ;  /* 0x000000ff0500720c */ /* 0x000fe40003f45270 */
[----:B------:R-:W-:-:S05]  /*1650*/  IADD3 R6, PT, PT, R6, 0x2, RZ ;  /* 0x0000000206067810 */ /* 0x000fca0007ffe0ff */
[----:B------:R-:W-:Y:S02]  /*1660*/  @P0 IMAD.MOV R0, RZ, RZ, R14 ;  /* 0x000000ffff000224 */ /* 0x000fe400078e020e */
[----:B------:R-:W-:Y:S01]  /*1670*/  @!P0 FADD R3, R3, 1 ;  /* 0x3f80000003038421 */ /* 0x000fe20000000000 */
[----:B------:R-:W-:Y:S02]  /*1680*/  @!P0 FADD R27, R27, R2 ;  /* 0x000000021b1b8221 */ /* 0x000fe40000000000 */
[----:B------:R-:W-:Y:S02]  /*1690*/  IADD3 R14, PT, PT, R0, -0x1, RZ ;  /* 0xffffffff000e7810 */ /* 0x000fe40007ffe0ff */
[----:B--2---:R-:W-:-:S06]  /*16a0*/  FSET.BF.LE.AND R24, R21, R24, PT ;  /* 0x000000181518720a */ /* 0x004fcc0003803000 */
[----:B------:R-:W0:Y:S02]  /*16b0*/  F2I.TRUNC.NTZ R24, R24 ;  /* 0x0000001800187305 */ /* 0x000e24000020f100 */
[----:B0-----:R-:W-:-:S13]  /*16c0*/  ISETP.NE.AND P1, PT, R24, 0x1, PT ;  /* 0x000000011800780c */ /* 0x001fda0003f25270 */
[----:B------:R-:W-:Y:S01]  /*16d0*/  @P1 IADD3 R14, PT, PT, R0, RZ, RZ ;  /* 0x000000ff000e1210 */ /* 0x000fe20007ffe0ff */
[----:B------:R-:W-:Y:S06]  /*16e0*/  @P2 BRA `(.L_x_144) ;  /* 0xffffffec00b82947 */ /* 0x000fec000383ffff */
.L_x_115:
        /* <DEDUP_REMOVED lines=10> */
[----:B-1----:R-:W-:-:S05]  /*1790*/  IMAD.WIDE R16, R7, 0x4, R16 ;  /* 0x0000000407107825 */ /* 0x002fca00078e0210 */
        /* <DEDUP_REMOVED lines=16> */
.L_x_146:
[----:B------:R-:W-:Y:S05]  /*18a0*/  BSYNC.RECONVERGENT B2 ;  /* 0x0000000000027941 */ /* 0x000fea0003800200 */
.L_x_145:
        /* <DEDUP_REMOVED lines=13> */
.L_x_148:
[----:B------:R-:W-:Y:S05]  /*1980*/  BSYNC.RECONVERGENT B2 ;  /* 0x0000000000027941 */ /* 0x000fea0003800200 */
.L_x_147:
        /* <DEDUP_REMOVED lines=22> */
.L_x_150:
[----:B------:R-:W0:Y:S02]  /*1af0*/  MUFU.RCP R24, R28 ;  /* 0x0000001c00187308 */ /* 0x000e240000001000 */
[----:B0-----:R-:W-:-:S04]  /*1b00*/  FFMA R0, R28, R24, -1 ;  /* 0xbf8000001c007423 */ /* 0x001fc80000000018 */
[----:B------:R-:W-:-:S04]  /*1b10*/  FADD.FTZ R5, -R0, -RZ ;  /* 0x800000ff00057221 */ /* 0x000fc80000010100 */
[----:B------:R-:W-:-:S07]  /*1b20*/  FFMA R24, R24, R5, R24 ;  /* 0x0000000518187223 */ /* 0x000fce0000000018 */
.L_x_151:
[----:B------:R-:W-:Y:S05]  /*1b30*/  BSYNC.RECONVERGENT B0 ;  /* 0x0000000000007941 */ /* 0x000fea0003800200 */
.L_x_149:
[----:B------:R-:W0:Y:S02]  /*1b40*/  LDC.64 R12, c[0x0][0x398] ;  /* 0x0000e600ff0c7b82 */ /* 0x000e240000000a00 */
[----:B0-----:R-:W-:-:S05]  /*1b50*/  IMAD.WIDE R12, R10, 0x4, R12 ;  /* 0x000000040a0c7825 */ /* 0x001fca00078e020c */
        /* <DEDUP_REMOVED lines=10> */
[----:B--2---:R-:W-:-:S06]  /*1c00*/  FSET.BF.LE.AND R5, R5, R24, PT ;  /* 0x000000180505720a */ /* 0x004fcc0003803000 */
[----:B------:R-:W0:Y:S01]  /*1c10*/  F2I.TRUNC.NTZ R5, R5 ;  /* 0x0000000500057305 */ /* 0x000e22000020f100 */
[----:B-1----:R-:W-:Y:S05]  /*1c20*/  @!P0 BRA `(.L_x_153) ;  /* 0x0000000000148947 */ /* 0x002fea0003800000 */
[----:B------:R-:W-:Y:S01]  /*1c30*/  MOV R31, R11 ;  /* 0x0000000b001f7202 */ /* 0x000fe20000000f00 */
[----:B------:R-:W-:Y:S01]  /*1c40*/  IMAD.MOV.U32 R0, RZ, RZ, R4 ;  /* 0x000000ffff007224 */ /* 0x000fe200078e0004 */
[----:B------:R-:W-:-:S07]  /*1c50*/  MOV R24, 0x1c70 ;  /* 0x00001c7000187802 */ /* 0x000fce0000000f00 */
[----:B0-----:R-:W-:Y:S05]  /*1c60*/  CALL.REL.NOINC `($__internal_5_$__cuda_sm3x_div_rn_noftz_f32_slowpath) ;  /* 0x0000000800287944 */ /* 0x001fea0003c00000 */
[----:B------:R-:W-:-:S07]  /*1c70*/  MOV R6, R0 ;  /* 0x0000000000067202 */ /* 0x000fce0000000f00 */
.L_x_153:
[----:B------:R-:W-:Y:S05]  /*1c80*/  BSYNC.RECONVERGENT B2 ;  /* 0x0000000000027941 */ /* 0x000fea0003800200 */
.L_x_152:
        /* <DEDUP_REMOVED lines=13> */
.L_x_155:
[----:B------:R-:W-:Y:S05]  /*1d60*/  BSYNC.RECONVERGENT B2 ;  /* 0x0000000000027941 */ /* 0x000fea0003800200 */
.L_x_154:
        /* <DEDUP_REMOVED lines=22> */
.L_x_157:
[----:B------:R-:W1:Y:S02]  /*1ed0*/  MUFU.RCP R24, R28 ;  /* 0x0000001c00187308 */ /* 0x000e640000001000 */
[----:B-1----:R-:W-:-:S04]  /*1ee0*/  FFMA R0, R28, R24, -1 ;  /* 0xbf8000001c007423 */ /* 0x002fc80000000018 */
[----:B------:R-:W-:-:S04]  /*1ef0*/  FADD.FTZ R7, -R0, -RZ ;  /* 0x800000ff00077221 */ /* 0x000fc80000010100 */
[----:B------:R-:W-:-:S07]  /*1f00*/  FFMA R24, R24, R7, R24 ;  /* 0x0000000718187223 */ /* 0x000fce0000000018 */
.L_x_158:
[----:B------:R-:W-:Y:S05]  /*1f10*/  BSYNC.RECONVERGENT B0 ;  /* 0x0000000000007941 */ /* 0x000fea0003800200 */
.L_x_156:
[----:B------:R-:W2:Y:S01]  /*1f20*/  LDG.E R13, desc[UR6][R12.64+0x8] ;  /* 0x000008060c0d7981 */ /* 0x000ea2000c1e1900 */
[----:B0-----:R-:W-:Y:S01]  /*1f30*/  ISETP.NE.AND P0, PT, R5, 0x1, PT ;  /* 0x000000010500780c */ /* 0x001fe20003f05270 */
[----:B------:R-:W-:-:S12]  /*1f40*/  VIADD R0, R14, 0x1 ;  /* 0x000000010e007836 */ /* 0x000fd80000000000 */
[----:B------:R-:W-:Y:S01]  /*1f50*/  @P0 IADD3 R0, PT, PT, R14, RZ, RZ ;  /* 0x000000ff0e000210 */ /* 0x000fe20007ffe0ff */
[----:B------:R-:W-:Y:S01]  /*1f60*/  @!P0 FADD R27, R27, R2 ;  /* 0x000000021b1b8221 */ /* 0x000fe20000000000 */
[----:B------:R-:W-:Y:S02]  /*1f70*/  @!P0 FADD R3, R3, 1 ;  /* 0x3f80000003038421 */ /* 0x000fe40000000000 */
[----:B------:R-:W-:Y:S02]  /*1f80*/  IADD3 R14, PT, PT, R0, -0x1, RZ ;  /* 0xffffffff000e7810 */ /* 0x000fe40007ffe0ff */
[----:B--2---:R-:W-:-:S06]  /*1f90*/  FSET.BF.LE.AND R24, R13, R24, PT ;  /* 0x000000180d18720a */ /* 0x004fcc0003803000 */
[----:B------:R-:W0:Y:S02]  /*1fa0*/  F2I.TRUNC.NTZ R24, R24 ;  /* 0x0000001800187305 */ /* 0x000e24000020f100 */
[----:B0-----:R-:W-:-:S13]  /*1fb0*/  ISETP.NE.AND P1, PT, R24, 0x1, PT ;  /* 0x000000011800780c */ /* 0x001fda0003f25270 */
[----:B------:R-:W-:-:S07]  /*1fc0*/  @P1 IADD3 R14, PT, PT, R0, RZ, RZ ;  /* 0x000000ff000e1210 */ /* 0x000fce0007ffe0ff */
.L_x_112:
        /* <DEDUP_REMOVED lines=17> */
[----:B-----5:R-:W-:Y:S05]  /*20e0*/  CALL.REL.NOINC `($__internal_5_$__cuda_sm3x_div_rn_noftz_f32_slowpath) ;  /* 0x0000000400087944 */ /* 0x020fea0003c00000 */
.L_x_161:
[----:B------:R-:W-:Y:S05]  /*20f0*/  BSYNC.RECONVERGENT B2 ;  /* 0x0000000000027941 */ /* 0x000fea0003800200 */
.L_x_160:
[----:B------:R-:W0:Y:S02]  /*2100*/  LDC.64 R2, c[0x0][0x390] ;  /* 0x0000e400ff027b82 */ /* 0x000e240000000a00 */
[----:B0-----:R-:W-:-:S05]  /*2110*/  IMAD.WIDE R2, R25, 0x4, R2 ;  /* 0x0000000419027825 */ /* 0x001fca00078e0202 */
[----:B------:R-:W-:Y:S01]  /*2120*/  STG.E desc[UR6][R2.64], R0 ;  /* 0x0000000002007986 */ /* 0x000fe2000c101906 */
[----:B------:R-:W-:Y:S05]  /*2130*/  EXIT ;  /* 0x000000000000794d */ /* 0x000fea0003800000 */
.L_x_159:
[----:B------:R-:W1:Y:S02]  /*2140*/  LDC.64 R2, c[0x0][0x390] ;  /* 0x0000e400ff027b82 */ /* 0x000e640000000a00 */
[----:B-1----:R-:W-:-:S05]  /*2150*/  IMAD.WIDE R2, R25, 0x4, R2 ;  /* 0x0000000419027825 */ /* 0x002fca00078e0202 */
[----:B------:R-:W-:Y:S01]  /*2160*/  STG.E desc[UR6][R2.64], RZ ;  /* 0x000000ff02007986 */ /* 0x000fe2000c101906 */
[----:B------:R-:W-:Y:S05]  /*2170*/  EXIT ;  /* 0x000000000000794d */ /* 0x000fea0003800000 */
.L_x_111:
[----:B------:R-:W0:Y:S02]  /*2180*/  LDC.64 R2, c[0x0][0x390] ;  /* 0x0000e400ff027b82 */ /* 0x000e240000000a00 */
[----:B0-----:R-:W-:-:S05]  /*2190*/  IMAD.WIDE R2, R25, 0x4, R2 ;  /* 0x0000000419027825 */ /* 0x001fca00078e0202 */
[----:B------:R-:W-:Y:S01]  /*21a0*/  STG.E desc[UR6][R2.64], RZ ;  /* 0x000000ff02007986 */ /* 0x000fe2000c101906 */
[----:B------:R-:W-:Y:S05]  /*21b0*/  EXIT ;  /* 0x000000000000794d */ /* 0x000fea0003800000 */
        .weak           $__internal_4_$__cuda_sm20_rcp_rn_f32_slowpath
        .type           $__internal_4_$__cuda_sm20_rcp_rn_f32_slowpath,@function
        .size           $__internal_4_$__cuda_sm20_rcp_rn_f32_slowpath,($__internal_5_$__cuda_sm3x_div_rn_noftz_f32_slowpath - $__internal_4_$__cuda_sm20_rcp_rn_f32_slowpath)
$__internal_4_$__cuda_sm20_rcp_rn_f32_slowpath:
[----:B------:R-:W-:Y:S01]  /*21c0*/  SHF.L.U32 R0, R28, 0x1, RZ ;  /* 0x000000011c007819 */ /* 0x000fe200000006ff */
[----:B------:R-:W-:Y:S03]  /*21d0*/  BSSY.RECONVERGENT B1, `(.L_x_162) ;  /* 0x0000030000017945 */ /* 0x000fe60003800200 */
[----:B------:R-:W-:-:S04]  /*21e0*/  SHF.R.U32.HI R0, RZ, 0x18, R0 ;  /* 0x00000018ff007819 */ /* 0x000fc80000011600 */
[----:B------:R-:W-:-:S13]  /*21f0*/  ISETP.NE.U32.AND P0, PT, R0, RZ, PT ;  /* 0x000000ff0000720c */ /* 0x000fda0003f05070 */
[----:B------:R-:W-:Y:S05]  /*2200*/  @P0 BRA `(.L_x_163) ;  /* 0x0000000000280947 */ /* 0x000fea0003800000 */
[----:B------:R-:W-:-:S04]  /*2210*/  SHF.L.U32 R0, R28, 0x1, RZ ;  /* 0x000000011c007819 */ /* 0x000fc800000006ff */
        /* <DEDUP_REMOVED lines=9> */
.L_x_163:
[----:B------:R-:W-:-:S05]  /*22b0*/  VIADD R24, R0, 0xffffff03 ;  /* 0xffffff0300187836 */ /* 0x000fca0000000000 */
[----:B------:R-:W-:-:S13]  /*22c0*/  ISETP.GT.U32.AND P0, PT, R24, 0x1, PT ;  /* 0x000000011800780c */ /* 0x000fda0003f04070 */
[----:B------:R-:W-:Y:S05]  /*22d0*/  @P0 BRA `(.L_x_165) ;  /* 0x0000000000780947 */ /* 0x000fea0003800000 */
[----:B------:R-:W-:Y:S01]  /*22e0*/  LOP3.LUT R32, R28, 0x7fffff, RZ, 0xc0, !PT ;  /* 0x007fffff1c207812 */ /* 0x000fe200078ec0ff */
[----:B------:R-:W-:Y:S01]  /*22f0*/  HFMA2 R29, -RZ, RZ, 0, 1.78813934326171875e-07 ;  /* 0x00000003ff1d7431 */ /* 0x000fe200000001ff */
[----:B------:R-:W-:Y:S02]  /*2300*/  IADD3 R0, PT, PT, R0, -0xfc, RZ ;  /* 0xffffff0400007810 */ /* 0x000fe40007ffe0ff */
        /* <DEDUP_REMOVED lines=11> */
[----:B------:R-:W-:Y:S02]  /*23c0*/  LOP3.LUT R29, R29, R31, RZ, 0xc0, !PT ;  /* 0x0000001f1d1d7212 */ /* 0x000fe400078ec0ff */
[----:B------:R-:W-:-:S02]  /*23d0*/  IADD3 R30, PT, PT, -R30, RZ, RZ ;  /* 0x000000ff1e1e7210 */ /* 0x000fc40007ffe1ff */
[-C--:B------:R-:W-:Y:S02]  /*23e0*/  SHF.R.U32.HI R29, RZ, R24.reuse, R29 ;  /* 0x00000018ff1d7219 */ /* 0x080fe4000001161d */
[--C-:B------:R-:W-:Y:S02]  /*23f0*/  LOP3.LUT P1, RZ, R30, R24, R31.reuse, 0xf8, !PT ;  /* 0x000000181eff7212 */ /* 0x100fe4000782f81f */
[C---:B------:R-:W-:Y:S02]  /*2400*/  LOP3.LUT P0, RZ, R29.reuse, 0x1, RZ, 0xc0, !PT ;  /* 0x000000011dff7812 */ /* 0x040fe4000780c0ff */
[----:B------:R-:W-:Y:S02]  /*2410*/  LOP3.LUT P2, RZ, R29, 0x2, RZ, 0xc0, !PT ;  /* 0x000000021dff7812 */ /* 0x000fe4000784c0ff */
[----:B------:R-:W-:Y:S02]  /*2420*/  SHF.R.U32.HI R31, RZ, R0, R31 ;  /* 0x00000000ff1f7219 */ /* 0x000fe4000001161f */
[----:B------:R-:W-:-:S02]  /*2430*/  PLOP3.LUT P0, PT, P0, P1, P2, 0xe0, 0x0 ;  /* 0x000000000000781c */ /* 0x000fc40000703c20 */
[----:B------:R-:W-:Y:S02]  /*2440*/  LOP3.LUT P1, RZ, R28, 0x7fffff, RZ, 0xc0, !PT ;  /* 0x007fffff1cff7812 */ /* 0x000fe4000782c0ff */
[----:B------:R-:W-:-:S04]  /*2450*/  SEL R24, RZ, 0x1, !P0 ;  /* 0x00000001ff187807 */ /* 0x000fc80004000000 */
[----:B------:R-:W-:-:S04]  /*2460*/  IADD3 R24, PT, PT, -R24, RZ, RZ ;  /* 0x000000ff18187210 */ /* 0x000fc80007ffe1ff */
[----:B------:R-:W-:-:S13]  /*2470*/  ISETP.GE.AND P0, PT, R24, RZ, PT ;  /* 0x000000ff1800720c */ /* 0x000fda0003f06270 */
[----:B------:R-:W-:-:S04]  /*2480*/  @!P0 IADD3 R31, PT, PT, R31, 0x1, RZ ;  /* 0x000000011f1f8810 */ /* 0x000fc80007ffe0ff */
[----:B------:R-:W-:-:S04]  /*2490*/  @!P1 SHF.L.U32 R31, R31, 0x1, RZ ;  /* 0x000000011f1f9819 */ /* 0x000fc800000006ff */
[----:B------:R-:W-:Y:S01]  /*24a0*/  LOP3.LUT R24, R31, 0x80000000, R28, 0xf8, !PT ;  /* 0x800000001f187812 */ /* 0x000fe200078ef81c */
[----:B------:R-:W-:Y:S06]  /*24b0*/  BRA `(.L_x_164) ;  /* 0x0000000000047947 */ /* 0x000fec0003800000 */
.L_x_165:
[----:B------:R0:W1:Y:S02]  /*24c0*/  MUFU.RCP R24, R28 ;  /* 0x0000001c00187308 */ /* 0x0000640000001000 */
.L_x_164:
[----:B------:R-:W-:Y:S05]  /*24d0*/  BSYNC.RECONVERGENT B1 ;  /* 0x0000000000017941 */ /* 0x000fea0003800200 */
.L_x_162:
[----:B0-----:R-:W-:Y:S01]  /*24e0*/  MOV R28, R26 ;  /* 0x0000001a001c7202 */ /* 0x001fe20000000f00 */
[----:B------:R-:W-:-:S04]  /*24f0*/  IMAD.MOV.U32 R29, RZ, RZ, 0x0 ;  /* 0x00000000ff1d7424 */ /* 0x000fc800078e00ff */
[----:B-1----:R-:W-:Y:S05]  /*2500*/  RET.REL.NODEC R28 `(_Z19cuda_compute_scoresPiS_PfS0_iiS0_S_i) ;  /* 0xffffffd81cbc7950 */ /* 0x002fea0003c3ffff */
        .weak           $__internal_5_$__cuda_sm3x_div_rn_noftz_f32_slowpath
        .type           $__internal_5_$__cuda_sm3x_div_rn_noftz_f32_slowpath,@function
        .size           $__internal_5_$__cuda_sm3x_div_rn_noftz_f32_slowpath,(.L_x_389 - $__internal_5_$__cuda_sm3x_div_rn_noftz_f32_slowpath)
$__internal_5_$__cuda_sm3x_div_rn_noftz_f32_slowpath:
        /* <DEDUP_REMOVED lines=34> */
.L_x_167:
[----:B------:R-:W-:Y:S01]  /*2730*/  LEA R36, R26, 0xc0800000, 0x17 ;  /* 0xc08000001a247811 */ /* 0x000fe200078eb8ff */
[----:B------:R-:W-:Y:S01]  /*2740*/  BSSY.RECONVERGENT B1, `(.L_x_172) ;  /* 0x0000036000017945 */ /* 0x000fe20003800200 */
[----:B------:R-:W-:Y:S02]  /*2750*/  IADD3 R33, PT, PT, R33, -0x7f, RZ ;  /* 0xffffff8121217810 */ /* 0x000fe40007ffe0ff */
[----:B------:R-:W-:-:S03]  /*2760*/  IADD3 R36, PT, PT, -R36, R31, RZ ;  /* 0x0000001f24247210 */ /* 0x000fc60007ffe1ff */
[C---:B------:R-:W-:Y:S01]  /*2770*/  IMAD R0, R33.reuse, -0x800000, R0 ;  /* 0xff80000021007824 */ /* 0x040fe200078e0200 */
[----:B------:R-:W0:Y:S01]  /*2780*/  MUFU.RCP R30, R36 ;  /* 0x00000024001e7308 */ /* 0x000e220000001000 */
[----:B------:R-:W-:Y:S01]  /*2790*/  FADD.FTZ R31, -R36, -RZ ;  /* 0x800000ff241f7221 */ /* 0x000fe20000010100 */
[----:B------:R-:W-:-:S05]  /*27a0*/  IADD3 R33, PT, PT, R33, 0x7f, -R26 ;  /* 0x0000007f21217810 */ /* 0x000fca0007ffe81a */
[----:B------:R-:W-:Y:S02]  /*27b0*/  IMAD.IADD R33, R33, 0x1, R28 ;  /* 0x0000000121217824 */ /* 0x000fe400078e021c */
        /* <DEDUP_REMOVED lines=21> */
[CCC-:B------:R-:W-:Y:S01]  /*2910*/  FFMA.RP R30, R29.reuse, R31.reuse, R32.reuse ;  /* 0x0000001f1d1e7223 */ /* 0x1c0fe20000008020 */
[----:B------:R-:W-:Y:S01]  /*2920*/  FFMA.RM R31, R29, R31, R32 ;  /* 0x0000001f1d1f7223 */ /* 0x000fe20000004020 */
[----:B------:R-:W-:Y:S02]  /*2930*/  IADD3 R29, PT, PT, R26, 0x20, RZ ;  /* 0x000000201a1d7810 */ /* 0x000fe40007ffe0ff */
[----:B------:R-:W-:Y:S02]  /*2940*/  LOP3.LUT R28, R28, 0x7fffff, RZ, 0xc0, !PT ;  /* 0x007fffff1c1c7812 */ /* 0x000fe400078ec0ff */
[----:B------:R-:W-:Y:S02]  /*2950*/  ISETP.NE.AND P2, PT, R26, RZ, PT ;  /* 0x000000ff1a00720c */ /* 0x000fe40003f45270 */
[----:B------:R-:W-:Y:S02]  /*2960*/  LOP3.LUT R28, R28, 0x800000, RZ, 0xfc, !PT ;  /* 0x008000001c1c7812 */ /* 0x000fe400078efcff */
[----:B------:R-:W-:-:S02]  /*2970*/  ISETP.NE.AND P1, PT, R26, RZ, PT ;  /* 0x000000ff1a00720c */ /* 0x000fc40003f25270 */
[----:B------:R-:W-:Y:S02]  /*2980*/  IADD3 R26, PT, PT, -R26, RZ, RZ ;  /* 0x000000ff1a1a7210 */ /* 0x000fe40007ffe1ff */
[----:B------:R-:W-:Y:S02]  /*2990*/  SHF.L.U32 R29, R28, R29, RZ ;  /* 0x0000001d1c1d7219 */ /* 0x000fe400000006ff */
[----:B------:R-:W-:Y:S02]  /*29a0*/  FSETP.NEU.FTZ.AND P0, PT, R30, R31, PT ;  /* 0x0000001f1e00720b */ /* 0x000fe40003f1d000 */
        /* <DEDUP_REMOVED lines=11> */
.L_x_174:
[----:B------:R-:W-:-:S04]  /*2a60*/  LOP3.LUT R0, R0, 0x80000000, RZ, 0xc0, !PT ;  /* 0x8000000000007812 */ /* 0x000fc800078ec0ff */
[----:B------:R-:W-:Y:S01]  /*2a70*/  LOP3.LUT R0, R0, 0x7f800000, RZ, 0xfc, !PT ;  /* 0x7f80000000007812 */ /* 0x000fe200078efcff */
[----:B------:R-:W-:Y:S06]  /*2a80*/  BRA `(.L_x_175) ;  /* 0x0000000000047947 */ /* 0x000fec0003800000 */
.L_x_173:
[----:B------:R-:W-:-:S07]  /*2a90*/  LEA R0, R33, R0, 0x17 ;  /* 0x0000000021007211 */ /* 0x000fce00078eb8ff */
.L_x_175:
[----:B------:R-:W-:Y:S05]  /*2aa0*/  BSYNC.RECONVERGENT B1 ;  /* 0x0000000000017941 */ /* 0x000fea0003800200 */
.L_x_172:
[----:B------:R-:W-:Y:S05]  /*2ab0*/  BRA `(.L_x_176) ;  /* 0x0000000000207947 */ /* 0x000fea0003800000 */
.L_x_171:
[----:B------:R-:W-:-:S04]  /*2ac0*/  LOP3.LUT R0, R31, 0x80000000, R0, 0x48, !PT ;  /* 0x800000001f007812 */ /* 0x000fc800078e4800 */
[----:B------:R-:W-:Y:S01]  /*2ad0*/  LOP3.LUT R0, R0, 0x7f800000, RZ, 0xfc, !PT ;  /* 0x7f80000000007812 */ /* 0x000fe200078efcff */
[----:B------:R-:W-:Y:S06]  /*2ae0*/  BRA `(.L_x_176) ;  /* 0x0000000000147947 */ /* 0x000fec0003800000 */
.L_x_170:
[----:B------:R-:W-:Y:S01]  /*2af0*/  LOP3.LUT R0, R31, 0x80000000, R0, 0x48, !PT ;  /* 0x800000001f007812 */ /* 0x000fe200078e4800 */
[----:B------:R-:W-:Y:S06]  /*2b00*/  BRA `(.L_x_176) ;  /* 0x00000000000c7947 */ /* 0x000fec0003800000 */
.L_x_169:
[----:B------:R-:W0:Y:S01]  /*2b10*/  MUFU.RSQ R0, -QNAN ;  /* 0xffc0000000007908 */ /* 0x000e220000001400 */
[----:B------:R-:W-:Y:S05]  /*2b20*/  BRA `(.L_x_176) ;  /* 0x0000000000047947 */ /* 0x000fea0003800000 */
.L_x_168:
[----:B------:R-:W-:-:S07]  /*2b30*/  FADD.FTZ R0, R0, R31 ;  /* 0x0000001f00007221 */ /* 0x000fce0000010000 */
.L_x_176:
[----:B------:R-:W-:Y:S05]  /*2b40*/  BSYNC.RECONVERGENT B0 ;  /* 0x0000000000007941 */ /* 0x000fea0003800200 */
.L_x_166:
[----:B------:R-:W-:Y:S01]  /*2b50*/  HFMA2 R29, -RZ, RZ, 0, 0 ;  /* 0x00000000ff1d7431 */ /* 0x000fe200000001ff */
[----:B------:R-:W-:-:S04]  /*2b60*/  MOV R28, R24 ;  /* 0x00000018001c7202 */ /* 0x000fc80000000f00 */
[----:B0-----:R-:W-:Y:S05]  /*2b70*/  RET.REL.NODEC R28 `(_Z19cuda_compute_scoresPiS_PfS0_iiS0_S_i) ;  /* 0xffffffd41c207950 */ /* 0x001fea0003c3ffff */
.L_x_177:
        /* <DEDUP_REMOVED lines=16> */
.L_x_389:


//--------------------- .text._Z23cuda_sample_prob_zero_uPiPfiiS0_S_i --------------------------
	.section	.text._Z23cuda_sample_prob_zero_uPiPfiiS0_S_i,"ax",@progbits
	.align	128
        .global         _Z23cuda_sample_prob_zero_uPiPfiiS0_S_i
        .type           _Z23cuda_sample_prob_zero_uPiPfiiS0_S_i,@function
        .size           _Z23cuda_sample_prob_zero_uPiPfiiS0_S_i,(.L_x_391 - _Z23cuda_sample_prob_zero_uPiPfiiS0_S_i)
        .other          _Z23cuda_sample_prob_zero_uPiPfiiS0_S_i,@"STO_CUDA_ENTRY STV_DEFAULT"
_Z23cuda_sample_prob_zero_uPiPfiiS0_S_i:
.text._Z23cuda_sample_prob_zero_uPiPfiiS0_S_i:
        /* <DEDUP_REMOVED lines=8> */
[----:B------:R-:W0:Y:S01]  /*0080*/  LDCU UR6, c[0x0][0x390] ;  /* 0x00007200ff0677ac */ /* 0x000e220008000800 */
[----:B------:R-:W1:Y:S01]  /*0090*/  LDC.64 R8, c[0x0][0x3a0] ;  /* 0x0000e800ff087b82 */ /* 0x000e620000000a00 */
[----:B------:R-:W2:Y:S01]  /*00a0*/  LDCU UR7, c[0x0][0x3a8] ;  /* 0x00007500ff0777ac */ /* 0x000ea20008000800 */
[----:B------:R-:W3:Y:S06]  /*00b0*/  LDCU.64 UR4, c[0x0][0x358] ;  /* 0x00006b00ff0477ac */ /* 0x000eec0008000a00 */
[----:B------:R-:W4:Y:S08]  /*00c0*/  LDC.64 R10, c[0x0][0x398] ;  /* 0x0000e600ff0a7b82 */ /* 0x000f300000000a00 */
[----:B------:R-:W4:Y:S01]  /*00d0*/  LDC R12, c[0x3][0xc] ;  /* 0x00c00300ff0c7b82 */ /* 0x000f220000000800 */
[----:B0-----:R-:W-:Y:S01]  /*00e0*/  IMAD R5, R4, UR6, RZ ;  /* 0x0000000604057c24 */ /* 0x001fe2000f8e02ff */
[----:B------:R-:W0:Y:S03]  /*00f0*/  LDCU UR6, c[0x3][URZ] ;  /* 0x00c00000ff0677ac */ /* 0x000e260008000800 */
[----:B--2---:R-:W-:-:S04]  /*0100*/  VIADD R3, R5, UR7 ;  /* 0x0000000705037c36 */ /* 0x004fc80008000000 */
[----:B-1----:R-:W-:Y:S02]  /*0110*/  IMAD.WIDE R8, R3, 0x4, R8 ;  /* 0x0000000403087825 */ /* 0x002fe400078e0208 */
[----:B------:R-:W1:Y:S04]  /*0120*/  LDC.64 R2, c[0x0][0x388] ;  /* 0x0000e200ff027b82 */ /* 0x000e680000000a00 */
[----:B---3--:R-:W2:Y:S01]  /*0130*/  LDG.E R9, desc[UR4][R8.64] ;  /* 0x0000000408097981 */ /* 0x008ea2000c1e1900 */
[----:B------:R-:W-:-:S04]  /*0140*/  IMAD R5, R5, 0x2, R4 ;  /* 0x0000000205057824 */ /* 0x000fc800078e0204 */
[----:B-1----:R-:W-:-:S05]  /*0150*/  IMAD.WIDE R2, R5, 0x4, R2 ;  /* 0x0000000405027825 */ /* 0x002fca00078e0202 */
[----:B------:R1:W5:Y:S01]  /*0160*/  LDG.E R5, desc[UR4][R2.64] ;  /* 0x0000000402057981 */ /* 0x000362000c1e1900 */
[----:B----4-:R-:W3:Y:S01]  /*0170*/  MUFU.RCP R0, R12 ;  /* 0x0000000c00007308 */ /* 0x010ee20000001000 */
[----:B--2---:R-:W-:-:S05]  /*0180*/  IMAD.WIDE R10, R9, 0x4, R10 ;  /* 0x00000004090a7825 */ /* 0x004fca00078e020a */
[----:B------:R1:W5:Y:S01]  /*0190*/  LDG.E R7, desc[UR4][R10.64] ;  /* 0x000000040a077981 */ /* 0x000362000c1e1900 */
[----:B0-----:R-:W-:Y:S02]  /*01a0*/  IMAD.U32 R13, RZ, RZ, UR6 ;  /* 0x00000006ff0d7e24 */ /* 0x001fe4000f8e00ff */
[C---:B---3--:R-:W-:Y:S02]  /*01b0*/  FFMA R9, R0.reuse, -R12, 1 ;  /* 0x3f80000000097423 */ /* 0x048fe4000000080c */
[----:B------:R-:W0:Y:S02]  /*01c0*/  FCHK P0, R13, R12 ;  /* 0x0000000c0d007302 */ /* 0x000e240000000000 */
[----:B------:R-:W-:-:S04]  /*01d0*/  FFMA R0, R0, R9, R0 ;  /* 0x0000000900007223 */ /* 0x000fc80000000000 */
[----:B------:R-:W-:-:S04]  /*01e0*/  FFMA R9, R0, UR6, RZ ;  /* 0x0000000600097c23 */ /* 0x000fc800080000ff */
[----:B------:R-:W-:-:S04]  /*01f0*/  FFMA R6, R9, -R12, UR6 ;  /* 0x0000000609067e23 */ /* 0x000fc8000800080c */
[----:B------:R-:W-:Y:S01]  /*0200*/  FFMA R6, R0, R6, R9 ;  /* 0x0000000600067223 */ /* 0x000fe20000000009 */
[----:B01----:R-:W-:Y:S06]  /*0210*/  @!P0 BRA `(.L_x_178) ;  /* 0x00000000001c8947 */ /* 0x003fec0003800000 */
[----:B------:R-:W0:Y:S01]  /*0220*/  LDCU UR6, c[0x3][URZ] ;  /* 0x00c00000ff0677ac */ /* 0x000e220008000800 */
[----:B------:R-:W-:Y:S01]  /*0230*/  MOV R8, 0x280 ;  /* 0x0000028000087802 */ /* 0x000fe20000000f00 */
[----:B------:R-:W1:Y:S01]  /*0240*/  LDCU UR7, c[0x3][0xc] ;  /* 0x00c00180ff0777ac */ /* 0x000e620008000800 */
[----:B0-----:R-:W-:Y:S01]  /*0250*/  MOV R0, UR6 ;  /* 0x0000000600007c02 */ /* 0x001fe20008000f00 */
[----:B-1----:R-:W-:-:S07]  /*0260*/  IMAD.U32 R3, RZ, RZ, UR7 ;  /* 0x00000007ff037e24 */ /* 0x002fce000f8e00ff */
[----:B-----5:R-:W-:Y:S05]  /*0270*/  CALL.REL.NOINC `($__internal_7_$__cuda_sm3x_div_rn_noftz_f32_slowpath) ;  /* 0x0000000400e07944 */ /* 0x020fea0003c00000 */
[----:B------:R-:W-:-:S07]  /*0280*/  IMAD.MOV.U32 R6, RZ, RZ, R2 ;  /* 0x000000ffff067224 */ /* 0x000fce00078e0002 */
.L_x_178:
        /* <DEDUP_REMOVED lines=14> */
[----:B------:R-:W-:Y:S05]  /*0370*/  CALL.REL.NOINC `($__internal_7_$__cuda_sm3x_div_rn_noftz_f32_slowpath) ;  /* 0x0000000400a07944 */ /* 0x000fea0003c00000 */
[----:B------:R-:W-:-:S07]  /*0380*/  MOV R7, R2 ;  /* 0x0000000200077202 */ /* 0x000fce0000000f00 */
.L_x_180:
[----:B------:R-:W-:Y:S05]  /*0390*/  BSYNC.RECONVERGENT B0 ;  /* 0x0000000000007941 */ /* 0x000fea0003800200 */
.L_x_179:
        /* <DEDUP_REMOVED lines=14> */
.L_x_182:
[----:B------:R-:W-:Y:S05]  /*0480*/  BSYNC.RECONVERGENT B0 ;  /* 0x0000000000007941 */ /* 0x000fea0003800200 */
.L_x_181:
[----:B------:R-:W-:Y:S02]  /*0490*/  IMAD.MOV.U32 R3, RZ, RZ, 0x3bbb989d ;  /* 0x3bbb989dff037424 */ /* 0x000fe400078e00ff */
[----:B------:R-:W-:Y:S01]  /*04a0*/  FADD R2, -R2, R7 ;  /* 0x0000000702027221 */ /* 0x000fe20000000100 */
[----:B------:R-:W-:Y:S01]  /*04b0*/  IMAD.MOV.U32 R7, RZ, RZ, 0x437c0000 ;  /* 0x437c0000ff077424 */ /* 0x000fe200078e00ff */
        /* <DEDUP_REMOVED lines=11> */
[----:B0-----:R-:W-:-:S04]  /*0570*/  FFMA R9, R6, R9, 1 ;  /* 0x3f80000006097423 */ /* 0x001fc80000000009 */
[----:B------:R-:W-:-:S05]  /*0580*/  VIADD R0, R9, 0x1800000 ;  /* 0x0180000009007836 */ /* 0x000fca0000000000 */
[----:B------:R-:W-:-:S04]  /*0590*/  LOP3.LUT R0, R0, 0x7f800000, RZ, 0xc0, !PT ;  /* 0x7f80000000007812 */ /* 0x000fc800078ec0ff */
[----:B------:R-:W-:-:S13]  /*05a0*/  ISETP.GT.U32.AND P0, PT, R0, 0x1ffffff, PT ;  /* 0x01ffffff0000780c */ /* 0x000fda0003f04070 */
[----:B------:R-:W-:Y:S05]  /*05b0*/  @P0 BRA `(.L_x_184) ;  /* 0x0000000000100947 */ /* 0x000fea0003800000 */
[----:B------:R-:W-:-:S07]  /*05c0*/  MOV R6, 0x5e0 ;  /* 0x000005e000067802 */ /* 0x000fce0000000f00 */
[----:B------:R-:W-:Y:S05]  /*05d0*/  CALL.REL.NOINC `($__internal_6_$__cuda_sm20_rcp_rn_f32_slowpath) ;  /* 0x0000000000347944 */ /* 0x000fea0003c00000 */
[----:B------:R-:W-:Y:S01]  /*05e0*/  IMAD.MOV.U32 R0, RZ, RZ, R3 ;  /* 0x000000ffff007224 */ /* 0x000fe200078e0003 */
[----:B------:R-:W-:Y:S06]  /*05f0*/  BRA `(.L_x_185) ;  /* 0x0000000000107947 */ /* 0x000fec0003800000 */
.L_x_184:
[----:B------:R-:W0:Y:S02]  /*0600*/  MUFU.RCP R0, R9 ;  /* 0x0000000900007308 */ /* 0x000e240000001000 */
[----:B0-----:R-:W-:-:S04]  /*0610*/  FFMA R2, R9, R0, -1 ;  /* 0xbf80000009027423 */ /* 0x001fc80000000000 */
[----:B------:R-:W-:-:S04]  /*0620*/  FADD.FTZ R3, -R2, -RZ ;  /* 0x800000ff02037221 */ /* 0x000fc80000010100 */
[----:B------:R-:W-:-:S07]  /*0630*/  FFMA R0, R0, R3, R0 ;  /* 0x0000000300007223 */ /* 0x000fce0000000000 */
.L_x_185:
[----:B------:R-:W-:Y:S05]  /*0640*/  BSYNC.RECONVERGENT B0 ;  /* 0x0000000000007941 */ /* 0x000fea0003800200 */
.L_x_183:
[----:B------:R-:W0:Y:S01]  /*0650*/  LDC.64 R2, c[0x0][0x380] ;  /* 0x0000e000ff027b82 */ /* 0x000e220000000a00 */
[----:B------:R-:W-:-:S04]  /*0660*/  FSET.BF.LE.AND R0, R5, R0, PT ;  /* 0x000000000500720a */ /* 0x000fc80003803000 */
[----:B------:R-:W1:Y:S01]  /*0670*/  F2I.TRUNC.NTZ R7, R0 ;  /* 0x0000000000077305 */ /* 0x000e62000020f100 */
[----:B0-----:R-:W-:-:S05]  /*0680*/  IMAD.WIDE R4, R4, 0x4, R2 ;  /* 0x0000000404047825 */ /* 0x001fca00078e0202 */
[----:B-1----:R-:W-:Y:S01]  /*0690*/  STG.E desc[UR4][R4.64], R7 ;  /* 0x0000000704007986 */ /* 0x002fe2000c101904 */
[----:B------:R-:W-:Y:S05]  /*06a0*/  EXIT ;  /* 0x000000000000794d */ /* 0x000fea0003800000 */
        .weak           $__internal_6_$__cuda_sm20_rcp_rn_f32_slowpath
        .type           $__internal_6_$__cuda_sm20_rcp_rn_f32_slowpath,@function
        .size           $__internal_6_$__cuda_sm20_rcp_rn_f32_slowpath,($__internal_7_$__cuda_sm3x_div_rn_noftz_f32_slowpath - $__internal_6_$__cuda_sm20_rcp_rn_f32_slowpath)
$__internal_6_$__cuda_sm20_rcp_rn_f32_slowpath:
[----:B------:R-:W-:Y:S01]  /*06b0*/  SHF.L.U32 R0, R9, 0x1, RZ ;  /* 0x0000000109007819 */ /* 0x000fe200000006ff */
[----:B------:R-:W-:Y:S03]  /*06c0*/  BSSY.RECONVERGENT B1, `(.L_x_186) ;  /* 0x0000031000017945 */ /* 0x000fe60003800200 */
[----:B------:R-:W-:Y:S01]  /*06d0*/  SHF.R.U32.HI R11, RZ, 0x18, R0 ;  /* 0x00000018ff0b7819 */ /* 0x000fe20000011600 */
[----:B------:R-:W-:-:S03]  /*06e0*/  IMAD.MOV.U32 R0, RZ, RZ, R9 ;  /* 0x000000ffff007224 */ /* 0x000fc600078e0009 */
        /* <DEDUP_REMOVED lines=12> */
.L_x_187:
[----:B------:R-:W-:-:S04]  /*07b0*/  IADD3 R9, PT, PT, R11, -0xfd, RZ ;  /* 0xffffff030b097810 */ /* 0x000fc80007ffe0ff */
[----:B------:R-:W-:-:S13]  /*07c0*/  ISETP.GT.U32.AND P0, PT, R9, 0x1, PT ;  /* 0x000000010900780c */ /* 0x000fda0003f04070 */
[----:B------:R-:W-:Y:S05]  /*07d0*/  @P0 BRA `(.L_x_189) ;  /* 0x0000000000780947 */ /* 0x000fea0003800000 */
[----:B------:R-:W-:Y:S01]  /*07e0*/  LOP3.LUT R2, R0, 0x7fffff, RZ, 0xc0, !PT ;  /* 0x007fffff00027812 */ /* 0x000fe200078ec0ff */
[----:B------:R-:W-:-:S03]  /*07f0*/  IMAD.MOV.U32 R10, RZ, RZ, 0x3 ;  /* 0x00000003ff0a7424 */ /* 0x000fc600078e00ff */
[----:B------:R-:W-:Y:S02]  /*0800*/  LOP3.LUT R2, R2, 0x3f800000, RZ, 0xfc, !PT ;  /* 0x3f80000002027812 */ /* 0x000fe400078efcff */
[----:B------:R-:W-:Y:S02]  /*0810*/  SHF.L.U32 R10, R10, R9, RZ ;  /* 0x000000090a0a7219 */ /* 0x000fe400000006ff */
[----:B------:R-:W0:Y:S02]  /*0820*/  MUFU.RCP R3, R2 ;  /* 0x0000000200037308 */ /* 0x000e240000001000 */
        /* <DEDUP_REMOVED lines=16> */
[----:B------:R-:W-:-:S04]  /*0930*/  SEL R2, RZ, 0x1, !P0 ;  /* 0x00000001ff027807 */ /* 0x000fc80004000000 */
[----:B------:R-:W-:-:S04]  /*0940*/  IADD3 R2, PT, PT, -R2, RZ, RZ ;  /* 0x000000ff02027210 */ /* 0x000fc80007ffe1ff */
[----:B------:R-:W-:Y:S01]  /*0950*/  ISETP.GE.AND P0, PT, R2, RZ, PT ;  /* 0x000000ff0200720c */ /* 0x000fe20003f06270 */
[----:B------:R-:W-:-:S05]  /*0960*/  VIADD R2, R11, 0xffffff04 ;  /* 0xffffff040b027836 */ /* 0x000fca0000000000 */
[----:B------:R-:W-:-:S07]  /*0970*/  SHF.R.U32.HI R3, RZ, R2, R3 ;  /* 0x00000002ff037219 */ /* 0x000fce0000011603 */
[----:B------:R-:W-:-:S05]  /*0980*/  @!P0 VIADD R3, R3, 0x1 ;  /* 0x0000000103038836 */ /* 0x000fca0000000000 */
[----:B------:R-:W-:-:S04]  /*0990*/  @!P1 SHF.L.U32 R3, R3, 0x1, RZ ;  /* 0x0000000103039819 */ /* 0x000fc800000006ff */
[----:B------:R-:W-:Y:S01]  /*09a0*/  LOP3.LUT R3, R3, 0x80000000, R0, 0xf8, !PT ;  /* 0x8000000003037812 */ /* 0x000fe200078ef800 */
[----:B------:R-:W-:Y:S06]  /*09b0*/  BRA `(.L_x_188) ;  /* 0x0000000000047947 */ /* 0x000fec0003800000 */
.L_x_189:
[----:B------:R0:W1:Y:S02]  /*09c0*/  MUFU.RCP R3, R0 ;  /* 0x0000000000037308 */ /* 0x0000640000001000 */
.L_x_188:
[----:B------:R-:W-:Y:S05]  /*09d0*/  BSYNC.RECONVERGENT B1 ;  /* 0x0000000000017941 */ /* 0x000fea0003800200 */
.L_x_186:
[----:B------:R-:W-:-:S04]  /*09e0*/  IMAD.MOV.U32 R7, RZ, RZ, 0x0 ;  /* 0x00000000ff077424 */ /* 0x000fc800078e00ff */
[----:B01----:R-:W-:Y:S05]  /*09f0*/  RET.REL.NODEC R6 `(_Z23cuda_sample_prob_zero_uPiPfiiS0_S_i) ;  /* 0xfffffff406807950 */ /* 0x003fea0003c3ffff */
        .weak           $__internal_7_$__cuda_sm3x_div_rn_noftz_f32_slowpath
        .type           $__internal_7_$__cuda_sm3x_div_rn_noftz_f32_slowpath,@function
        .size           $__internal_7_$__cuda_sm3x_div_rn_noftz_f32_slowpath,(.L_x_391 - $__internal_7_$__cuda_sm3x_div_rn_noftz_f32_slowpath)
$__internal_7_$__cuda_sm3x_div_rn_noftz_f32_slowpath:
[----:B------:R-:W-:Y:S01]  /*0a00*/  SHF.R.U32.HI R10, RZ, 0x17, R3 ;  /* 0x00000017ff0a7819 */ /* 0x000fe20000011603 */
[----:B------:R-:W-:Y:S01]  /*0a10*/  BSSY.RECONVERGENT B1, `(.L_x_190) ;  /* 0x0000063000017945 */ /* 0x000fe20003800200 */
[--C-:B------:R-:W-:Y:S02]  /*0a20*/  SHF.R.U32.HI R2, RZ, 0x17, R0.reuse ;  /* 0x00000017ff027819 */ /* 0x100fe40000011600 */
[----:B------:R-:W-:Y:S02]  /*0a30*/  LOP3.LUT R10, R10, 0xff, RZ, 0xc0, !PT ;  /* 0x000000ff0a0a7812 */ /* 0x000fe400078ec0ff */
[----:B------:R-:W-:Y:S01]  /*0a40*/  LOP3.LUT R14, R2, 0xff, RZ, 0xc0, !PT ;  /* 0x000000ff020e7812 */ /* 0x000fe200078ec0ff */
[----:B------:R-:W-:Y:S02]  /*0a50*/  IMAD.MOV.U32 R2, RZ, RZ, R0 ;  /* 0x000000ffff027224 */ /* 0x000fe400078e0000 */
[----:B------:R-:W-:Y:S01]  /*0a60*/  VIADD R12, R10, 0xffffffff ;  /* 0xffffffff0a0c7836 */ /* 0x000fe20000000000 */
[----:B------:R-:W-:-:S04]  /*0a70*/  IADD3 R11, PT, PT, R14, -0x1, RZ ;  /* 0xffffffff0e0b7810 */ /* 0x000fc80007ffe0ff */
        /* <DEDUP_REMOVED lines=23> */
[----:B------:R-:W-:Y:S02]  /*0bf0*/  @!P0 IMAD.MOV.U32 R9, RZ, RZ, -0x40 ;  /* 0xffffffc0ff098424 */ /* 0x000fe400078e00ff */
[----:B------:R-:W-:Y:S01]  /*0c00*/  @!P0 FFMA R2, R0, 1.84467440737095516160e+19, RZ ;  /* 0x5f80000000028823 */ /* 0x000fe200000000ff */
[----:B------:R-:W-:Y:S01]  /*0c10*/  @!P1 FFMA R3, R3, 1.84467440737095516160e+19, RZ ;  /* 0x5f80000003039823 */ /* 0x000fe200000000ff */
[----:B------:R-:W-:-:S07]  /*0c20*/  @!P1 VIADD R9, R9, 0x40 ;  /* 0x0000004009099836 */ /* 0x000fce0000000000 */
.L_x_191:
[----:B------:R-:W-:Y:S01]  /*0c30*/  LEA R12, R10, 0xc0800000, 0x17 ;  /* 0xc08000000a0c7811 */ /* 0x000fe200078eb8ff */
[----:B------:R-:W-:Y:S03]  /*0c40*/  BSSY.RECONVERGENT B2, `(.L_x_196) ;  /* 0x0000036000027945 */ /* 0x000fe60003800200 */
[----:B------:R-:W-:Y:S01]  /*0c50*/  IADD3 R12, PT, PT, -R12, R3, RZ ;  /* 0x000000030c0c7210 */ /* 0x000fe20007ffe1ff */
[----:B------:R-:W-:-:S03]  /*0c60*/  VIADD R3, R14, 0xffffff81 ;  /* 0xffffff810e037836 */ /* 0x000fc60000000000 */
[----:B------:R-:W0:Y:S01]  /*0c70*/  MUFU.RCP R11, R12 ;  /* 0x0000000c000b7308 */ /* 0x000e220000001000 */
[----:B------:R-:W-:Y:S01]  /*0c80*/  FADD.FTZ R13, -R12, -RZ ;  /* 0x800000ff0c0d7221 */ /* 0x000fe20000010100 */
[C---:B------:R-:W-:Y:S01]  /*0c90*/  IMAD R2, R3.reuse, -0x800000, R2 ;  /* 0xff80000003027824 */ /* 0x040fe200078e0202 */
        /* <DEDUP_REMOVED lines=11> */
[----:B------:R-:W-:-:S05]  /*0d50*/  IADD3 R13, PT, PT, R3, R10, RZ ;  /* 0x0000000a030d7210 */ /* 0x000fca0007ffe0ff */
[----:B------:R-:W-:-:S05]  /*0d60*/  VIADD R3, R13, 0xffffffff ;  /* 0xffffffff0d037836 */ /* 0x000fca0000000000 */
        /* <DEDUP_REMOVED lines=10> */
[C---:B------:R-:W-:Y:S02]  /*0e10*/  VIADD R12, R13.reuse, 0x20 ;  /* 0x000000200d0c7836 */ /* 0x040fe40000000000 */
[CCC-:B------:R-:W-:Y:S01]  /*0e20*/  FFMA.RM R10, R16.reuse, R14.reuse, R11.reuse ;  /* 0x0000000e100a7223 */ /* 0x1c0fe2000000400b */
[----:B------:R-:W-:Y:S02]  /*0e30*/  ISETP.NE.AND P2, PT, R13, RZ, PT ;  /* 0x000000ff0d00720c */ /* 0x000fe40003f45270 */
[----:B------:R-:W-:Y:S01]  /*0e40*/  LOP3.LUT R9, R3, 0x7fffff, RZ, 0xc0, !PT ;  /* 0x007fffff03097812 */ /* 0x000fe200078ec0ff */
[----:B------:R-:W-:Y:S01]  /*0e50*/  FFMA.RP R3, R16, R14, R11 ;  /* 0x0000000e10037223 */ /* 0x000fe2000000800b */
[----:B------:R-:W-:Y:S02]  /*0e60*/  ISETP.NE.AND P1, PT, R13, RZ, PT ;  /* 0x000000ff0d00720c */ /* 0x000fe40003f25270 */
[----:B------:R-:W-:-:S02]  /*0e70*/  LOP3.LUT R9, R9, 0x800000, RZ, 0xfc, !PT ;  /* 0x0080000009097812 */ /* 0x000fc400078efcff */
        /* <DEDUP_REMOVED lines=10> */
[----:B------:R-:W-:-:S05]  /*0f20*/  LOP3.LUT R3, R3, R10, RZ, 0xc0, !PT ;  /* 0x0000000a03037212 */ /* 0x000fca00078ec0ff */
[----:B------:R-:W-:-:S05]  /*0f30*/  IMAD.IADD R3, R12, 0x1, R3 ;  /* 0x000000010c037824 */ /* 0x000fca00078e0203 */
[----:B------:R-:W-:Y:S01]  /*0f40*/  LOP3.LUT R2, R3, R2, RZ, 0xfc, !PT ;  /* 0x0000000203027212 */ /* 0x000fe200078efcff */
[----:B------:R-:W-:Y:S06]  /*0f50*/  BRA `(.L_x_199) ;  /* 0x0000000000107947 */ /* 0x000fec0003800000 */
.L_x_198:
[----:B------:R-:W-:-:S04]  /*0f60*/  LOP3.LUT R2, R2, 0x80000000, RZ, 0xc0, !PT ;  /* 0x8000000002027812 */ /* 0x000fc800078ec0ff */
[----:B------:R-:W-:Y:S01]  /*0f70*/  LOP3.LUT R2, R2, 0x7f800000, RZ, 0xfc, !PT ;  /* 0x7f80000002027812 */ /* 0x000fe200078efcff */
[----:B------:R-:W-:Y:S06]  /*0f80*/  BRA `(.L_x_199) ;  /* 0x0000000000047947 */ /* 0x000fec0003800000 */
.L_x_197:
[----:B------:R-:W-:-:S07]  /*0f90*/  IMAD R2, R10, 0x800000, R2 ;  /* 0x008000000a027824 */ /* 0x000fce00078e0202 */
.L_x_199:
[----:B------:R-:W-:Y:S05]  /*0fa0*/  BSYNC.RECONVERGENT B2 ;  /* 0x0000000000027941 */ /* 0x000fea0003800200 */
.L_x_196:
[----:B------:R-:W-:Y:S05]  /*0fb0*/  BRA `(.L_x_200) ;  /* 0x0000000000207947 */ /* 0x000fea0003800000 */
.L_x_195:
[----:B------:R-:W-:-:S04]  /*0fc0*/  LOP3.LUT R2, R3, 0x80000000, R2, 0x48, !PT ;  /* 0x8000000003027812 */ /* 0x000fc800078e4802 */
[----:B------:R-:W-:Y:S01]  /*0fd0*/  LOP3.LUT R2, R2, 0x7f800000, RZ, 0xfc, !PT ;  /* 0x7f80000002027812 */ /* 0x000fe200078efcff */
[----:B------:R-:W-:Y:S06]  /*0fe0*/  BRA `(.L_x_200) ;  /* 0x0000000000147947 */ /* 0x000fec0003800000 */
.L_x_194:
[----:B------:R-:W-:Y:S01]  /*0ff0*/  LOP3.LUT R2, R3, 0x80000000, R2, 0x48, !PT ;  /* 0x8000000003027812 */ /* 0x000fe200078e4802 */
[----:B------:R-:W-:Y:S06]  /*1000*/  BRA `(.L_x_200) ;  /* 0x00000000000c7947 */ /* 0x000fec0003800000 */
.L_x_193:
[----:B------:R-:W0:Y:S01]  /*1010*/  MUFU.RSQ R2, -QNAN ;  /* 0xffc0000000027908 */ /* 0x000e220000001400 */
[----:B------:R-:W-:Y:S05]  /*1020*/  BRA `(.L_x_200) ;  /* 0x0000000000047947 */ /* 0x000fea0003800000 */
.L_x_192:
[----:B------:R-:W-:-:S07]  /*1030*/  FADD.FTZ R2, R0, R3 ;  /* 0x0000000300027221 */ /* 0x000fce0000010000 */
.L_x_200:
[----:B------:R-:W-:Y:S05]  /*1040*/  BSYNC.RECONVERGENT B1 ;  /* 0x0000000000017941 */ /* 0x000fea0003800200 */
.L_x_190:
[----:B------:R-:W-:-:S04]  /*1050*/  HFMA2 R9, -RZ, RZ, 0, 0 ;  /* 0x00000000ff097431 */ /* 0x000fc800000001ff */
[----:B0-----:R-:W-:Y:S05]  /*1060*/  RET.REL.NODEC R8 `(_Z23cuda_sample_prob_zero_uPiPfiiS0_S_i) ;  /* 0xffffffec08e47950 */ /* 0x001fea0003c3ffff */
.L_x_201:
        /* <DEDUP_REMOVED lines=9> */
.L_x_391:


//--------------------- .text._Z22cuda_compute_scores_l0PfS_S_S_PiS0_iiii --------------------------
	.section	.text._Z22cuda_compute_scores_l0PfS_S_S_PiS0_iiii,"ax",@progbits
	.align	128
        .global         _Z22cuda_compute_scores_l0PfS_S_S_PiS0_iiii
        .type           _Z22cuda_compute_scores_l0PfS_S_S_PiS0_iiii,@function
        .size           _Z22cuda_compute_scores_l0PfS_S_S_PiS0_iiii,(.L_x_402 - _Z22cuda_compute_scores_l0PfS_S_S_PiS0_iiii)
        .other          _Z22cuda_compute_scores_l0PfS_S_S_PiS0_iiii,@"STO_CUDA_ENTRY STV_DEFAULT"
_Z22cuda_compute_scores_l0PfS_S_S_PiS0_iiii:
.text._Z22cuda_compute_scores_l0PfS_S_S_PiS0_iiii:
        /* <DEDUP_REMOVED lines=13> */
[----:B------:R-:W5:Y:S01]  /*00d0*/  LDC.64 R6, c[0x0][0x388] ;  /* 0x0000e200ff067b82 */ /* 0x000f620000000a00 */
[----:B0-----:R-:W-:-:S05]  /*00e0*/  IMAD R4, R0, UR12, RZ ;  /* 0x0000000c00047c24 */ /* 0x001fca000f8e02ff */
[----:B--2---:R-:W-:Y:S01]  /*00f0*/  IADD3 R5, PT, PT, R4, UR4, RZ ;  /* 0x0000000404057c10 */ /* 0x004fe2000fffe0ff */
[----:B-1----:R-:W-:Y:S01]  /*0100*/  IMAD.WIDE R2, R0, 0x4, R2 ;  /* 0x0000000400027825 */ /* 0x002fe200078e0202 */
[----:B------:R-:W0:Y:S04]  /*0110*/  LDC.64 R8, c[0x0][0x398] ;  /* 0x0000e600ff087b82 */ /* 0x000e280000000a00 */
[----:B---3--:R1:W-:Y:S01]  /*0120*/  STG.E desc[UR10][R2.64], RZ ;  /* 0x000000ff02007986 */ /* 0x0083e2000c10190a */
[----:B----4-:R-:W-:-:S06]  /*0130*/  IMAD.WIDE R10, R5, 0x4, R10 ;  /* 0x00000004050a7825 */ /* 0x010fcc00078e020a */
[----:B------:R-:W5:Y:S02]  /*0140*/  LDG.E R11, desc[UR10][R10.64] ;  /* 0x0000000a0a0b7981 */ /* 0x000f64000c1e1900 */
[----:B-----5:R-:W-:-:S05]  /*0150*/  IMAD.WIDE R12, R11, 0x4, R6 ;  /* 0x000000040b0c7825 */ /* 0x020fca00078e0206 */
[----:B------:R-:W2:Y:S01]  /*0160*/  LDG.E R5, desc[UR10][R12.64] ;  /* 0x0000000a0c057981 */ /* 0x000ea2000c1e1900 */
[----:B0-----:R-:W-:-:S05]  /*0170*/  IMAD.WIDE R8, R0, 0x4, R8 ;  /* 0x0000000400087825 */ /* 0x001fca00078e0208 */
[----:B------:R1:W-:Y:S01]  /*0180*/  STG.E desc[UR10][R8.64], RZ ;  /* 0x000000ff08007986 */ /* 0x0003e2000c10190a */
[----:B--2---:R-:W-:-:S13]  /*0190*/  FSETP.GT.AND P0, PT, |R5|, 9.9999999747524270788e-07, PT ;  /* 0x358637bd0500780b */ /* 0x004fda0003f04200 */
[----:B-1----:R-:W-:Y:S05]  /*01a0*/  @!P0 EXIT ;  /* 0x000000000000894d */ /* 0x002fea0003800000 */
[----:B------:R-:W-:-:S09]  /*01b0*/  UISETP.GE.AND UP0, UPT, UR12, 0x1, UPT ;  /* 0x000000010c00788c */ /* 0x000fd2000bf06270 */
[----:B------:R-:W-:Y:S05]  /*01c0*/  BRA.U !UP0, `(.L_x_202) ;  /* 0x0000001508947547 */ /* 0x000fea000b800000 */
[----:B------:R-:W-:Y:S02]  /*01d0*/  UISETP.GE.U32.AND UP0, UPT, UR12, 0x8, UPT ;  /* 0x000000080c00788c */ /* 0x000fe4000bf06070 */
[----:B------:R-:W-:Y:S01]  /*01e0*/  ULOP3.LUT UR8, UR12, 0x7, URZ, 0xc0, !UPT ;  /* 0x000000070c087892 */ /* 0x000fe2000f8ec0ff */
[----:B------:R-:W-:-:S06]  /*01f0*/  UMOV UR4, URZ ;  /* 0x000000ff00047c82 */ /* 0x000fcc0008000000 */
[----:B------:R-:W-:Y:S05]  /*0200*/  BRA.U !UP0, `(.L_x_203) ;  /* 0x0000000908d87547 */ /* 0x000fea000b800000 */
[----:B------:R-:W0:Y:S01]  /*0210*/  LDC.64 R6, c[0x0][0x388] ;  /* 0x0000e200ff067b82 */ /* 0x000e220000000a00 */
[----:B------:R-:W1:Y:S01]  /*0220*/  LDCU.64 UR6, c[0x0][0x3a0] ;  /* 0x00007400ff0677ac */ /* 0x000e620008000a00 */
[----:B------:R-:W-:Y:S01]  /*0230*/  MOV R12, R4 ;  /* 0x00000004000c7202 */ /* 0x000fe20000000f00 */
[----:B------:R-:W-:-:S04]  /*0240*/  ULOP3.LUT UR4, UR12, 0x7ffffff8, URZ, 0xc0, !UPT ;  /* 0x7ffffff80c047892 */ /* 0x000fc8000f8ec0ff */
[----:B------:R-:W-:Y:S02]  /*0250*/  UIADD3 UR9, UPT, UPT, -UR4, URZ, URZ ;  /* 0x000000ff04097290 */ /* 0x000fe4000fffe1ff */
[----:B-1----:R-:W-:-:S04]  /*0260*/  UIADD3 UR5, UP0, UPT, UR6, 0x10, URZ ;  /* 0x0000001006057890 */ /* 0x002fc8000ff1e0ff */
[----:B------:R-:W-:-:S12]  /*0270*/  UIADD3.X UR6, UPT, UPT, URZ, UR7, URZ, UP0, !UPT ;  /* 0x00000007ff067290 */ /* 0x000fd800087fe4ff */
.L_x_236:
[----:B------:R-:W-:Y:S02]  /*0280*/  MOV R10, UR5 ;  /* 0x00000005000a7c02 */ /* 0x000fe40008000f00 */
[----:B-1----:R-:W-:-:S03]  /*0290*/  MOV R11, UR6 ;  /* 0x00000006000b7c02 */ /* 0x002fc60008000f00 */
[----:B------:R-:W-:-:S05]  /*02a0*/  IMAD.WIDE R10, R12, 0x4, R10 ;  /* 0x000000040c0a7825 */ /* 0x000fca00078e020a */
[----:B0-----:R-:W0:Y:S02]  /*02b0*/  LDG.E R15, desc[UR10][R10.64+-0x10] ;  /* 0xfffff00a0a0f7981 */ /* 0x001e24000c1e1900 */
[----:B0-----:R-:W-:-:S06]  /*02c0*/  IMAD.WIDE R14, R15, 0x4, R6 ;  /* 0x000000040f0e7825 */ /* 0x001fcc00078e0206 */
[----:B------:R-:W2:Y:S01]  /*02d0*/  LDG.E R14, desc[UR10][R14.64] ;  /* 0x0000000a0e0e7981 */ /* 0x000ea2000c1e1900 */
[----:B------:R-:W-:Y:S01]  /*02e0*/  UIADD3 UR9, UPT, UPT, UR9, 0x8, URZ ;  /* 0x0000000809097890 */ /* 0x000fe2000fffe0ff */
[----:B------:R-:W-:Y:S03]  /*02f0*/  BSSY.RECONVERGENT B0, `(.L_x_204) ;  /* 0x000000b000007945 */ /* 0x000fe60003800200 */
[----:B------:R-:W-:Y:S01]  /*0300*/  UISETP.NE.AND UP0, UPT, UR9, URZ, UPT ;  /* 0x000000ff0900728c */ /* 0x000fe2000bf05270 */
[----:B--2---:R-:W-:-:S05]  /*0310*/  FADD R13, -R5, R14 ;  /* 0x0000000e050d7221 */ /* 0x004fca0000000100 */
[----:B------:R-:W-:-:S13]  /*0320*/  FSETP.GTU.AND P0, PT, |R13|, 9.9999999747524270788e-07, PT ;  /* 0x358637bd0d00780b */ /* 0x000fda0003f0c200 */
[----:B------:R-:W-:Y:S05]  /*0330*/  @P0 BRA `(.L_x_205) ;  /* 0x0000000000180947 */ /* 0x000fea0003800000 */
[----:B------:R-:W2:Y:S02]  /*0340*/  LDG.E R13, desc[UR10][R2.64] ;  /* 0x0000000a020d7981 */ /* 0x000ea4000c1e1900 */
[----:B--2---:R-:W-:-:S05]  /*0350*/  FADD R13, R13, 1 ;  /* 0x3f8000000d0d7421 */ /* 0x004fca0000000000 */
[----:B------:R0:W-:Y:S04]  /*0360*/  STG.E desc[UR10][R2.64], R13 ;  /* 0x0000000d02007986 */ /* 0x0001e8000c10190a */
[----:B------:R-:W2:Y:S02]  /*0370*/  LDG.E R15, desc[UR10][R10.64+-0x10] ;  /* 0xfffff00a0a0f7981 */ /* 0x000ea4000c1e1900 */
[----:B--2---:R-:W-:-:S06]  /*0380*/  IMAD.WIDE R14, R15, 0x4, R6 ;  /* 0x000000040f0e7825 */ /* 0x004fcc00078e0206 */
[----:B------:R0:W5:Y:S02]  /*0390*/  LDG.E R14, desc[UR10][R14.64] ;  /* 0x0000000a0e0e7981 */ /* 0x000164000c1e1900 */
.L_x_205:
[----:B------:R-:W-:Y:S05]  /*03a0*/  BSYNC.RECONVERGENT B0 ;  /* 0x0000000000007941 */ /* 0x000fea0003800200 */
.L_x_204:
[----:B-----5:R-:W-:Y:S01]  /*03b0*/  FSETP.GTU.AND P0, PT, |R14|, 9.9999999747524270788e-07, PT ;  /* 0x358637bd0e00780b */ /* 0x020fe20003f0c200 */
[----:B------:R-:W-:-:S12]  /*03c0*/  BSSY.RECONVERGENT B0, `(.L_x_206) ;  /* 0x0000005000007945 */ /* 0x000fd80003800200 */
[----:B------:R-:W-:Y:S05]  /*03d0*/  @P0 BRA `(.L_x_207) ;  /* 0x00000000000c0947 */ /* 0x000fea0003800000 */
[----:B0-----:R-:W2:Y:S02]  /*03e0*/  LDG.E R13, desc[UR10][R2.64] ;  /* 0x0000000a020d7981 */ /* 0x001ea4000c1e1900 */
[----:B--2---:R-:W-:-:S05]  /*03f0*/  FADD R13, R13, -1 ;  /* 0xbf8000000d0d7421 */ /* 0x004fca0000000000 */
[----:B------:R1:W-:Y:S02]  /*0400*/  STG.E desc[UR10][R2.64], R13 ;  /* 0x0000000d02007986 */ /* 0x0003e4000c10190a */
.L_x_207:
[----:B------:R-:W-:Y:S05]  /*0410*/  BSYNC.RECONVERGENT B0 ;  /* 0x0000000000007941 */ /* 0x000fea0003800200 */
.L_x_206:
[----:B0-----:R-:W2:Y:S02]  /*0420*/  LDG.E R15, desc[UR10][R10.64+-0xc] ;  /* 0xfffff40a0a0f7981 */ /* 0x001ea4000c1e1900 */
[----:B--2---:R-:W-:-:S06]  /*0430*/  IMAD.WIDE R14, R15, 0x4, R6 ;  /* 0x000000040f0e7825 */ /* 0x004fcc00078e0206 */
[----:B------:R-:W1:Y:S01]  /*0440*/  LDG.E R14, desc[UR10][R14.64] ;  /* 0x0000000a0e0e7981 */ /* 0x000e62000c1e1900 */
[----:B------:R-:W-:Y:S01]  /*0450*/  BSSY.RECONVERGENT B0, `(.L_x_208) ;  /* 0x000000a000007945 */ /* 0x000fe20003800200 */
[----:B-1----:R-:W-:-:S05]  /*0460*/  FADD R13, -R5, R14 ;  /* 0x0000000e050d7221 */ /* 0x002fca0000000100 */
        /* <DEDUP_REMOVED lines=8> */
.L_x_209:
[----:B------:R-:W-:Y:S05]  /*04f0*/  BSYNC.RECONVERGENT B0 ;  /* 0x0000000000007941 */ /* 0x000fea0003800200 */
.L_x_208:
[----:B-----5:R-:W-:Y:S01]  /*0500*/  FSETP.GTU.AND P0, PT, |R14|, 9.9999999747524270788e-07, PT ;  /* 0x358637bd0e00780b */ /* 0x020fe20003f0c200 */
[----:B------:R-:W-:-:S12]  /*0510*/  BSSY.RECONVERGENT B0, `(.L_x_210) ;  /* 0x0000005000007945 */ /* 0x000fd80003800200 */
[----:B------:R-:W-:Y:S05]  /*0520*/  @P0 BRA `(.L_x_211) ;  /* 0x00000000000c0947 */ /* 0x000fea0003800000 */
[----:B0-----:R-:W2:Y:S02]  /*0530*/  LDG.E R13, desc[UR10][R2.64] ;  /* 0x0000000a020d7981 */ /* 0x001ea4000c1e1900 */
[----:B--2---:R-:W-:-:S05]  /*0540*/  FADD R13, R13, -1 ;  /* 0xbf8000000d0d7421 */ /* 0x004fca0000000000 */
[----:B------:R1:W-:Y:S02]  /*0550*/  STG.E desc[UR10][R2.64], R13 ;  /* 0x0000000d02007986 */ /* 0x0003e4000c10190a */
.L_x_211:
[----:B------:R-:W-:Y:S05]  /*0560*/  BSYNC.RECONVERGENT B0 ;  /* 0x0000000000007941 */ /* 0x000fea0003800200 */
.L_x_210:
        /* <DEDUP_REMOVED lines=13> */
.L_x_213:
[----:B------:R-:W-:Y:S05]  /*0640*/  BSYNC.RECONVERGENT B0 ;  /* 0x0000000000007941 */ /* 0x000fea0003800200 */
.L_x_212:
[----:B-----5:R-:W-:Y:S01]  /*0650*/  FSETP.GTU.AND P0, PT, |R14|, 9.9999999747524270788e-07, PT ;  /* 0x358637bd0e00780b */ /* 0x020fe20003f0c200 */
[----:B------:R-:W-:-:S12]  /*0660*/  BSSY.RECONVERGENT B0, `(.L_x_214) ;  /* 0x0000005000007945 */ /* 0x000fd80003800200 */
[----:B------:R-:W-:Y:S05]  /*0670*/  @P0 BRA `(.L_x_215) ;  /* 0x00000000000c0947 */ /* 0x000fea0003800000 */
[----:B0-----:R-:W2:Y:S02]  /*0680*/  LDG.E R13, desc[UR10][R2.64] ;  /* 0x0000000a020d7981 */ /* 0x001ea4000c1e1900 */
[----:B--2---:R-:W-:-:S05]  /*0690*/  FADD R13, R13, -1 ;  /* 0xbf8000000d0d7421 */ /* 0x004fca0000000000 */
[----:B------:R1:W-:Y:S02]  /*06a0*/  STG.E desc[UR10][R2.64], R13 ;  /* 0x0000000d02007986 */ /* 0x0003e4000c10190a */
.L_x_215:
[----:B------:R-:W-:Y:S05]  /*06b0*/  BSYNC.RECONVERGENT B0 ;  /* 0x0000000000007941 */ /* 0x000fea0003800200 */
.L_x_214:
        /* <DEDUP_REMOVED lines=13> */
.L_x_217:
[----:B------:R-:W-:Y:S05]  /*0790*/  BSYNC.RECONVERGENT B0 ;  /* 0x0000000000007941 */ /* 0x000fea0003800200 */
.L_x_216:
[----:B-----5:R-:W-:Y:S01]  /*07a0*/  FSETP.GTU.AND P0, PT, |R14|, 9.9999999747524270788e-07, PT ;  /* 0x358637bd0e00780b */ /* 0x020fe20003f0c200 */
[----:B------:R-:W-:-:S12]  /*07b0*/  BSSY.RECONVERGENT B0, `(.L_x_218) ;  /* 0x0000005000007945 */ /* 0x000fd80003800200 */
[----:B------:R-:W-:Y:S05]  /*07c0*/  @P0 BRA `(.L_x_219) ;  /* 0x00000000000c0947 */ /* 0x000fea0003800000 */
[----:B0-----:R-:W2:Y:S02]  /*07d0*/  LDG.E R13, desc[UR10][R2.64] ;  /* 0x0000000a020d7981 */ /* 0x001ea4000c1e1900 */
[----:B--2---:R-:W-:-:S05]  /*07e0*/  FADD R13, R13, -1 ;  /* 0xbf8000000d0d7421 */ /* 0x004fca0000000000 */
[----:B------:R1:W-:Y:S02]  /*07f0*/  STG.E desc[UR10][R2.64], R13 ;  /* 0x0000000d02007986 */ /* 0x0003e4000c10190a */
.L_x_219:
[----:B------:R-:W-:Y:S05]  /*0800*/  BSYNC.RECONVERGENT B0 ;  /* 0x0000000000007941 */ /* 0x000fea0003800200 */
.L_x_218:
        /* <DEDUP_REMOVED lines=13> */
.L_x_221:
[----:B------:R-:W-:Y:S05]  /*08e0*/  BSYNC.RECONVERGENT B0 ;  /* 0x0000000000007941 */ /* 0x000fea0003800200 */
.L_x_220:
[----:B-----5:R-:W-:Y:S01]  /*08f0*/  FSETP.GTU.AND P0, PT, |R14|, 9.9999999747524270788e-07, PT ;  /* 0x358637bd0e00780b */ /* 0x020fe20003f0c200 */
[----:B------:R-:W-:-:S12]  /*0900*/  BSSY.RECONVERGENT B0, `(.L_x_222) ;  /* 0x0000005000007945 */ /* 0x000fd80003800200 */
[----:B------:R-:W-:Y:S05]  /*0910*/  @P0 BRA `(.L_x_223) ;  /* 0x00000000000c0947 */ /* 0x000fea0003800000 */
[----:B0-----:R-:W2:Y:S02]  /*0920*/  LDG.E R13, desc[UR10][R2.64] ;  /* 0x0000000a020d7981 */ /* 0x001ea4000c1e1900 */
[----:B--2---:R-:W-:-:S05]  /*0930*/  FADD R13, R13, -1 ;  /* 0xbf8000000d0d7421 */ /* 0x004fca0000000000 */
[----:B------:R1:W-:Y:S02]  /*0940*/  STG.E desc[UR10][R2.64], R13 ;  /* 0x0000000d02007986 */ /* 0x0003e4000c10190a */
.L_x_223:
[----:B------:R-:W-:Y:S05]  /*0950*/  BSYNC.RECONVERGENT B0 ;  /* 0x0000000000007941 */ /* 0x000fea0003800200 */
.L_x_222:
        /* <DEDUP_REMOVED lines=13> */
.L_x_225:
[----:B------:R-:W-:Y:S05]  /*0a30*/  BSYNC.RECONVERGENT B0 ;  /* 0x0000000000007941 */ /* 0x000fea0003800200 */
.L_x_224:
[----:B-----5:R-:W-:Y:S01]  /*0a40*/  FSETP.GTU.AND P0, PT, |R14|, 9.9999999747524270788e-07, PT ;  /* 0x358637bd0e00780b */ /* 0x020fe20003f0c200 */
[----:B------:R-:W-:-:S12]  /*0a50*/  BSSY.RECONVERGENT B0, `(.L_x_226) ;  /* 0x0000005000007945 */ /* 0x000fd80003800200 */
[----:B------:R-:W-:Y:S05]  /*0a60*/  @P0 BRA `(.L_x_227) ;  /* 0x00000000000c0947 */ /* 0x000fea0003800000 */
[----:B0-----:R-:W2:Y:S02]  /*0a70*/  LDG.E R13, desc[UR10][R2.64] ;  /* 0x0000000a020d7981 */ /* 0x001ea4000c1e1900 */
[----:B--2---:R-:W-:-:S05]  /*0a80*/  FADD R13, R13, -1 ;  /* 0xbf8000000d0d7421 */ /* 0x004fca0000000000 */
[----:B------:R1:W-:Y:S02]  /*0a90*/  STG.E desc[UR10][R2.64], R13 ;  /* 0x0000000d02007986 */ /* 0x0003e4000c10190a */
.L_x_227:
[----:B------:R-:W-:Y:S05]  /*0aa0*/  BSYNC.RECONVERGENT B0 ;  /* 0x0000000000007941 */ /* 0x000fea0003800200 */
.L_x_226:
        /* <DEDUP_REMOVED lines=13> */
.L_x_229:
[----:B------:R-:W-:Y:S05]  /*0b80*/  BSYNC.RECONVERGENT B0 ;  /* 0x0000000000007941 */ /* 0x000fea0003800200 */
.L_x_228:
[----:B-----5:R-:W-:Y:S01]  /*0b90*/  FSETP.GTU.AND P0, PT, |R14|, 9.9999999747524270788e-07, PT ;  /* 0x358637bd0e00780b */ /* 0x020fe20003f0c200 */
[----:B------:R-:W-:-:S12]  /*0ba0*/  BSSY.RECONVERGENT B0, `(.L_x_230) ;  /* 0x0000005000007945 */ /* 0x000fd80003800200 */
[----:B------:R-:W-:Y:S05]  /*0bb0*/  @P0 BRA `(.L_x_231) ;  /* 0x00000000000c0947 */ /* 0x000fea0003800000 */
[----:B0-----:R-:W2:Y:S02]  /*0bc0*/  LDG.E R13, desc[UR10][R2.64] ;  /* 0x0000000a020d7981 */ /* 0x001ea4000c1e1900 */
[----:B--2---:R-:W-:-:S05]  /*0bd0*/  FADD R13, R13, -1 ;  /* 0xbf8000000d0d7421 */ /* 0x004fca0000000000 */
[----:B------:R1:W-:Y:S02]  /*0be0*/  STG.E desc[UR10][R2.64], R13 ;  /* 0x0000000d02007986 */ /* 0x0003e4000c10190a */
.L_x_231:
[----:B------:R-:W-:Y:S05]  /*0bf0*/  BSYNC.RECONVERGENT B0 ;  /* 0x0000000000007941 */ /* 0x000fea0003800200 */
.L_x_230:
        /* <DEDUP_REMOVED lines=13> */
.L_x_233:
[----:B------:R-:W-:Y:S05]  /*0cd0*/  BSYNC.RECONVERGENT B0 ;  /* 0x0000000000007941 */ /* 0x000fea0003800200 */
.L_x_232:
[----:B-----5:R-:W-:Y:S01]  /*0ce0*/  FSETP.GTU.AND P0, PT, |R14|, 9.9999999747524270788e-07, PT ;  /* 0x358637bd0e00780b */ /* 0x020fe20003f0c200 */
[----:B------:R-:W-:-:S12]  /*0cf0*/  BSSY.RECONVERGENT B0, `(.L_x_234) ;  /* 0x0000005000007945 */ /* 0x000fd80003800200 */
[----:B------:R-:W-:Y:S05]  /*0d00*/  @P0 BRA `(.L_x_235) ;  /* 0x00000000000c0947 */ /* 0x000fea0003800000 */
[----:B------:R-:W2:Y:S02]  /*0d10*/  LDG.E R11, desc[UR10][R2.64] ;  /* 0x0000000a020b7981 */ /* 0x000ea4000c1e1900 */
[----:B--2---:R-:W-:-:S05]  /*0d20*/  FADD R11, R11, -1 ;  /* 0xbf8000000b0b7421 */ /* 0x004fca0000000000 */
[----:B------:R1:W-:Y:S02]  /*0d30*/  STG.E desc[UR10][R2.64], R11 ;  /* 0x0000000b02007986 */ /* 0x0003e4000c10190a */
.L_x_235:
[----:B------:R-:W-:Y:S05]  /*0d40*/  BSYNC.RECONVERGENT B0 ;  /* 0x0000000000007941 */ /* 0x000fea0003800200 */
.L_x_234:
[----:B------:R-:W-:Y:S01]  /*0d50*/  IADD3 R12, PT, PT, R12, 0x8, RZ ;  /* 0x000000080c0c7810 */ /* 0x000fe20007ffe0ff */
[----:B------:R-:W-:Y:S06]  /*0d60*/  BRA.U UP0, `(.L_x_236) ;  /* 0xfffffff500447547 */ /* 0x000fec000b83ffff */
.L_x_203:
[----:B------:R-:W-:-:S09]  /*0d70*/  UISETP.NE.AND UP0, UPT, UR8, URZ, UPT ;  /* 0x000000ff0800728c */ /* 0x000fd2000bf05270 */
[----:B------:R-:W-:Y:S05]  /*0d80*/  BRA.U !UP0, `(.L_x_202) ;  /* 0x0000000908a47547 */ /* 0x000fea000b800000 */
[----:B------:R-:W2:Y:S01]  /*0d90*/  LDCU UR7, c[0x0][0x3b4] ;  /* 0x00007680ff0777ac */ /* 0x000ea20008000800 */
[----:B------:R-:W-:Y:S02]  /*0da0*/  UISETP.GE.U32.AND UP0, UPT, UR8, 0x4, UPT ;  /* 0x000000040800788c */ /* 0x000fe4000bf06070 */
[----:B--2---:R-:W-:-:S07]  /*0db0*/  ULOP3.LUT UR5, UR7, 0x3, URZ, 0xc0, !UPT ;  /* 0x0000000307057892 */ /* 0x004fce000f8ec0ff */
[----:B------:R-:W-:Y:S05]  /*0dc0*/  BRA.U !UP0, `(.L_x_237) ;  /* 0x0000000508607547 */ /* 0x000fea000b800000 */
[----:B-1----:R-:W1:Y:S01]  /*0dd0*/  LDC.64 R10, c[0x0][0x3a0] ;  /* 0x0000e800ff0a7b82 */ /* 0x002e620000000a00 */
[----:B0-----:R-:W-:-:S05]  /*0de0*/  IADD3 R13, PT, PT, R4, UR4, RZ ;  /* 0x00000004040d7c10 */ /* 0x001fca000fffe0ff */
[----:B-1----:R-:W-:-:S05]  /*0df0*/  IMAD.WIDE R10, R13, 0x4, R10 ;  /* 0x000000040d0a7825 */ /* 0x002fca00078e020a */
[----:B------:R-:W2:Y:S02]  /*0e00*/  LDG.E R13, desc[UR10][R10.64] ;  /* 0x0000000a0a0d7981 */ /* 0x000ea4000c1e1900 */
[----:B--2---:R-:W-:-:S06]  /*0e10*/  IMAD.WIDE R12, R13, 0x4, R6 ;  /* 0x000000040d0c7825 */ /* 0x004fcc00078e0206 */
[----:B------:R-:W2:Y:S01]  /*0e20*/  LDG.E R12, desc[UR10][R12.64] ;  /* 0x0000000a0c0c7981 */ /* 0x000ea2000c1e1900 */
[----:B------:R-:W-:Y:S01]  /*0e30*/  BSSY.RECONVERGENT B0, `(.L_x_238) ;  /* 0x000000a000007945 */ /* 0x000fe20003800200 */
        /* <DEDUP_REMOVED lines=9> */
.L_x_239:
[----:B------:R-:W-:Y:S05]  /*0ed0*/  BSYNC.RECONVERGENT B0 ;  /* 0x0000000000007941 */ /* 0x000fea0003800200 */
.L_x_238:
[----:B-----5:R-:W-:Y:S01]  /*0ee0*/  FSETP.GTU.AND P0, PT, |R12|, 9.9999999747524270788e-07, PT ;  /* 0x358637bd0c00780b */ /* 0x020fe20003f0c200 */
[----:B------:R-:W-:-:S12]  /*0ef0*/  BSSY.RECONVERGENT B0, `(.L_x_240) ;  /* 0x0000005000007945 */ /* 0x000fd80003800200 */
[----:B------:R-:W-:Y:S05]  /*0f00*/  @P0 BRA `(.L_x_241) ;  /* 0x00000000000c0947 */ /* 0x000fea0003800000 */
[----:B0-----:R-:W2:Y:S02]  /*0f10*/  LDG.E R13, desc[UR10][R2.64] ;  /* 0x0000000a020d7981 */ /* 0x001ea4000c1e1900 */
[----:B--2---:R-:W-:-:S05]  /*0f20*/  FADD R13, R13, -1 ;  /* 0xbf8000000d0d7421 */ /* 0x004fca0000000000 */
[----:B------:R1:W-:Y:S02]  /*0f30*/  STG.E desc[UR10][R2.64], R13 ;  /* 0x0000000d02007986 */ /* 0x0003e4000c10190a */
.L_x_241:
[----:B------:R-:W-:Y:S05]  /*0f40*/  BSYNC.RECONVERGENT B0 ;  /* 0x0000000000007941 */ /* 0x000fea0003800200 */
.L_x_240:
[----:B01----:R-:W2:Y:S02]  /*0f50*/  LDG.E R13, desc[UR10][R10.64+0x4] ;  /* 0x0000040a0a0d7981 */ /* 0x003ea4000c1e1900 */
        /* <DEDUP_REMOVED lines=12> */
.L_x_243:
[----:B------:R-:W-:Y:S05]  /*1020*/  BSYNC.RECONVERGENT B0 ;  /* 0x0000000000007941 */ /* 0x000fea0003800200 */
.L_x_242:
[----:B-----5:R-:W-:Y:S01]  /*1030*/  FSETP.GTU.AND P0, PT, |R12|, 9.9999999747524270788e-07, PT ;  /* 0x358637bd0c00780b */ /* 0x020fe20003f0c200 */
[----:B------:R-:W-:-:S12]  /*1040*/  BSSY.RECONVERGENT B0, `(.L_x_244) ;  /* 0x0000005000007945 */ /* 0x000fd80003800200 */
[----:B------:R-:W-:Y:S05]  /*1050*/  @P0 BRA `(.L_x_245) ;  /* 0x00000000000c0947 */ /* 0x000fea0003800000 */
[----:B0-----:R-:W2:Y:S02]  /*1060*/  LDG.E R13, desc[UR10][R2.64] ;  /* 0x0000000a020d7981 */ /* 0x001ea4000c1e1900 */
[----:B--2---:R-:W-:-:S05]  /*1070*/  FADD R13, R13, -1 ;  /* 0xbf8000000d0d7421 */ /* 0x004fca0000000000 */
[----:B------:R1:W-:Y:S02]  /*1080*/  STG.E desc[UR10][R2.64], R13 ;  /* 0x0000000d02007986 */ /* 0x0003e4000c10190a */
.L_x_245:
[----:B------:R-:W-:Y:S05]  /*1090*/  BSYNC.RECONVERGENT B0 ;  /* 0x0000000000007941 */ /* 0x000fea0003800200 */
.L_x_244:
        /* <DEDUP_REMOVED lines=13> */
.L_x_247:
[----:B------:R-:W-:Y:S05]  /*1170*/  BSYNC.RECONVERGENT B0 ;  /* 0x0000000000007941 */ /* 0x000fea0003800200 */
.L_x_246:
[----:B-----5:R-:W-:Y:S01]  /*1180*/  FSETP.GTU.AND P0, PT, |R12|, 9.9999999747524270788e-07, PT ;  /* 0x358637bd0c00780b */ /* 0x020fe20003f0c200 */
[----:B------:R-:W-:-:S12]  /*1190*/  BSSY.RECONVERGENT B0, `(.L_x_248) ;  /* 0x0000005000007945 */ /* 0x000fd80003800200 */
[----:B------:R-:W-:Y:S05]  /*11a0*/  @P0 BRA `(.L_x_249) ;  /* 0x00000000000c0947 */ /* 0x000fea0003800000 */
[----:B0-----:R-:W2:Y:S02]  /*11b0*/  LDG.E R13, desc[UR10][R2.64] ;  /* 0x0000000a020d7981 */ /* 0x001ea4000c1e1900 */
[----:B--2---:R-:W-:-:S05]  /*11c0*/  FADD R13, R13, -1 ;  /* 0xbf8000000d0d7421 */ /* 0x004fca0000000000 */
[----:B------:R1:W-:Y:S02]  /*11d0*/  STG.E desc[UR10][R2.64], R13 ;  /* 0x0000000d02007986 */ /* 0x0003e4000c10190a */
.L_x_249:
[----:B------:R-:W-:Y:S05]  /*11e0*/  BSYNC.RECONVERGENT B0 ;  /* 0x0000000000007941 */ /* 0x000fea0003800200 */
.L_x_248:
        /* <DEDUP_REMOVED lines=13> */
.L_x_251:
[----:B------:R-:W-:Y:S05]  /*12c0*/  BSYNC.RECONVERGENT B0 ;  /* 0x0000000000007941 */ /* 0x000fea0003800200 */
.L_x_250:
[----:B-----5:R-:W-:Y:S01]  /*12d0*/  FSETP.GTU.AND P0, PT, |R12|, 9.9999999747524270788e-07, PT ;  /* 0x358637bd0c00780b */ /* 0x020fe20003f0c200 */
[----:B------:R-:W-:Y:S01]  /*12e0*/  UIADD3 UR4, UPT, UPT, UR4, 0x4, URZ ;  /* 0x0000000404047890 */ /* 0x000fe2000fffe0ff */
[----:B------:R-:W-:Y:S11]  /*12f0*/  BSSY.RECONVERGENT B0, `(.L_x_237) ;  /* 0x0000005000007945 */ /* 0x000ff60003800200 */
[----:B------:R-:W-:Y:S05]  /*1300*/  @P0 BRA `(.L_x_252) ;  /* 0x00000000000c0947 */ /* 0x000fea0003800000 */
[----:B------:R-:W2:Y:S02]  /*1310*/  LDG.E R11, desc[UR10][R2.64] ;  /* 0x0000000a020b7981 */ /* 0x000ea4000c1e1900 */
[----:B--2---:R-:W-:-:S05]  /*1320*/  FADD R11, R11, -1 ;  /* 0xbf8000000b0b7421 */ /* 0x004fca0000000000 */
[----:B------:R1:W-:Y:S02]  /*1330*/  STG.E desc[UR10][R2.64], R11 ;  /* 0x0000000b02007986 */ /* 0x0003e4000c10190a */
.L_x_252:
[----:B------:R-:W-:Y:S05]  /*1340*/  BSYNC.RECONVERGENT B0 ;  /* 0x0000000000007941 */ /* 0x000fea0003800200 */
.L_x_237:
[----:B------:R-:W-:-:S09]  /*1350*/  UISETP.NE.AND UP0, UPT, UR5, URZ, UPT ;  /* 0x000000ff0500728c */ /* 0x000fd2000bf05270 */
[----:B------:R-:W-:Y:S05]  /*1360*/  BRA.U !UP0, `(.L_x_202) ;  /* 0x00000005082c7547 */ /* 0x000fea000b800000 */
[----:B------:R-:W-:-:S09]  /*1370*/  UISETP.NE.AND UP0, UPT, UR5, 0x1, UPT ;  /* 0x000000010500788c */ /* 0x000fd2000bf05270 */
        /* <DEDUP_REMOVED lines=17> */
.L_x_255:
[----:B------:R-:W-:Y:S05]  /*1490*/  BSYNC.RECONVERGENT B0 ;  /* 0x0000000000007941 */ /* 0x000fea0003800200 */
.L_x_254:
[----:B-----5:R-:W-:Y:S01]  /*14a0*/  FSETP.GTU.AND P0, PT, |R12|, 9.9999999747524270788e-07, PT ;  /* 0x358637bd0c00780b */ /* 0x020fe20003f0c200 */
[----:B------:R-:W-:-:S12]  /*14b0*/  BSSY.RECONVERGENT B0, `(.L_x_256) ;  /* 0x0000005000007945 */ /* 0x000fd80003800200 */
[----:B------:R-:W-:Y:S05]  /*14c0*/  @P0 BRA `(.L_x_257) ;  /* 0x00000000000c0947 */ /* 0x000fea0003800000 */
[----:B0-----:R-:W2:Y:S02]  /*14d0*/  LDG.E R13, desc[UR10][R2.64] ;  /* 0x0000000a020d7981 */ /* 0x001ea4000c1e1900 */
[----:B--2---:R-:W-:-:S05]  /*14e0*/  FADD R13, R13, -1 ;  /* 0xbf8000000d0d7421 */ /* 0x004fca0000000000 */
[----:B------:R1:W-:Y:S02]  /*14f0*/  STG.E desc[UR10][R2.64], R13 ;  /* 0x0000000d02007986 */ /* 0x0003e4000c10190a */
.L_x_257:
[----:B------:R-:W-:Y:S05]  /*1500*/  BSYNC.RECONVERGENT B0 ;  /* 0x0000000000007941 */ /* 0x000fea0003800200 */
.L_x_256:
        /* <DEDUP_REMOVED lines=13> */
.L_x_259:
[----:B------:R-:W-:Y:S05]  /*15e0*/  BSYNC.RECONVERGENT B0 ;  /* 0x0000000000007941 */ /* 0x000fea0003800200 */
.L_x_258:
[----:B-----5:R-:W-:Y:S01]  /*15f0*/  FSETP.GTU.AND P0, PT, |R12|, 9.9999999747524270788e-07, PT ;  /* 0x358637bd0c00780b */ /* 0x020fe20003f0c200 */
[----:B------:R-:W-:Y:S01]  /*1600*/  UIADD3 UR4, UPT, UPT, UR4, 0x2, URZ ;  /* 0x0000000204047890 */ /* 0x000fe2000fffe0ff */
[----:B------:R-:W-:Y:S11]  /*1610*/  BSSY.RECONVERGENT B0, `(.L_x_253) ;  /* 0x0000005000007945 */ /* 0x000ff60003800200 */
[----:B------:R-:W-:Y:S05]  /*1620*/  @P0 BRA `(.L_x_260) ;  /* 0x00000000000c0947 */ /* 0x000fea0003800000 */
[----:B------:R-:W2:Y:S02]  /*1630*/  LDG.E R11, desc[UR10][R2.64] ;  /* 0x0000000a020b7981 */ /* 0x000ea4000c1e1900 */
[----:B--2---:R-:W-:-:S05]  /*1640*/  FADD R11, R11, -1 ;  /* 0xbf8000000b0b7421 */ /* 0x004fca0000000000 */
[----:B------:R1:W-:Y:S02]  /*1650*/  STG.E desc[UR10][R2.64], R11 ;  /* 0x0000000b02007986 */ /* 0x0003e4000c10190a */
.L_x_260:
[----:B------:R-:W-:Y:S05]  /*1660*/  BSYNC.RECONVERGENT B0 ;  /* 0x0000000000007941 */ /* 0x000fea0003800200 */
.L_x_253:
[----:B------:R-:W-:-:S04]  /*1670*/  ULOP3.LUT UR6, UR7, 0x1, URZ, 0xc0, !UPT ;  /* 0x0000000107067892 */ /* 0x000fc8000f8ec0ff */
[----:B------:R-:W-:-:S09]  /*1680*/  UISETP.NE.U32.AND UP0, UPT, UR6, 0x1, UPT ;  /* 0x000000010600788c */ /* 0x000fd2000bf05070 */
[----:B------:R-:W-:Y:S05]  /*1690*/  BRA.U UP0, `(.L_x_202) ;  /* 0x0000000100607547 */ /* 0x000fea000b800000 */
[----:B0-----:R-:W0:Y:S01]  /*16a0*/  LDC.64 R12, c[0x0][0x3a0] ;  /* 0x0000e800ff0c7b82 */ /* 0x001e220000000a00 */
[----:B-1----:R-:W-:-:S05]  /*16b0*/  IADD3 R11, PT, PT, R4, UR4, RZ ;  /* 0x00000004040b7c10 */ /* 0x002fca000fffe0ff */
[----:B0-----:R-:W-:-:S05]  /*16c0*/  IMAD.WIDE R12, R11, 0x4, R12 ;  /* 0x000000040b0c7825 */ /* 0x001fca00078e020c */
        /* <DEDUP_REMOVED lines=11> */
[----:B--2---:R-:W-:-:S05]  /*1780*/  IMAD.WIDE R6, R13, 0x4, R6 ;  /* 0x000000040d067825 */ /* 0x004fca00078e0206 */
[----:B------:R0:W5:Y:S02]  /*1790*/  LDG.E R10, desc[UR10][R6.64] ;  /* 0x0000000a060a7981 */ /* 0x000164000c1e1900 */
.L_x_262:
[----:B------:R-:W-:Y:S05]  /*17a0*/  BSYNC.RECONVERGENT B0 ;  /* 0x0000000000007941 */ /* 0x000fea0003800200 */
.L_x_261:
[----:B-----5:R-:W-:Y:S01]  /*17b0*/  FSETP.GTU.AND P0, PT, |R10|, 9.9999999747524270788e-07, PT ;  /* 0x358637bd0a00780b */ /* 0x020fe20003f0c200 */
[----:B------:R-:W-:-:S12]  /*17c0*/  BSSY.RECONVERGENT B0, `(.L_x_202) ;  /* 0x0000005000007945 */ /* 0x000fd80003800200 */
[----:B------:R-:W-:Y:S05]  /*17d0*/  @P0 BRA `(.L_x_263) ;  /* 0x00000000000c0947 */ /* 0x000fea0003800000 */
[----:B0-----:R-:W2:Y:S02]  /*17e0*/  LDG.E R7, desc[UR10][R2.64] ;  /* 0x0000000a02077981 */ /* 0x001ea4000c1e1900 */
[----:B--2---:R-:W-:-:S05]  /*17f0*/  FADD R7, R7, -1 ;  /* 0xbf80000007077421 */ /* 0x004fca0000000000 */
[----:B------:R1:W-:Y:S02]  /*1800*/  STG.E desc[UR10][R2.64], R7 ;  /* 0x0000000702007986 */ /* 0x0003e4000c10190a */
.L_x_263:
[----:B------:R-:W-:Y:S05]  /*1810*/  BSYNC.RECONVERGENT B0 ;  /* 0x0000000000007941 */ /* 0x000fea0003800200 */
.L_x_202:
[----:B01----:R-:W2:Y:S01]  /*1820*/  LDG.E R3, desc[UR10][R2.64] ;  /* 0x0000000a02037981 */ /* 0x003ea2000c1e1900 */
[----:B------:R-:W0:Y:S02]  /*1830*/  LDCU UR6, c[0x0][0x3b8] ;  /* 0x00007700ff0677ac */ /* 0x000e240008000800 */
[----:B0-----:R-:W-:-:S04]  /*1840*/  I2FP.F32.S32 R4, UR6 ;  /* 0x0000000600047c45 */ /* 0x001fc80008201400 */
[----:B--2---:R-:W-:-:S13]  /*1850*/  FSETP.GT.AND P0, PT, R3, R4, PT ;  /* 0x000000040300720b */ /* 0x004fda0003f04000 */
[----:B------:R-:W-:Y:S05]  /*1860*/  @!P0 EXIT ;  /* 0x000000000000894d */ /* 0x000fea0003800000 */
[----:B------:R-:W0:Y:S01]  /*1870*/  LDC.64 R6, c[0x0][0x390] ;  /* 0x0000e400ff067b82 */ /* 0x000e220000000a00 */
[----:B------:R-:W-:-:S07]  /*1880*/  HFMA2 R13, -RZ, RZ, 0, 5.9604644775390625e-08 ;  /* 0x00000001ff0d7431 */ /* 0x000fce00000001ff */
[----:B------:R-:W1:Y:S01]  /*1890*/  LDC.64 R2, c[0x0][0x3a8] ;  /* 0x0000ea00ff027b82 */ /* 0x000e620000000a00 */
[----:B0-----:R-:W-:Y:S01]  /*18a0*/  IMAD.WIDE R6, R0, 0x4, R6 ;  /* 0x0000000400067825 */ /* 0x001fe200078e0206 */
[----:B-1----:R-:W-:Y:S04]  /*18b0*/  STG.E desc[UR10][R2.64], R13 ;  /* 0x0000000d02007986 */ /* 0x002fe8000c10190a */
[----:B------:R-:W2:Y:S02]  /*18c0*/  LDG.E R0, desc[UR10][R6.64] ;  /* 0x0000000a06007981 */ /* 0x000ea4000c1e1900 */
[----:B--2---:R-:W-:-:S05]  /*18d0*/  FADD R11, R5, R0 ;  /* 0x00000000050b7221 */ /* 0x004fca0000000000 */
[----:B------:R-:W-:Y:S04]  /*18e0*/  STG.E desc[UR10][R6.64], R11 ;  /* 0x0000000b06007986 */ /* 0x000fe8000c10190a */
[----:B------:R-:W-:Y:S01]  /*18f0*/  STG.E desc[UR10][R8.64], R5 ;  /* 0x0000000508007986 */ /* 0x000fe2000c10190a */
[----:B------:R-:W-:Y:S05]  /*1900*/  EXIT ;  /* 0x000000000000794d */ /* 0x000fea0003800000 */
.L_x_264:
        /* <DEDUP_REMOVED lines=15> */
.L_x_402:


//--------------------- .text._Z25cuda_compute_scores_lddsrPfS_S_S_PiS0_iii --------------------------
	.section	.text._Z25cuda_compute_scores_lddsrPfS_S_S_PiS0_iii,"ax",@progbits
	.align	128
        .global         _Z25cuda_compute_scores_lddsrPfS_S_S_PiS0_iii
        .type           _Z25cuda_compute_scores_lddsrPfS_S_S_PiS0_iii,@function
        .size           _Z25cuda_compute_scores_lddsrPfS_S_S_PiS0_iii,(.L_x_403 - _Z25cuda_compute_scores_lddsrPfS_S_S_PiS0_iii)
        .other          _Z25cuda_compute_scores_lddsrPfS_S_S_PiS0_iii,@"STO_CUDA_ENTRY STV_DEFAULT"
_Z25cuda_compute_scores_lddsrPfS_S_S_PiS0_iii:
.text._Z25cuda_compute_scores_lddsrPfS_S_S_PiS0_iii:
        /* <DEDUP_REMOVED lines=16> */
[----:B-1----:R-:W-:-:S05]  /*0100*/  IMAD.WIDE R2, R0, 0x4, R2 ;  /* 0x0000000400027825 */ /* 0x002fca00078e0202 */
[----:B---3--:R0:W-:Y:S01]  /*0110*/  STG.E desc[UR10][R2.64], RZ ;  /* 0x000000ff02007986 */ /* 0x0081e2000c10190a */
[----:B----4-:R-:W-:Y:S02]  /*0120*/  IMAD.WIDE R10, R5, 0x4, R10 ;  /* 0x00000004050a7825 */ /* 0x010fe400078e020a */
[----:B------:R-:W1:Y:S04]  /*0130*/  LDC.64 R4, c[0x0][0x388] ;  /* 0x0000e200ff047b82 */ /* 0x000e680000000a00 */
[----:B------:R-:W1:Y:S02]  /*0140*/  LDG.E R11, desc[UR10][R10.64] ;  /* 0x0000000a0a0b7981 */ /* 0x000e64000c1e1900 */
[----:B-1----:R-:W-:-:S05]  /*0150*/  IMAD.WIDE R12, R11, 0x4, R4 ;  /* 0x000000040b0c7825 */ /* 0x002fca00078e0204 */
[----:B------:R-:W2:Y:S01]  /*0160*/  LDG.E R7, desc[UR10][R12.64] ;  /* 0x0000000a0c077981 */ /* 0x000ea2000c1e1900 */
[----:B-----5:R-:W-:-:S05]  /*0170*/  IMAD.WIDE R8, R0, 0x4, R8 ;  /* 0x0000000400087825 */ /* 0x020fca00078e0208 */
[----:B------:R0:W-:Y:S01]  /*0180*/  STG.E desc[UR10][R8.64], RZ ;  /* 0x000000ff08007986 */ /* 0x0001e2000c10190a */
[----:B--2---:R-:W-:-:S13]  /*0190*/  FSETP.GT.AND P0, PT, |R7|, 9.9999999747524270788e-07, PT ;  /* 0x358637bd0700780b */ /* 0x004fda0003f04200 */
[----:B0-----:R-:W-:Y:S05]  /*01a0*/  @!P0 EXIT ;  /* 0x000000000000894d */ /* 0x001fea0003800000 */
[----:B------:R-:W-:-:S09]  /*01b0*/  UISETP.GE.AND UP0, UPT, UR12, 0x1, UPT ;  /* 0x000000010c00788c */ /* 0x000fd2000bf06270 */
[----:B------:R-:W-:Y:S05]  /*01c0*/  BRA.U !UP0, `(.L_x_265) ;  /* 0x0000000908a07547 */ /* 0x000fea000b800000 */
[----:B------:R-:W-:Y:S02]  /*01d0*/  UISETP.GE.U32.AND UP1, UPT, UR12, 0x8, UPT ;  /* 0x000000080c00788c */ /* 0x000fe4000bf26070 */
[----:B------:R-:W-:Y:S01]  /*01e0*/  ULOP3.LUT UR8, UR12, 0x7, URZ, 0xc0, !UPT ;  /* 0x000000070c087892 */ /* 0x000fe2000f8ec0ff */
[----:B------:R-:W-:-:S03]  /*01f0*/  UMOV UR4, URZ ;  /* 0x000000ff00047c82 */ /* 0x000fc60008000000 */
[----:B------:R-:W-:-:S03]  /*0200*/  UISETP.NE.AND UP0, UPT, UR8, URZ, UPT ;  /* 0x000000ff0800728c */ /* 0x000fc6000bf05270 */
[----:B------:R-:W-:Y:S08]  /*0210*/  BRA.U !UP1, `(.L_x_266) ;  /* 0x0000000509387547 */ /* 0x000ff0000b800000 */
[----:B------:R-:W0:Y:S01]  /*0220*/  LDCU.64 UR6, c[0x0][0x3a0] ;  /* 0x00007400ff0677ac */ /* 0x000e220008000a00 */
[----:B------:R-:W-:Y:S01]  /*0230*/  MOV R12, R6 ;  /* 0x00000006000c7202 */ /* 0x000fe20000000f00 */
[----:B------:R-:W-:-:S04]  /*0240*/  ULOP3.LUT UR4, UR12, 0x7ffffff8, URZ, 0xc0, !UPT ;  /* 0x7ffffff80c047892 */ /* 0x000fc8000f8ec0ff */
[----:B------:R-:W-:Y:S02]  /*0250*/  UIADD3 UR9, UPT, UPT, -UR4, URZ, URZ ;  /* 0x000000ff04097290 */ /* 0x000fe4000fffe1ff */
[----:B0-----:R-:W-:-:S04]  /*0260*/  UIADD3 UR5, UP1, UPT, UR6, 0x10, URZ ;  /* 0x0000001006057890 */ /* 0x001fc8000ff3e0ff */
[----:B------:R-:W-:-:S12]  /*0270*/  UIADD3.X UR6, UPT, UPT, URZ, UR7, URZ, UP1, !UPT ;  /* 0x00000007ff067290 */ /* 0x000fd80008ffe4ff */
.L_x_267:
[----:B------:R-:W-:Y:S01]  /*0280*/  MOV R10, UR5 ;  /* 0x00000005000a7c02 */ /* 0x000fe20008000f00 */
[----:B------:R-:W0:Y:S01]  /*0290*/  LDC.64 R4, c[0x0][0x388] ;  /* 0x0000e200ff047b82 */ /* 0x000e220000000a00 */
[----:B------:R-:W-:-:S03]  /*02a0*/  MOV R11, UR6 ;  /* 0x00000006000b7c02 */ /* 0x000fc60008000f00 */
[----:B------:R-:W-:-:S05]  /*02b0*/  IMAD.WIDE R10, R12, 0x4, R10 ;  /* 0x000000040c0a7825 */ /* 0x000fca00078e020a */
[----:B-1----:R-:W0:Y:S02]  /*02c0*/  LDG.E R15, desc[UR10][R10.64+-0x10] ;  /* 0xfffff00a0a0f7981 */ /* 0x002e24000c1e1900 */
[----:B0-----:R-:W-:-:S06]  /*02d0*/  IMAD.WIDE R14, R15, 0x4, R4 ;  /* 0x000000040f0e7825 */ /* 0x001fcc00078e0204 */
[----:B------:R-:W2:Y:S02]  /*02e0*/  LDG.E R14, desc[UR10][R14.64] ;  /* 0x0000000a0e0e7981 */ /* 0x000ea4000c1e1900 */
[----:B--2---:R-:W-:-:S05]  /*02f0*/  FADD R13, -R7, R14 ;  /* 0x0000000e070d7221 */ /* 0x004fca0000000100 */
[----:B------:R-:W-:-:S13]  /*0300*/  FSETP.GTU.AND P0, PT, |R13|, 9.9999999747524270788e-07, PT ;  /* 0x358637bd0d00780b */ /* 0x000fda0003f0c200 */
[----:B------:R-:W2:Y:S02]  /*0310*/  @!P0 LDG.E R13, desc[UR10][R2.64] ;  /* 0x0000000a020d8981 */ /* 0x000ea4000c1e1900 */
[----:B--2---:R-:W-:-:S05]  /*0320*/  @!P0 FADD R13, R13, 1 ;  /* 0x3f8000000d0d8421 */ /* 0x004fca0000000000 */
[----:B------:R0:W-:Y:S04]  /*0330*/  @!P0 STG.E desc[UR10][R2.64], R13 ;  /* 0x0000000d02008986 */ /* 0x0001e8000c10190a */
[----:B------:R-:W2:Y:S02]  /*0340*/  LDG.E R17, desc[UR10][R10.64+-0xc] ;  /* 0xfffff40a0a117981 */ /* 0x000ea4000c1e1900 */
[----:B--2---:R-:W-:-:S06]  /*0350*/  IMAD.WIDE R16, R17, 0x4, R4 ;  /* 0x0000000411107825 */ /* 0x004fcc00078e0204 */
        /* <DEDUP_REMOVED lines=8> */
[----:B------:R-:W0:Y:S02]  /*03e0*/  LDG.E R14, desc[UR10][R14.64] ;  /* 0x0000000a0e0e7981 */ /* 0x000e24000c1e1900 */
[----:B0-----:R-:W-:-:S05]  /*03f0*/  FADD R13, -R7, R14 ;  /* 0x0000000e070d7221 */ /* 0x001fca0000000100 */
        /* <DEDUP_REMOVED lines=9> */
[----:B-1----:R-:W2:Y:S02]  /*0490*/  @!P0 LDG.E R19, desc[UR10][R2.64] ;  /* 0x0000000a02138981 */ /* 0x002ea4000c1e1900 */
        /* <DEDUP_REMOVED lines=31> */
[----:B------:R-:W2:Y:S01]  /*0690*/  @!P0 LDG.E R15, desc[UR10][R2.64] ;  /* 0x0000000a020f8981 */ /* 0x000ea2000c1e1900 */
[----:B------:R-:W-:Y:S01]  /*06a0*/  UIADD3 UR9, UPT, UPT, UR9, 0x8, URZ ;  /* 0x0000000809097890 */ /* 0x000fe2000fffe0ff */
[----:B------:R-:W-:-:S03]  /*06b0*/  IADD3 R12, PT, PT, R12, 0x8, RZ ;  /* 0x000000080c0c7810 */ /* 0x000fc60007ffe0ff */
[----:B------:R-:W-:Y:S01]  /*06c0*/  UISETP.NE.AND UP1, UPT, UR9, URZ, UPT ;  /* 0x000000ff0900728c */ /* 0x000fe2000bf25270 */
[----:B--2---:R-:W-:-:S05]  /*06d0*/  @!P0 FADD R15, R15, 1 ;  /* 0x3f8000000f0f8421 */ /* 0x004fca0000000000 */
[----:B------:R1:W-:Y:S03]  /*06e0*/  @!P0 STG.E desc[UR10][R2.64], R15 ;  /* 0x0000000f02008986 */ /* 0x0003e6000c10190a */
[----:B------:R-:W-:Y:S05]  /*06f0*/  BRA.U UP1, `(.L_x_267) ;  /* 0xfffffff901e07547 */ /* 0x000fea000b83ffff */
.L_x_266:
[----:B------:R-:W-:Y:S05]  /*0700*/  BRA.U !UP0, `(.L_x_265) ;  /* 0x0000000508507547 */ /* 0x000fea000b800000 */
[----:B------:R-:W0:Y:S01]  /*0710*/  LDCU UR7, c[0x0][0x3b4] ;  /* 0x00007680ff0777ac */ /* 0x000e220008000800 */
[----:B------:R-:W-:Y:S02]  /*0720*/  UISETP.GE.U32.AND UP0, UPT, UR8, 0x4, UPT ;  /* 0x000000040800788c */ /* 0x000fe4000bf06070 */
[----:B0-----:R-:W-:-:S07]  /*0730*/  ULOP3.LUT UR5, UR7, 0x3, URZ, 0xc0, !UPT ;  /* 0x0000000307057892 */ /* 0x001fce000f8ec0ff */
[----:B------:R-:W-:Y:S05]  /*0740*/  BRA.U !UP0, `(.L_x_268) ;  /* 0x00000001089c7547 */ /* 0x000fea000b800000 */
[----:B------:R-:W0:Y:S01]  /*0750*/  LDC.64 R10, c[0x0][0x3a0] ;  /* 0x0000e800ff0a7b82 */ /* 0x000e220000000a00 */
[----:B-1----:R-:W-:-:S05]  /*0760*/  IADD3 R13, PT, PT, R6, UR4, RZ ;  /* 0x00000004060d7c10 */ /* 0x002fca000fffe0ff */
[----:B0-----:R-:W-:-:S05]  /*0770*/  IMAD.WIDE R10, R13, 0x4, R10 ;  /* 0x000000040d0a7825 */ /* 0x001fca00078e020a */
        /* <DEDUP_REMOVED lines=21> */
[----:B0-----:R-:W2:Y:S02]  /*08d0*/  @!P0 LDG.E R17, desc[UR10][R2.64] ;  /* 0x0000000a02118981 */ /* 0x001ea4000c1e1900 */
[----:B--2---:R-:W-:-:S05]  /*08e0*/  @!P0 FADD R17, R17, 1 ;  /* 0x3f80000011118421 */ /* 0x004fca0000000000 */
[----:B------:R1:W-:Y:S04]  /*08f0*/  @!P0 STG.E desc[UR10][R2.64], R17 ;  /* 0x0000001102008986 */ /* 0x0003e8000c10190a */
[----:B------:R-:W2:Y:S02]  /*0900*/  LDG.E R15, desc[UR10][R10.64+0xc] ;  /* 0x00000c0a0a0f7981 */ /* 0x000ea4000c1e1900 */
[----:B--2---:R-:W-:-:S06]  /*0910*/  IMAD.WIDE R14, R15, 0x4, R4 ;  /* 0x000000040f0e7825 */ /* 0x004fcc00078e0204 */
[----:B------:R-:W2:Y:S01]  /*0920*/  LDG.E R14, desc[UR10][R14.64] ;  /* 0x0000000a0e0e7981 */ /* 0x000ea2000c1e1900 */
[----:B------:R-:W-:Y:S01]  /*0930*/  UIADD3 UR4, UPT, UPT, UR4, 0x4, URZ ;  /* 0x0000000404047890 */ /* 0x000fe2000fffe0ff */
[----:B------:R-:W-:Y:S01]  /*0940*/  BSSY.RECONVERGENT B0, `(.L_x_268) ;  /* 0x0000007000007945 */ /* 0x000fe20003800200 */
[----:B--2---:R-:W-:-:S05]  /*0950*/  FADD R16, -R7, R14 ;  /* 0x0000000e07107221 */ /* 0x004fca0000000100 */
[----:B------:R-:W-:-:S13]  /*0960*/  FSETP.GTU.AND P0, PT, |R16|, 9.9999999747524270788e-07, PT ;  /* 0x358637bd1000780b */ /* 0x000fda0003f0c200 */
[----:B-1----:R-:W-:Y:S05]  /*0970*/  @P0 BRA `(.L_x_269) ;  /* 0x00000000000c0947 */ /* 0x002fea0003800000 */
[----:B------:R-:W2:Y:S02]  /*0980*/  LDG.E R11, desc[UR10][R2.64] ;  /* 0x0000000a020b7981 */ /* 0x000ea4000c1e1900 */
[----:B--2---:R-:W-:-:S05]  /*0990*/  FADD R11, R11, 1 ;  /* 0x3f8000000b0b7421 */ /* 0x004fca0000000000 */
[----:B------:R0:W-:Y:S02]  /*09a0*/  STG.E desc[UR10][R2.64], R11 ;  /* 0x0000000b02007986 */ /* 0x0001e4000c10190a */
.L_x_269:
[----:B------:R-:W-:Y:S05]  /*09b0*/  BSYNC.RECONVERGENT B0 ;  /* 0x0000000000007941 */ /* 0x000fea0003800200 */
.L_x_268:
[----:B------:R-:W-:-:S09]  /*09c0*/  UISETP.NE.AND UP0, UPT, UR5, URZ, UPT ;  /* 0x000000ff0500728c */ /* 0x000fd2000bf05270 */
[----:B------:R-:W-:Y:S05]  /*09d0*/  BRA.U !UP0, `(.L_x_265) ;  /* 0x00000001089c7547 */ /* 0x000fea000b800000 */
[----:B------:R-:W-:-:S09]  /*09e0*/  UISETP.NE.AND UP0, UPT, UR5, 0x1, UPT ;  /* 0x000000010500788c */ /* 0x000fd2000bf05270 */
[----:B------:R-:W-:Y:S05]  /*09f0*/  BRA.U !UP0, `(.L_x_270) ;  /* 0x00000001085c7547 */ /* 0x000fea000b800000 */
[----:B0-----:R-:W0:Y:S01]  /*0a00*/  LDC.64 R10, c[0x0][0x3a0] ;  /* 0x0000e800ff0a7b82 */ /* 0x001e220000000a00 */
        /* <DEDUP_REMOVED lines=17> */
[----:B0-----:R-:W-:Y:S05]  /*0b20*/  @P0 BRA `(.L_x_271) ;  /* 0x00000000000c0947 */ /* 0x001fea0003800000 */
[----:B------:R-:W2:Y:S02]  /*0b30*/  LDG.E R11, desc[UR10][R2.64] ;  /* 0x0000000a020b7981 */ /* 0x000ea4000c1e1900 */
[----:B--2---:R-:W-:-:S05]  /*0b40*/  FADD R11, R11, 1 ;  /* 0x3f8000000b0b7421 */ /* 0x004fca0000000000 */
[----:B------:R0:W-:Y:S02]  /*0b50*/  STG.E desc[UR10][R2.64], R11 ;  /* 0x0000000b02007986 */ /* 0x0001e4000c10190a */
.L_x_271:
[----:B------:R-:W-:Y:S05]  /*0b60*/  BSYNC.RECONVERGENT B0 ;  /* 0x0000000000007941 */ /* 0x000fea0003800200 */
.L_x_270:
[----:B------:R-:W-:-:S04]  /*0b70*/  ULOP3.LUT UR6, UR7, 0x1, URZ, 0xc0, !UPT ;  /* 0x0000000107067892 */ /* 0x000fc8000f8ec0ff */
[----:B------:R-:W-:-:S09]  /*0b80*/  UISETP.NE.U32.AND UP0, UPT, UR6, 0x1, UPT ;  /* 0x000000010600788c */ /* 0x000fd2000bf05070 */
[----:B------:R-:W-:Y:S05]  /*0b90*/  BRA.U UP0, `(.L_x_265) ;  /* 0x00000001002c7547 */ /* 0x000fea000b800000 */
[----:B0-----:R-:W0:Y:S01]  /*0ba0*/  LDC.64 R10, c[0x0][0x3a0] ;  /* 0x0000e800ff0a7b82 */ /* 0x001e220000000a00 */
[----:B-1----:R-:W-:-:S05]  /*0bb0*/  IADD3 R13, PT, PT, R6, UR4, RZ ;  /* 0x00000004060d7c10 */ /* 0x002fca000fffe0ff */
[----:B0-----:R-:W-:-:S06]  /*0bc0*/  IMAD.WIDE R10, R13, 0x4, R10 ;  /* 0x000000040d0a7825 */ /* 0x001fcc00078e020a */
[----:B------:R-:W2:Y:S02]  /*0bd0*/  LDG.E R11, desc[UR10][R10.64] ;  /* 0x0000000a0a0b7981 */ /* 0x000ea4000c1e1900 */
[----:B--2---:R-:W-:-:S06]  /*0be0*/  IMAD.WIDE R4, R11, 0x4, R4 ;  /* 0x000000040b047825 */ /* 0x004fcc00078e0204 */
[----:B------:R-:W2:Y:S02]  /*0bf0*/  LDG.E R4, desc[UR10][R4.64] ;  /* 0x0000000a04047981 */ /* 0x000ea4000c1e1900 */
[----:B--2---:R-:W-:-:S05]  /*0c00*/  FADD R6, -R7, R4 ;  /* 0x0000000407067221 */ /* 0x004fca0000000100 */
[----:B------:R-:W-:-:S13]  /*0c10*/  FSETP.GTU.AND P0, PT, |R6|, 9.9999999747524270788e-07, PT ;  /* 0x358637bd0600780b */ /* 0x000fda0003f0c200 */
[----:B------:R-:W2:Y:S02]  /*0c20*/  @!P0 LDG.E R13, desc[UR10][R2.64] ;  /* 0x0000000a020d8981 */ /* 0x000ea4000c1e1900 */
[----:B--2---:R-:W-:-:S05]  /*0c30*/  @!P0 FADD R13, R13, 1 ;  /* 0x3f8000000d0d8421 */ /* 0x004fca0000000000 */
[----:B------:R2:W-:Y:S02]  /*0c40*/  @!P0 STG.E desc[UR10][R2.64], R13 ;  /* 0x0000000d02008986 */ /* 0x0005e4000c10190a */
.L_x_265:
[----:B012---:R-:W2:Y:S01]  /*0c50*/  LDG.E R3, desc[UR10][R2.64] ;  /* 0x0000000a02037981 */ /* 0x007ea2000c1e1900 */
[----:B------:R-:W0:Y:S02]  /*0c60*/  LDCU UR6, c[0x0][0x3b4] ;  /* 0x00007680ff0677ac */ /* 0x000e240008000800 */
[----:B0-----:R-:W-:-:S05]  /*0c70*/  I2FP.F32.S32 R4, UR6 ;  /* 0x0000000600047c45 */ /* 0x001fca0008201400 */
[----:B------:R-:W-:-:S05]  /*0c80*/  FMUL R4, R4, 0.5 ;  /* 0x3f00000004047820 */ /* 0x000fca0000400000 */
        /* <DEDUP_REMOVED lines=12> */
.L_x_272:
        /* <DEDUP_REMOVED lines=11> */
.L_x_403:


//--------------------- .text._Z21cuda_update_scores_erPfS_S_PiS_S0_S0_iii --------------------------
	.section	.text._Z21cuda_update_scores_erPfS_S_PiS_S0_S0_iii,"ax",@progbits
	.align	128
        .global         _Z21cuda_update_scores_erPfS_S_PiS_S0_S0_iii
        .type           _Z21cuda_update_scores_erPfS_S_PiS_S0_S0_iii,@function
        .size           _Z21cuda_update_scores_erPfS_S_PiS_S0_S0_iii,(.L_x_404 - _Z21cuda_update_scores_erPfS_S_PiS_S0_S0_iii)
        .other          _Z21cuda_update_scores_erPfS_S_PiS_S0_S0_iii,@"STO_CUDA_ENTRY STV_DEFAULT"
_Z21cuda_update_scores_erPfS_S_PiS_S0_S0_iii:
.text._Z21cuda_update_scores_erPfS_S_PiS_S0_S0_iii:
[----:B------:R-:W-:Y:S01]  /*0000*/  LDC R1, c[0x0][0x37c] ;  /* 0x0000df00ff017b82 */ /* 0x000fe20000000800 */
[----:B------:R-:W0:Y:S07]  /*0010*/  S2R R7, SR_TID.X ;  /* 0x0000000000077919 */ /* 0x000e2e0000002100 */
[----:B------:R-:W1:Y:S01]  /*0020*/  LDC.64 R2, c[0x0][0x3b8] ;  /* 0x0000ee00ff027b82 */ /* 0x000e620000000a00 */
[----:B------:R-:W0:Y:S01]  /*0030*/  LDCU UR4, c[0x0][0x360] ;  /* 0x00006c00ff0477ac */ /* 0x000e220008000800 */
[----:B------:R-:W0:Y:S02]  /*0040*/  S2R R0, SR_CTAID.X ;  /* 0x0000000000007919 */ /* 0x000e240000002500 */
[----:B0-----:R-:W-:-:S02]  /*0050*/  IMAD R7, R0, UR4, R7 ;  /* 0x0000000400077c24 */ /* 0x001fc4000f8e0207 */
[----:B-1----:R-:W-:-:S05]  /*0060*/  IMAD R0, R3, R2, RZ ;  /* 0x0000000203007224 */ /* 0x002fca00078e02ff */
[----:B------:R-:W-:-:S13]  /*0070*/  ISETP.GE.AND P0, PT, R7, R0, PT ;  /* 0x000000000700720c */ /* 0x000fda0003f06270 */
[----:B------:R-:W-:Y:S05]  /*0080*/  @P0 EXIT ;  /* 0x000000000000094d */ /* 0x000fea0003800000 */
[----:B------:R-:W-:Y:S01]  /*0090*/  IABS R9, R2 ;  /* 0x0000000200097213 */ /* 0x000fe20000000000 */
[----:B------:R-:W0:Y:S01]  /*00a0*/  LDCU UR4, c[0x0][0x3c0] ;  /* 0x00007800ff0477ac */ /* 0x000e220008000800 */
[----:B------:R-:W-:Y:S02]  /*00b0*/  IABS R8, R7 ;  /* 0x0000000700087213 */ /* 0x000fe40000000000 */
[----:B------:R-:W1:Y:S01]  /*00c0*/  I2F.RP R0, R9 ;  /* 0x0000000900007306 */ /* 0x000e620000209400 */
[----:B------:R-:W2:Y:S07]  /*00d0*/  LDCU.64 UR8, c[0x0][0x358] ;  /* 0x00006b00ff0877ac */ /* 0x000eae0008000a00 */
[----:B-1----:R-:W1:Y:S02]  /*00e0*/  MUFU.RCP R0, R0 ;  /* 0x0000000000007308 */ /* 0x002e640000001000 */
[----:B-1----:R-:W-:-:S06]  /*00f0*/  IADD3 R4, PT, PT, R0, 0xffffffe, RZ ;  /* 0x0ffffffe00047810 */ /* 0x002fcc0007ffe0ff */
[----:B------:R1:W3:Y:S02]  /*0100*/  F2I.FTZ.U32.TRUNC.NTZ R5, R4 ;  /* 0x0000000400057305 */ /* 0x0002e4000021f000 */
[----:B-1----:R-:W-:Y:S02]  /*0110*/  HFMA2 R4, -RZ, RZ, 0, 0 ;  /* 0x00000000ff047431 */ /* 0x002fe400000001ff */
[----:B---3--:R-:W-:-:S04]  /*0120*/  IMAD.MOV R6, RZ, RZ, -R5 ;  /* 0x000000ffff067224 */ /* 0x008fc800078e0a05 */
[----:B------:R-:W-:-:S04]  /*0130*/  IMAD R11, R6, R9, RZ ;  /* 0x00000009060b7224 */ /* 0x000fc800078e02ff */
[----:B------:R-:W-:Y:S02]  /*0140*/  IMAD.HI.U32 R5, R5, R11, R4 ;  /* 0x0000000b05057227 */ /* 0x000fe400078e0004 */
[----:B------:R-:W1:Y:S04]  /*0150*/  LDC.64 R10, c[0x0][0x3b0] ;  /* 0x0000ec00ff0a7b82 */ /* 0x000e680000000a00 */
[----:B------:R-:W-:-:S04]  /*0160*/  IMAD.HI.U32 R6, R5, R8, RZ ;  /* 0x0000000805067227 */ /* 0x000fc800078e00ff */
[----:B------:R-:W-:Y:S01]  /*0170*/  IMAD.MOV R0, RZ, RZ, -R6 ;  /* 0x000000ffff007224 */ /* 0x000fe200078e0a06 */
[----:B------:R-:W3:Y:S03]  /*0180*/  LDC.64 R4, c[0x0][0x398] ;  /* 0x0000e600ff047b82 */ /* 0x000ee60000000a00 */
[----:B------:R-:W-:-:S05]  /*0190*/  IMAD R0, R9, R0, R8 ;  /* 0x0000000009007224 */ /* 0x000fca00078e0208 */
[----:B------:R-:W-:-:S13]  /*01a0*/  ISETP.GT.U32.AND P1, PT, R9, R0, PT ;  /* 0x000000000900720c */ /* 0x000fda0003f24070 */
[-C--:B------:R-:W-:Y:S01]  /*01b0*/  @!P1 IADD3 R0, PT, PT, R0, -R9.reuse, RZ ;  /* 0x8000000900009210 */ /* 0x080fe20007ffe0ff */
[----:B------:R-:W-:Y:S01]  /*01c0*/  @!P1 VIADD R6, R6, 0x1 ;  /* 0x0000000106069836 */ /* 0x000fe20000000000 */
[----:B------:R-:W-:Y:S02]  /*01d0*/  ISETP.NE.AND P1, PT, R2, RZ, PT ;  /* 0x000000ff0200720c */ /* 0x000fe40003f25270 */
[----:B------:R-:W-:Y:S02]  /*01e0*/  ISETP.GE.U32.AND P0, PT, R0, R9, PT ;  /* 0x000000090000720c */ /* 0x000fe40003f06070 */
[----:B------:R-:W-:-:S04]  /*01f0*/  LOP3.LUT R0, R7, R2, RZ, 0x3c, !PT ;  /* 0x0000000207007212 */ /* 0x000fc800078e3cff */
[----:B------:R-:W-:-:S07]  /*0200*/  ISETP.GE.AND P2, PT, R0, RZ, PT ;  /* 0x000000ff0000720c */ /* 0x000fce0003f46270 */
[----:B------:R-:W-:-:S06]  /*0210*/  @P0 IADD3 R6, PT, PT, R6, 0x1, RZ ;  /* 0x0000000106060810 */ /* 0x000fcc0007ffe0ff */
[----:B------:R-:W-:Y:S01]  /*0220*/  @!P2 IMAD.MOV R6, RZ, RZ, -R6 ;  /* 0x000000ffff06a224 */ /* 0x000fe200078e0a06 */
[----:B------:R-:W-:-:S05]  /*0230*/  @!P1 LOP3.LUT R6, RZ, R2, RZ, 0x33, !PT ;  /* 0x00000002ff069212 */ /* 0x000fca00078e33ff */
[----:B0-----:R-:W-:-:S04]  /*0240*/  IMAD R9, R3, UR4, R6 ;  /* 0x0000000403097c24 */ /* 0x001fc8000f8e0206 */
[----:B---3--:R-:W-:-:S06]  /*0250*/  IMAD.WIDE R8, R9, 0x4, R4 ;  /* 0x0000000409087825 */ /* 0x008fcc00078e0204 */
[----:B--2---:R-:W2:Y:S02]  /*0260*/  LDG.E R8, desc[UR8][R8.64] ;  /* 0x0000000808087981 */ /* 0x004ea4000c1e1900 */
[----:B--2---:R-:W-:-:S05]  /*0270*/  SHF.L.U32 R13, R8, 0x1, RZ ;  /* 0x00000001080d7819 */ /* 0x004fca00000006ff */
[----:B-1----:R-:W-:-:S05]  /*0280*/  IMAD.WIDE R10, R13, 0x4, R10 ;  /* 0x000000040d0a7825 */ /* 0x002fca00078e020a */
[----:B------:R-:W2:Y:S04]  /*0290*/  LDG.E R0, desc[UR8][R10.64+0x4] ;  /* 0x000004080a007981 */ /* 0x000ea8000c1e1900 */
[----:B------:R-:W2:Y:S01]  /*02a0*/  LDG.E R13, desc[UR8][R10.64] ;  /* 0x000000080a0d7981 */ /* 0x000ea2000c1e1900 */
[----:B------:R-:W-:-:S04]  /*02b0*/  IMAD.MOV R6, RZ, RZ, -R6 ;  /* 0x000000ffff067224 */ /* 0x000fc800078e0a06 */
[----:B------:R-:W-:Y:S01]  /*02c0*/  IMAD R6, R2, R6, R7 ;  /* 0x0000000602067224 */ /* 0x000fe200078e0207 */
[----:B--2---:R-:W-:-:S04]  /*02d0*/  IADD3 R0, PT, PT, R0, -R13, RZ ;  /* 0x8000000d00007210 */ /* 0x004fc80007ffe0ff */
[----:B------:R-:W-:-:S13]  /*02e0*/  ISETP.GT.AND P0, PT, R6, R0, PT ;  /* 0x000000000600720c */ /* 0x000fda0003f04270 */
[----:B------:R-:W-:Y:S05]  /*02f0*/  @P0 EXIT ;  /* 0x000000000000094d */ /* 0x000fea0003800000 */
[----:B------:R-:W0:Y:S01]  /*0300*/  LDC.64 R8, c[0x0][0x3a8] ;  /* 0x0000ea00ff087b82 */ /* 0x000e220000000a00 */
[----:B------:R-:W-:-:S04]  /*0310*/  IMAD.IADD R11, R13, 0x1, R6 ;  /* 0x000000010d0b7824 */ /* 0x000fc800078e0206 */
[----:B0-----:R-:W-:-:S05]  /*0320*/  IMAD.WIDE R8, R11, 0x4, R8 ;  /* 0x000000040b087825 */ /* 0x001fca00078e0208 */
[----:B------:R0:W5:Y:S01]  /*0330*/  LDG.E R0, desc[UR8][R8.64] ;  /* 0x0000000808007981 */ /* 0x000162000c1e1900 */
[----:B------:R-:W-:Y:S01]  /*0340*/  ISETP.GE.AND P0, PT, R3, 0x1, PT ;  /* 0x000000010300780c */ /* 0x000fe20003f06270 */
[----:B------:R-:W-:-:S12]  /*0350*/  IMAD R2, R7, R3, RZ ;  /* 0x0000000307027224 */ /* 0x000fd800078e02ff */
[----:B0-----:R-:W-:Y:S05]  /*0360*/  @!P0 BRA `(.L_x_273) ;  /* 0x0000001000a08947 */ /* 0x001fea0003800000 */
[C---:B------:R-:W-:Y:S02]  /*0370*/  ISETP.GE.U32.AND P0, PT, R3.reuse, 0x10, PT ;  /* 0x000000100300780c */ /* 0x040fe40003f06070 */
[----:B------:R-:W-:Y:S02]  /*0380*/  LOP3.LUT R6, R3, 0xf, RZ, 0xc0, !PT ;  /* 0x0000000f03067812 */ /* 0x000fe400078ec0ff */
[----:B------:R-:W-:Y:S02]  /*0390*/  MOV R7, RZ ;  /* 0x000000ff00077202 */ /* 0x000fe40000000f00 */
[----:B------:R-:W-:-:S07]  /*03a0*/  ISETP.NE.AND P1, PT, R6, RZ, PT ;  /* 0x000000ff0600720c */ /* 0x000fce0003f25270 */
[----:B------:R-:W-:Y:S06]  /*03b0*/  @!P0 BRA `(.L_x_274) ;  /* 0x00000004002c8947 */ /* 0x000fec0003800000 */
[----:B------:R-:W-:Y:S01]  /*03c0*/  LOP3.LUT R7, R3, 0x7ffffff0, RZ, 0xc0, !PT ;  /* 0x7ffffff003077812 */ /* 0x000fe200078ec0ff */
[----:B------:R-:W-:-:S06]  /*03d0*/  UMOV UR4, URZ ;  /* 0x000000ff00047c82 */ /* 0x000fcc0008000000 */
.L_x_275:
[----:B-----5:R-:W-:Y:S01]  /*03e0*/  IMAD R11, R0, R3, UR4 ;  /* 0x00000004000b7e24 */ /* 0x020fe2000f8e0203 */
[----:B-1----:R-:W0:Y:S03]  /*03f0*/  LDC.64 R8, c[0x0][0x390] ;  /* 0x0000e400ff087b82 */ /* 0x002e260000000a00 */
[----:B------:R-:W-:-:S05]  /*0400*/  IMAD.WIDE R10, R11, 0x4, R4 ;  /* 0x000000040b0a7825 */ /* 0x000fca00078e0204 */
[----:B------:R-:W0:Y:S01]  /*0410*/  LDG.E R15, desc[UR8][R10.64] ;  /* 0x000000080a0f7981 */ /* 0x000e22000c1e1900 */
[----:B------:R-:W1:Y:S01]  /*0420*/  LDC.64 R12, c[0x0][0x3a0] ;  /* 0x0000e800ff0c7b82 */ /* 0x000e620000000a00 */
[----:B------:R-:W-:Y:S02]  /*0430*/  VIADD R17, R2, UR4 ;  /* 0x0000000402117c36 */ /* 0x000fe40008000000 */
[----:B0-----:R-:W-:-:S05]  /*0440*/  IMAD.WIDE R14, R15, 0x4, R8 ;  /* 0x000000040f0e7825 */ /* 0x001fca00078e0208 */
[----:B------:R-:W2:Y:S01]  /*0450*/  LDG.E R21, desc[UR8][R14.64] ;  /* 0x000000080e157981 */ /* 0x000ea2000c1e1900 */
[----:B-1----:R-:W-:-:S05]  /*0460*/  IMAD.WIDE R12, R17, 0x4, R12 ;  /* 0x00000004110c7825 */ /* 0x002fca00078e020c */
[----:B--2---:R0:W-:Y:S04]  /*0470*/  STG.E desc[UR8][R12.64], R21 ;  /* 0x000000150c007986 */ /* 0x0041e8000c101908 */
[----:B------:R-:W2:Y:S02]  /*0480*/  LDG.E R17, desc[UR8][R10.64+0x4] ;  /* 0x000004080a117981 */ /* 0x000ea4000c1e1900 */
[----:B--2---:R-:W-:-:S05]  /*0490*/  IMAD.WIDE R16, R17, 0x4, R8 ;  /* 0x0000000411107825 */ /* 0x004fca00078e0208 */
[----:B------:R-:W2:Y:S04]  /*04a0*/  LDG.E R23, desc[UR8][R16.64] ;  /* 0x0000000810177981 */ /* 0x000ea8000c1e1900 */
[----:B--2---:R1:W-:Y:S04]  /*04b0*/  STG.E desc[UR8][R12.64+0x4], R23 ;  /* 0x000004170c007986 */ /* 0x0043e8000c101908 */
[----:B------:R-:W2:Y:S02]  /*04c0*/  LDG.E R19, desc[UR8][R10.64+0x8] ;  /* 0x000008080a137981 */ /* 0x000ea4000c1e1900 */
[----:B--2---:R-:W-:-:S05]  /*04d0*/  IMAD.WIDE R18, R19, 0x4, R8 ;  /* 0x0000000413127825 */ /* 0x004fca00078e0208 */
[----:B------:R-:W2:Y:S04]  /*04e0*/  LDG.E R25, desc[UR8][R18.64] ;  /* 0x0000000812197981 */ /* 0x000ea8000c1e1900 */
[----:B--2---:R2:W-:Y:S04]  /*04f0*/  STG.E desc[UR8][R12.64+0x8], R25 ;  /* 0x000008190c007986 */ /* 0x0045e8000c101908 */
[----:B------:R-:W3:Y:S02]  /*0500*/  LDG.E R15, desc[UR8][R10.64+0xc] ;  /* 0x00000c080a0f7981 */ /* 0x000ee4000c1e1900 */
[----:B---3--:R-:W-:-:S05]  /*0510*/  IMAD.WIDE R14, R15, 0x4, R8 ;  /* 0x000000040f0e7825 */ /* 0x008fca00078e0208 */
[----:B0-----:R-:W3:Y:S04]  /*0520*/  LDG.E R21, desc[UR8][R14.64] ;  /* 0x000000080e157981 */ /* 0x001ee8000c1e1900 */
[----:B---3--:R0:W-:Y:S04]  /*0530*/  STG.E desc[UR8][R12.64+0xc], R21 ;  /* 0x00000c150c007986 */ /* 0x0081e8000c101908 */
[----:B------:R-:W3:Y:S02]  /*0540*/  LDG.E R27, desc[UR8][R10.64+0x10] ;  /* 0x000010080a1b7981 */ /* 0x000ee4000c1e1900 */
[----:B---3--:R-:W-:-:S05]  /*0550*/  IMAD.WIDE R16, R27, 0x4, R8 ;  /* 0x000000041b107825 */ /* 0x008fca00078e0208 */
[----:B-1----:R-:W3:Y:S04]  /*0560*/  LDG.E R23, desc[UR8][R16.64] ;  /* 0x0000000810177981 */ /* 0x002ee8000c1e1900 */
[----:B---3--:R1:W-:Y:S04]  /*0570*/  STG.E desc[UR8][R12.64+0x10], R23 ;  /* 0x000010170c007986 */ /* 0x0083e8000c101908 */
[----:B------:R-:W3:Y:S02]  /*0580*/  LDG.E R27, desc[UR8][R10.64+0x14] ;  /* 0x000014080a1b7981 */ /* 0x000ee4000c1e1900 */
[----:B---3--:R-:W-:-:S05]  /*0590*/  IMAD.WIDE R18, R27, 0x4, R8 ;  /* 0x000000041b127825 */ /* 0x008fca00078e0208 */
[----:B--2---:R-:W2:Y:S04]  /*05a0*/  LDG.E R25, desc[UR8][R18.64] ;  /* 0x0000000812197981 */ /* 0x004ea8000c1e1900 */
        /* <DEDUP_REMOVED lines=25> */
[----:B------:R-:W2:Y:S02]  /*0740*/  LDG.E R27, desc[UR8][R10.64+0x30] ;  /* 0x000030080a1b7981 */ /* 0x000ea4000c1e1900 */
[----:B--2---:R-:W-:-:S06]  /*0750*/  IMAD.WIDE R14, R27, 0x4, R8 ;  /* 0x000000041b0e7825 */ /* 0x004fcc00078e0208 */
[----:B------:R-:W2:Y:S04]  /*0760*/  LDG.E R15, desc[UR8][R14.64] ;  /* 0x000000080e0f7981 */ /* 0x000ea8000c1e1900 */
[----:B--2---:R1:W-:Y:S04]  /*0770*/  STG.E desc[UR8][R12.64+0x30], R15 ;  /* 0x0000300f0c007986 */ /* 0x0043e8000c101908 */
[----:B0-----:R-:W2:Y:S02]  /*0780*/  LDG.E R21, desc[UR8][R10.64+0x34] ;  /* 0x000034080a157981 */ /* 0x001ea4000c1e1900 */
[----:B--2---:R-:W-:-:S06]  /*0790*/  IMAD.WIDE R16, R21, 0x4, R8 ;  /* 0x0000000415107825 */ /* 0x004fcc00078e0208 */
[----:B------:R-:W2:Y:S04]  /*07a0*/  LDG.E R17, desc[UR8][R16.64] ;  /* 0x0000000810117981 */ /* 0x000ea8000c1e1900 */
[----:B--2---:R1:W-:Y:S04]  /*07b0*/  STG.E desc[UR8][R12.64+0x34], R17 ;  /* 0x000034110c007986 */ /* 0x0043e8000c101908 */
[----:B------:R-:W2:Y:S02]  /*07c0*/  LDG.E R21, desc[UR8][R10.64+0x38] ;  /* 0x000038080a157981 */ /* 0x000ea4000c1e1900 */
[----:B--2---:R-:W-:-:S06]  /*07d0*/  IMAD.WIDE R18, R21, 0x4, R8 ;  /* 0x0000000415127825 */ /* 0x004fcc00078e0208 */
[----:B------:R-:W2:Y:S04]  /*07e0*/  LDG.E R19, desc[UR8][R18.64] ;  /* 0x0000000812137981 */ /* 0x000ea8000c1e1900 */
[----:B--2---:R1:W-:Y:S04]  /*07f0*/  STG.E desc[UR8][R12.64+0x38], R19 ;  /* 0x000038130c007986 */ /* 0x0043e8000c101908 */
[----:B------:R-:W2:Y:S02]  /*0800*/  LDG.E R21, desc[UR8][R10.64+0x3c] ;  /* 0x00003c080a157981 */ /* 0x000ea4000c1e1900 */
[----:B--2---:R-:W-:-:S06]  /*0810*/  IMAD.WIDE R8, R21, 0x4, R8 ;  /* 0x0000000415087825 */ /* 0x004fcc00078e0208 */
[----:B------:R-:W2:Y:S01]  /*0820*/  LDG.E R9, desc[UR8][R8.64] ;  /* 0x0000000808097981 */ /* 0x000ea2000c1e1900 */
[----:B------:R-:W-:-:S06]  /*0830*/  UIADD3 UR4, UPT, UPT, UR4, 0x10, URZ ;  /* 0x0000001004047890 */ /* 0x000fcc000fffe0ff */
[----:B------:R-:W-:Y:S01]  /*0840*/  ISETP.NE.AND P0, PT, R7, UR4, PT ;  /* 0x0000000407007c0c */ /* 0x000fe2000bf05270 */
[----:B--2---:R1:W-:-:S12]  /*0850*/  STG.E desc[UR8][R12.64+0x3c], R9 ;  /* 0x00003c090c007986 */ /* 0x0043d8000c101908 */
[----:B------:R-:W-:Y:S05]  /*0860*/  @P0 BRA `(.L_x_275) ;  /* 0xfffffff800dc0947 */ /* 0x000fea000383ffff */
.L_x_274:
[----:B------:R-:W-:Y:S05]  /*0870*/  @!P1 BRA `(.L_x_276) ;  /* 0x00000004005c9947 */ /* 0x000fea0003800000 */
[----:B------:R-:W-:Y:S02]  /*0880*/  ISETP.GE.U32.AND P0, PT, R6, 0x8, PT ;  /* 0x000000080600780c */ /* 0x000fe40003f06070 */
[----:B------:R-:W-:-:S04]  /*0890*/  LOP3.LUT R20, R3, 0x7, RZ, 0xc0, !PT ;  /* 0x0000000703147812 */ /* 0x000fc800078ec0ff */
[----:B------:R-:W-:-:S07]  /*08a0*/  ISETP.NE.AND P1, PT, R20, RZ, PT ;  /* 0x000000ff1400720c */ /* 0x000fce0003f25270 */
[----:B------:R-:W-:Y:S06]  /*08b0*/  @!P0 BRA `(.L_x_277) ;  /* 0x00000000009c8947 */ /* 0x000fec0003800000 */
[----:B-----5:R-:W-:Y:S01]  /*08c0*/  IMAD R11, R0, R3, R7 ;  /* 0x00000003000b7224 */ /* 0x020fe200078e0207 */
[----:B-1----:R-:W0:Y:S03]  /*08d0*/  LDC.64 R8, c[0x0][0x390] ;  /* 0x0000e400ff087b82 */ /* 0x002e260000000a00 */
[----:B------:R-:W-:-:S05]  /*08e0*/  IMAD.WIDE R10, R11, 0x4, R4 ;  /* 0x000000040b0a7825 */ /* 0x000fca00078e0204 */
[----:B------:R-:W0:Y:S01]  /*08f0*/  LDG.E R15, desc[UR8][R10.64] ;  /* 0x000000080a0f7981 */ /* 0x000e22000c1e1900 */
[----:B------:R-:W1:Y:S01]  /*0900*/  LDC.64 R12, c[0x0][0x3a0] ;  /* 0x0000e800ff0c7b82 */ /* 0x000e620000000a00 */
[----:B------:R-:W-:Y:S01]  /*0910*/  IADD3 R17, PT, PT, R2, R7, RZ ;  /* 0x0000000702117210 */ /* 0x000fe20007ffe0ff */
        /* <DEDUP_REMOVED lines=11> */
[----:B--2---:R-:W-:Y:S04]  /*09d0*/  STG.E desc[UR8][R12.64+0x8], R25 ;  /* 0x000008190c007986 */ /* 0x004fe8000c101908 */
[----:B------:R-:W2:Y:S02]  /*09e0*/  LDG.E R15, desc[UR8][R10.64+0xc] ;  /* 0x00000c080a0f7981 */ /* 0x000ea4000c1e1900 */
[----:B--2---:R-:W-:-:S05]  /*09f0*/  IMAD.WIDE R14, R15, 0x4, R8 ;  /* 0x000000040f0e7825 */ /* 0x004fca00078e0208 */
[----:B0-----:R-:W2:Y:S04]  /*0a00*/  LDG.E R21, desc[UR8][R14.64] ;  /* 0x000000080e157981 */ /* 0x001ea8000c1e1900 */
[----:B--2---:R0:W-:Y:S04]  /*0a10*/  STG.E desc[UR8][R12.64+0xc], R21 ;  /* 0x00000c150c007986 */ /* 0x0041e8000c101908 */
[----:B------:R-:W2:Y:S02]  /*0a20*/  LDG.E R27, desc[UR8][R10.64+0x10] ;  /* 0x000010080a1b7981 */ /* 0x000ea4000c1e1900 */
[----:B--2---:R-:W-:-:S06]  /*0a30*/  IMAD.WIDE R16, R27, 0x4, R8 ;  /* 0x000000041b107825 */ /* 0x004fcc00078e0208 */
[----:B------:R-:W2:Y:S04]  /*0a40*/  LDG.E R17, desc[UR8][R16.64] ;  /* 0x0000000810117981 */ /* 0x000ea8000c1e1900 */
[----:B--2---:R2:W-:Y:S04]  /*0a50*/  STG.E desc[UR8][R12.64+0x10], R17 ;  /* 0x000010110c007986 */ /* 0x0045e8000c101908 */
[----:B-1----:R-:W3:Y:S02]  /*0a60*/  LDG.E R23, desc[UR8][R10.64+0x14] ;  /* 0x000014080a177981 */ /* 0x002ee4000c1e1900 */
[----:B---3--:R-:W-:-:S06]  /*0a70*/  IMAD.WIDE R18, R23, 0x4, R8 ;  /* 0x0000000417127825 */ /* 0x008fcc00078e0208 */
[----:B------:R-:W3:Y:S04]  /*0a80*/  LDG.E R19, desc[UR8][R18.64] ;  /* 0x0000000812137981 */ /* 0x000ee8000c1e1900 */
[----:B---3--:R2:W-:Y:S04]  /*0a90*/  STG.E desc[UR8][R12.64+0x14], R19 ;  /* 0x000014130c007986 */ /* 0x0085e8000c101908 */
[----:B------:R-:W3:Y:S02]  /*0aa0*/  LDG.E R23, desc[UR8][R10.64+0x18] ;  /* 0x000018080a177981 */ /* 0x000ee4000c1e1900 */
[----:B---3--:R-:W-:-:S06]  /*0ab0*/  IMAD.WIDE R14, R23, 0x4, R8 ;  /* 0x00000004170e7825 */ /* 0x008fcc00078e0208 */
[----:B------:R-:W3:Y:S04]  /*0ac0*/  LDG.E R15, desc[UR8][R14.64] ;  /* 0x000000080e0f7981 */ /* 0x000ee8000c1e1900 */
[----:B---3--:R2:W-:Y:S04]  /*0ad0*/  STG.E desc[UR8][R12.64+0x18], R15 ;  /* 0x0000180f0c007986 */ /* 0x0085e8000c101908 */
[----:B0-----:R-:W3:Y:S02]  /*0ae0*/  LDG.E R21, desc[UR8][R10.64+0x1c] ;  /* 0x00001c080a157981 */ /* 0x001ee4000c1e1900 */
[----:B---3--:R-:W-:-:S06]  /*0af0*/  IMAD.WIDE R8, R21, 0x4, R8 ;  /* 0x0000000415087825 */ /* 0x008fcc00078e0208 */
[----:B------:R-:W3:Y:S01]  /*0b00*/  LDG.E R9, desc[UR8][R8.64] ;  /* 0x0000000808097981 */ /* 0x000ee2000c1e1900 */
[----:B------:R-:W-:-:S03]  /*0b10*/  VIADD R7, R7, 0x8 ;  /* 0x0000000807077836 */ /* 0x000fc60000000000 */
[----:B---3--:R2:W-:Y:S04]  /*0b20*/  STG.E desc[UR8][R12.64+0x1c], R9 ;  /* 0x00001c090c007986 */ /* 0x0085e8000c101908 */
.L_x_277:
[----:B------:R-:W-:Y:S05]  /*0b30*/  @!P1 BRA `(.L_x_276) ;  /* 0x0000000000ac9947 */ /* 0x000fea0003800000 */
[----:B------:R-:W-:Y:S02]  /*0b40*/  ISETP.GE.U32.AND P0, PT, R20, 0x4, PT ;  /* 0x000000041400780c */ /* 0x000fe40003f06070 */
[----:B------:R-:W-:-:S04]  /*0b50*/  LOP3.LUT R6, R3, 0x3, RZ, 0xc0, !PT ;  /* 0x0000000303067812 */ /* 0x000fc800078ec0ff */
[----:B------:R-:W-:-:S07]  /*0b60*/  ISETP.NE.AND P1, PT, R6, RZ, PT ;  /* 0x000000ff0600720c */ /* 0x000fce0003f25270 */
[----:B------:R-:W-:Y:S06]  /*0b70*/  @!P0 BRA `(.L_x_278) ;  /* 0x00000000005c8947 */ /* 0x000fec0003800000 */
[----:B-----5:R-:W-:Y:S01]  /*0b80*/  IMAD R11, R0, R3, R7 ;  /* 0x00000003000b7224 */ /* 0x020fe200078e0207 */
[----:B-12---:R-:W0:Y:S03]  /*0b90*/  LDC.64 R8, c[0x0][0x390] ;  /* 0x0000e400ff087b82 */ /* 0x006e260000000a00 */
[----:B------:R-:W-:-:S05]  /*0ba0*/  IMAD.WIDE R10, R11, 0x4, R4 ;  /* 0x000000040b0a7825 */ /* 0x000fca00078e0204 */
[----:B------:R-:W0:Y:S01]  /*0bb0*/  LDG.E R15, desc[UR8][R10.64] ;  /* 0x000000080a0f7981 */ /* 0x000e22000c1e1900 */
[----:B------:R-:W1:Y:S01]  /*0bc0*/  LDC.64 R12, c[0x0][0x3a0] ;  /* 0x0000e800ff0c7b82 */ /* 0x000e620000000a00 */
[----:B------:R-:W-:Y:S01]  /*0bd0*/  IADD3 R17, PT, PT, R2, R7, RZ ;  /* 0x0000000702117210 */ /* 0x000fe20007ffe0ff */
[----:B0-----:R-:W-:-:S06]  /*0be0*/  IMAD.WIDE R14, R15, 0x4, R8 ;  /* 0x000000040f0e7825 */ /* 0x001fcc00078e0208 */
[----:B------:R-:W2:Y:S01]  /*0bf0*/  LDG.E R15, desc[UR8][R14.64] ;  /* 0x000000080e0f7981 */ /* 0x000ea2000c1e1900 */
[----:B-1----:R-:W-:-:S05]  /*0c00*/  IMAD.WIDE R12, R17, 0x4, R12 ;  /* 0x00000004110c7825 */ /* 0x002fca00078e020c */
[----:B--2---:R0:W-:Y:S04]  /*0c10*/  STG.E desc[UR8][R12.64], R15 ;  /* 0x0000000f0c007986 */ /* 0x0041e8000c101908 */
[----:B------:R-:W2:Y:S02]  /*0c20*/  LDG.E R17, desc[UR8][R10.64+0x4] ;  /* 0x000004080a117981 */ /* 0x000ea4000c1e1900 */
        /* <DEDUP_REMOVED lines=10> */
[----:B------:R-:W-:-:S03]  /*0cd0*/  VIADD R7, R7, 0x4 ;  /* 0x0000000407077836 */ /* 0x000fc60000000000 */
[----:B--2---:R0:W-:Y:S04]  /*0ce0*/  STG.E desc[UR8][R12.64+0xc], R9 ;  /* 0x00000c090c007986 */ /* 0x0041e8000c101908 */
.L_x_278:
[----:B------:R-:W-:Y:S05]  /*0cf0*/  @!P1 BRA `(.L_x_276) ;  /* 0x00000000003c9947 */ /* 0x000fea0003800000 */
[----:B------:R-:W3:Y:S01]  /*0d00*/  LDC.64 R10, c[0x0][0x3a0] ;  /* 0x0000e800ff0a7b82 */ /* 0x000ee20000000a00 */
[----:B------:R-:W-:-:S07]  /*0d10*/  UMOV UR4, URZ ;  /* 0x000000ff00047c82 */ /* 0x000fce0008000000 */
[----:B012---:R-:W0:Y:S02]  /*0d20*/  LDC.64 R8, c[0x0][0x390] ;  /* 0x0000e400ff087b82 */ /* 0x007e240000000a00 */
.L_x_279:
[----:B-----5:R-:W-:-:S04]  /*0d30*/  IMAD R13, R0, R3, R7 ;  /* 0x00000003000d7224 */ /* 0x020fc800078e0207 */
[----:B------:R-:W-:-:S06]  /*0d40*/  IMAD.WIDE R12, R13, 0x4, R4 ;  /* 0x000000040d0c7825 */ /* 0x000fcc00078e0204 */
[----:B------:R-:W0:Y:S01]  /*0d50*/  LDG.E R13, desc[UR8][R12.64] ;  /* 0x000000080c0d7981 */ /* 0x000e22000c1e1900 */
[----:B----4-:R-:W-:Y:S01]  /*0d60*/  IADD3 R17, PT, PT, R2, R7, RZ ;  /* 0x0000000702117210 */ /* 0x010fe20007ffe0ff */
[----:B0-----:R-:W-:-:S06]  /*0d70*/  IMAD.WIDE R14, R13, 0x4, R8 ;  /* 0x000000040d0e7825 */ /* 0x001fcc00078e0208 */
[----:B------:R-:W2:Y:S01]  /*0d80*/  LDG.E R15, desc[UR8][R14.64] ;  /* 0x000000080e0f7981 */ /* 0x000ea2000c1e1900 */
[----:B---3--:R-:W-:Y:S01]  /*0d90*/  IMAD.WIDE R16, R17, 0x4, R10 ;  /* 0x0000000411107825 */ /* 0x008fe200078e020a */
[----:B------:R-:W-:-:S03]  /*0da0*/  UIADD3 UR4, UPT, UPT, UR4, 0x1, URZ ;  /* 0x0000000104047890 */ /* 0x000fc6000fffe0ff */
[----:B------:R-:W-:-:S03]  /*0db0*/  VIADD R7, R7, 0x1 ;  /* 0x0000000107077836 */ /* 0x000fc60000000000 */
[----:B------:R-:W-:Y:S01]  /*0dc0*/  ISETP.NE.AND P0, PT, R6, UR4, PT ;  /* 0x0000000406007c0c */ /* 0x000fe2000bf05270 */
[----:B--2---:R4:W-:-:S12]  /*0dd0*/  STG.E desc[UR8][R16.64], R15 ;  /* 0x0000000f10007986 */ /* 0x0049d8000c101908 */
[----:B------:R-:W-:Y:S05]  /*0de0*/  @P0 BRA `(.L_x_279) ;  /* 0xfffffffc00d00947 */ /* 0x000fea000383ffff */
.L_x_276:
[----:B------:R-:W-:-:S13]  /*0df0*/  ISETP.NE.AND P0, PT, R3, 0x1, PT ;  /* 0x000000010300780c */ /* 0x000fda0003f05270 */
[----:B------:R-:W-:Y:S05]  /*0e00*/  @!P0 BRA `(.L_x_273) ;  /* 0x0000000400f88947 */ /* 0x000fea0003800000 */
[C---:B------:R-:W-:Y:S01]  /*0e10*/  IADD3 R10, PT, PT, R3.reuse, 0x7, RZ ;  /* 0x00000007030a7810 */ /* 0x040fe20007ffe0ff */
[----:B------:R-:W3:Y:S01]  /*0e20*/  LDCU.64 UR6, c[0x0][0x3a0] ;  /* 0x00007400ff0677ac */ /* 0x000ee20008000a00 */
[C---:B------:R-:W-:Y:S01]  /*0e30*/  VIADD R5, R3.reuse, 0xfffffffe ;  /* 0xfffffffe03057836 */ /* 0x040fe20000000000 */
[C---:B------:R-:W-:Y:S02]  /*0e40*/  IADD3 R11, PT, PT, R3.reuse, 0x3, RZ ;  /* 0x00000003030b7810 */ /* 0x040fe40007ffe0ff */
[----:B------:R-:W-:Y:S01]  /*0e50*/  LOP3.LUT R4, R10, 0x7, RZ, 0xc0, !PT ;  /* 0x000000070a047812 */ /* 0x000fe200078ec0ff */
[----:B------:R-:W-:Y:S01]  /*0e60*/  UMOV UR4, URZ ;  /* 0x000000ff00047c82 */ /* 0x000fe20008000000 */
[----:B------:R-:W-:Y:S02]  /*0e70*/  IADD3 R3, PT, PT, R3, -0x1, RZ ;  /* 0xffffffff03037810 */ /* 0x000fe40007ffe0ff */
[----:B------:R-:W-:Y:S01]  /*0e80*/  ISETP.GE.U32.AND P0, PT, R5, 0x7, PT ;  /* 0x000000070500780c */ /* 0x000fe20003f06070 */
[----:B------:R-:W-:Y:S01]  /*0e90*/  VIADD R4, R4, 0xffffffff ;  /* 0xffffffff04047836 */ /* 0x000fe20000000000 */
[----:B------:R-:W-:-:S04]  /*0ea0*/  LOP3.LUT R5, R11, 0x3, RZ, 0xc0, !PT ;  /* 0x000000030b057812 */ /* 0x000fc800078ec0ff */
[----:B------:R-:W-:Y:S02]  /*0eb0*/  ISETP.GE.U32.AND P2, PT, R4, 0x3, PT ;  /* 0x000000030400780c */ /* 0x000fe40003f46070 */
[----:B------:R-:W-:Y:S01]  /*0ec0*/  LOP3.LUT R4, R3, 0xfffffff8, RZ, 0xc0, !PT ;  /* 0xfffffff803047812 */ /* 0x000fe200078ec0ff */
[----:B---3--:R-:W-:Y:S01]  /*0ed0*/  UIADD3 UR5, UP0, UPT, UR6, 0x10, URZ ;  /* 0x0000001006057890 */ /* 0x008fe2000ff1e0ff */
[----:B------:R-:W-:-:S03]  /*0ee0*/  ISETP.NE.AND P1, PT, R5, 0x1, PT ;  /* 0x000000010500780c */ /* 0x000fc60003f25270 */
[----:B------:R-:W-:Y:S01]  /*0ef0*/  IMAD.MOV R5, RZ, RZ, -R4 ;  /* 0x000000ffff057224 */ /* 0x000fe200078e0a04 */
[----:B------:R-:W-:-:S12]  /*0f00*/  UIADD3.X UR6, UPT, UPT, URZ, UR7, URZ, UP0, !UPT ;  /* 0x00000007ff067290 */ /* 0x000fd800087fe4ff */
.L_x_285:
[----:B------:R-:W3:Y:S01]  /*0f10*/  LDCU UR7, c[0x0][0x3bc] ;  /* 0x00007780ff0777ac */ /* 0x000ee20008000800 */
[----:B012---:R-:W-:Y:S01]  /*0f20*/  HFMA2 R9, -RZ, RZ, 0, 0 ;  /* 0x00000000ff097431 */ /* 0x007fe200000001ff */
[----:B------:R-:W-:-:S04]  /*0f30*/  UIADD3 UR4, UPT, UPT, UR4, 0x1, URZ ;  /* 0x0000000104047890 */ /* 0x000fc8000fffe0ff */
[----:B---3--:R-:W-:Y:S01]  /*0f40*/  UISETP.NE.AND UP0, UPT, UR4, UR7, UPT ;  /* 0x000000070400728c */ /* 0x008fe2000bf05270 */
[----:B------:R-:W-:Y:S10]  /*0f50*/  @!P0 BRA `(.L_x_280) ;  /* 0x0000000000c88947 */ /* 0x000ff40003800000 */
[----:B------:R-:W-:Y:S01]  /*0f60*/  IMAD.MOV.U32 R9, RZ, RZ, R2 ;  /* 0x000000ffff097224 */ /* 0x000fe200078e0002 */
[----:B------:R-:W-:-:S07]  /*0f70*/  MOV R8, R5 ;  /* 0x0000000500087202 */ /* 0x000fce0000000f00 */
.L_x_281:
[----:B-1----:R-:W-:Y:S01]  /*0f80*/  MOV R7, UR6 ;  /* 0x0000000600077c02 */ /* 0x002fe20008000f00 */
[----:B------:R-:W-:-:S04]  /*0f90*/  IMAD.U32 R6, RZ, RZ, UR5 ;  /* 0x00000005ff067e24 */ /* 0x000fc8000f8e00ff */
[----:B------:R-:W-:-:S05]  /*0fa0*/  IMAD.WIDE R6, R9, 0x4, R6 ;  /* 0x0000000409067825 */ /* 0x000fca00078e0206 */
[----:B------:R-:W2:Y:S04]  /*0fb0*/  LDG.E R12, desc[UR8][R6.64+-0x10] ;  /* 0xfffff008060c7981 */ /* 0x000ea8000c1e1900 */
[----:B------:R-:W2:Y:S04]  /*0fc0*/  LDG.E R13, desc[UR8][R6.64+-0xc] ;  /* 0xfffff408060d7981 */ /* 0x000ea8000c1e1900 */
[----:B----4-:R-:W3:Y:S04]  /*0fd0*/  LDG.E R15, desc[UR8][R6.64+-0x8] ;  /* 0xfffff808060f7981 */ /* 0x010ee8000c1e1900 */
[----:B------:R-:W4:Y:S04]  /*0fe0*/  LDG.E R17, desc[UR8][R6.64+-0x4] ;  /* 0xfffffc0806117981 */ /* 0x000f28000c1e1900 */
[----:B------:R-:W4:Y:S04]  /*0ff0*/  LDG.E R19, desc[UR8][R6.64] ;  /* 0x0000000806137981 */ /* 0x000f28000c1e1900 */
[----:B------:R-:W4:Y:S04]  /*1000*/  LDG.E R21, desc[UR8][R6.64+0x4] ;  /* 0x0000040806157981 */ /* 0x000f28000c1e1900 */
[----:B------:R-:W4:Y:S04]  /*1010*/  LDG.E R23, desc[UR8][R6.64+0x8] ;  /* 0x0000080806177981 */ /* 0x000f28000c1e1900 */
[----:B------:R-:W4:Y:S04]  /*1020*/  LDG.E R25, desc[UR8][R6.64+0xc] ;  /* 0x00000c0806197981 */ /* 0x000f28000c1e1900 */
[----:B------:R-:W4:Y:S01]  /*1030*/  LDG.E R14, desc[UR8][R6.64+0x10] ;  /* 0x00001008060e7981 */ /* 0x000f22000c1e1900 */
[----:B------:R-:W-:Y:S01]  /*1040*/  IADD3 R8, PT, PT, R8, 0x8, RZ ;  /* 0x0000000808087810 */ /* 0x000fe20007ffe0ff */
[----:B------:R-:W-:Y:S01]  /*1050*/  VIADD R9, R9, 0x8 ;  /* 0x0000000809097836 */ /* 0x000fe20000000000 */
[----:B--2---:R-:W-:-:S13]  /*1060*/  FSETP.GT.AND P3, PT, R12, R13, PT ;  /* 0x0000000d0c00720b */ /* 0x004fda0003f64000 */
[----:B------:R0:W-:Y:S04]  /*1070*/  @P3 STG.E desc[UR8][R6.64+-0x10], R13 ;  /* 0xfffff00d06003986 */ /* 0x0001e8000c101908 */
[----:B------:R-:W-:Y:S01]  /*1080*/  @P3 STG.E desc[UR8][R6.64+-0xc], R12 ;  /* 0xfffff40c06003986 */ /* 0x000fe2000c101908 */
[----:B0-----:R-:W-:-:S05]  /*1090*/  @P3 IMAD.MOV.U32 R13, RZ, RZ, R12 ;  /* 0x000000ffff0d3224 */ /* 0x001fca00078e000c */
[----:B---3--:R-:W-:-:S13]  /*10a0*/  FSETP.GT.AND P4, PT, R13, R15, PT ;  /* 0x0000000f0d00720b */ /* 0x008fda0003f84000 */
[----:B------:R0:W-:Y:S04]  /*10b0*/  @P4 STG.E desc[UR8][R6.64+-0xc], R15 ;  /* 0xfffff40f06004986 */ /* 0x0001e8000c101908 */
[----:B------:R-:W-:Y:S01]  /*10c0*/  @P4 STG.E desc[UR8][R6.64+-0x8], R13 ;  /* 0xfffff80d06004986 */ /* 0x000fe2000c101908 */
[----:B0-----:R-:W-:-:S04]  /*10d0*/  @P4 MOV R15, R13 ;  /* 0x0000000d000f4202 */ /* 0x001fc80000000f00 */
[----:B----4-:R-:W-:-:S13]  /*10e0*/  FSETP.GT.AND P3, PT, R15, R17, PT ;  /* 0x000000110f00720b */ /* 0x010fda0003f64000 */
[----:B------:R0:W-:Y:S04]  /*10f0*/  @P3 STG.E desc[UR8][R6.64+-0x8], R17 ;  /* 0xfffff81106003986 */ /* 0x0001e8000c101908 */
[----:B------:R-:W-:Y:S01]  /*1100*/  @P3 STG.E desc[UR8][R6.64+-0x4], R15 ;  /* 0xfffffc0f06003986 */ /* 0x000fe2000c101908 */
[----:B0-----:R-:W-:-:S05]  /*1110*/  @P3 IMAD.MOV.U32 R17, RZ, RZ, R15 ;  /* 0x000000ffff113224 */ /* 0x001fca00078e000f */
[----:B------:R-:W-:-:S13]  /*1120*/  FSETP.GT.AND P4, PT, R17, R19, PT ;  /* 0x000000131100720b */ /* 0x000fda0003f84000 */
[----:B------:R0:W-:Y:S04]  /*1130*/  @P4 STG.E desc[UR8][R6.64+-0x4], R19 ;  /* 0xfffffc1306004986 */ /* 0x0001e8000c101908 */
[----:B------:R-:W-:Y:S01]  /*1140*/  @P4 STG.E desc[UR8][R6.64], R17 ;  /* 0x0000001106004986 */ /* 0x000fe2000c101908 */
[----:B0-----:R-:W-:-:S04]  /*1150*/  @P4 MOV R19, R17 ;  /* 0x0000001100134202 */ /* 0x001fc80000000f00 */
[----:B------:R-:W-:-:S13]  /*1160*/  FSETP.GT.AND P3, PT, R19, R21, PT ;  /* 0x000000151300720b */ /* 0x000fda0003f64000 */
        /* <DEDUP_REMOVED lines=9> */
[----:B------:R1:W-:Y:S01]  /*1200*/  @P3 STG.E desc[UR8][R6.64+0xc], R23 ;  /* 0x00000c1706003986 */ /* 0x0003e2000c101908 */
[----:B0-----:R-:W-:Y:S01]  /*1210*/  @P3 IMAD.MOV.U32 R25, RZ, RZ, R23 ;  /* 0x000000ffff193224 */ /* 0x001fe200078e0017 */
[----:B------:R-:W-:-:S04]  /*1220*/  ISETP.NE.AND P3, PT, R8, RZ, PT ;  /* 0x000000ff0800720c */ /* 0x000fc80003f65270 */
[----:B------:R-:W-:-:S13]  /*1230*/  FSETP.GT.AND P4, PT, R25, R14, PT ;  /* 0x0000000e1900720b */ /* 0x000fda0003f84000 */
[----:B------:R1:W-:Y:S04]  /*1240*/  @P4 STG.E desc[UR8][R6.64+0x10], R25 ;  /* 0x0000101906004986 */ /* 0x0003e8000c101908 */
[----:B------:R1:W-:Y:S01]  /*1250*/  @P4 STG.E desc[UR8][R6.64+0xc], R14 ;  /* 0x00000c0e06004986 */ /* 0x0003e2000c101908 */
[----:B------:R-:W-:Y:S05]  /*1260*/  @P3 BRA `(.L_x_281) ;  /* 0xfffffffc00443947 */ /* 0x000fea000383ffff */
[----:B------:R-:W-:-:S07]  /*1270*/  MOV R9, R4 ;  /* 0x0000000400097202 */ /* 0x000fce0000000f00 */
.L_x_280:
[----:B------:R-:W-:-:S13]  /*1280*/  LOP3.LUT P3, RZ, R3, 0x7, RZ, 0xc0, !PT ;  /* 0x0000000703ff7812 */ /* 0x000fda000786c0ff */
[----:B------:R-:W-:Y:S05]  /*1290*/  @!P3 BRA `(.L_x_282) ;  /* 0x0000000000d0b947 */ /* 0x000fea0003800000 */
[----:B------:R-:W-:Y:S01]  /*12a0*/  LOP3.LUT P3, RZ, R10, 0x3, RZ, 0xc0, !PT ;  /* 0x000000030aff7812 */ /* 0x000fe2000786c0ff */
[----:B------:R-:W-:-:S12]  /*12b0*/  @!P2 BRA `(.L_x_283) ;  /* 0x000000000060a947 */ /* 0x000fd80003800000 */
[----:B-1----:R-:W0:Y:S01]  /*12c0*/  LDC.64 R6, c[0x0][0x3a0] ;  /* 0x0000e800ff067b82 */ /* 0x002e220000000a00 */
[----:B------:R-:W-:-:S04]  /*12d0*/  IMAD.IADD R13, R2, 0x1, R9 ;  /* 0x00000001020d7824 */ /* 0x000fc800078e0209 */
[----:B0-----:R-:W-:-:S05]  /*12e0*/  IMAD.WIDE R6, R13, 0x4, R6 ;  /* 0x000000040d067825 */ /* 0x001fca00078e0206 */
[----:B------:R-:W2:Y:S04]  /*12f0*/  LDG.E R8, desc[UR8][R6.64] ;  /* 0x0000000806087981 */ /* 0x000ea8000c1e1900 */
[----:B------:R-:W2:Y:S04]  /*1300*/  LDG.E R13, desc[UR8][R6.64+0x4] ;  /* 0x00000408060d7981 */ /* 0x000ea8000c1e1900 */
[----:B----4-:R-:W3:Y:S04]  /*1310*/  LDG.E R15, desc[UR8][R6.64+0x8] ;  /* 0x00000808060f7981 */ /* 0x010ee8000c1e1900 */
[----:B------:R-:W4:Y:S04]  /*1320*/  LDG.E R17, desc[UR8][R6.64+0xc] ;  /* 0x00000c0806117981 */ /* 0x000f28000c1e1900 */
[----:B------:R-:W4:Y:S01]  /*1330*/  LDG.E R12, desc[UR8][R6.64+0x10] ;  /* 0x00001008060c7981 */ /* 0x000f22000c1e1900 */
[----:B------:R-:W-:Y:S01]  /*1340*/  VIADD R9, R9, 0x4 ;  /* 0x0000000409097836 */ /* 0x000fe20000000000 */
[----:B--2---:R-:W-:-:S13]  /*1350*/  FSETP.GT.AND P5, PT, R8, R13, PT ;  /* 0x0000000d0800720b */ /* 0x004fda0003fa4000 */
[----:B------:R0:W-:Y:S04]  /*1360*/  @P5 STG.E desc[UR8][R6.64], R13 ;  /* 0x0000000d06005986 */ /* 0x0001e8000c101908 */
[----:B------:R-:W-:Y:S01]  /*1370*/  @P5 STG.E desc[UR8][R6.64+0x4], R8 ;  /* 0x0000040806005986 */ /* 0x000fe2000c101908 */
[----:B0-----:R-:W-:-:S04]  /*1380*/  @P5 MOV R13, R8 ;  /* 0x00000008000d5202 */ /* 0x001fc80000000f00 */
[----:B---3--:R-:W-:-:S13]  /*1390*/  FSETP.GT.AND P4, PT, R13, R15, PT ;  /* 0x0000000f0d00720b */ /* 0x008fda0003f84000 */
[----:B------:R0:W-:Y:S04]  /*13a0*/  @P4 STG.E desc[UR8][R6.64+0x4], R15 ;  /* 0x0000040f06004986 */ /* 0x0001e8000c101908 */
[----:B------:R-:W-:Y:S01]  /*13b0*/  @P4 STG.E desc[UR8][R6.64+0x8], R13 ;  /* 0x0000080d06004986 */ /* 0x000fe2000c101908 */
[----:B0-----:R-:W-:-:S05]  /*13c0*/  @P4 IMAD.MOV.U32 R15, RZ, RZ, R13 ;  /* 0x000000ffff0f4224 */ /* 0x001fca00078e000d */
[----:B----4-:R-:W-:-:S13]  /*13d0*/  FSETP.GT.AND P5, PT, R15, R17, PT ;  /* 0x000000110f00720b */ /* 0x010fda0003fa4000 */
[----:B------:R0:W-:Y:S04]  /*13e0*/  @P5 STG.E desc[UR8][R6.64+0x8], R17 ;  /* 0x0000081106005986 */ /* 0x0001e8000c101908 */
[----:B------:R2:W-:Y:S01]  /*13f0*/  @P5 STG.E desc[UR8][R6.64+0xc], R15 ;  /* 0x00000c0f06005986 */ /* 0x0005e2000c101908 */
[----:B0-----:R-:W-:-:S04]  /*1400*/  @P5 MOV R17, R15 ;  /* 0x0000000f00115202 */ /* 0x001fc80000000f00 */
[----:B------:R-:W-:-:S13]  /*1410*/  FSETP.GT.AND P4, PT, R17, R12, PT ;  /* 0x0000000c1100720b */ /* 0x000fda0003f84000 */
[----:B------:R2:W-:Y:S04]  /*1420*/  @P4 STG.E desc[UR8][R6.64+0x10], R17 ;  /* 0x0000101106004986 */ /* 0x0005e8000c101908 */
[----:B------:R2:W-:Y:S02]  /*1430*/  @P4 STG.E desc[UR8][R6.64+0xc], R12 ;  /* 0x00000c0c06004986 */ /* 0x0005e4000c101908 */
.L_x_283:
[----:B------:R-:W-:Y:S05]  /*1440*/  @!P3 BRA `(.L_x_282) ;  /* 0x000000000064b947 */ /* 0x000fea0003800000 */
[----:B------:R-:W-:Y:S01]  /*1450*/  LOP3.LUT P5, RZ, R11, 0x1, RZ, 0xc0, !PT ;  /* 0x000000010bff7812 */ /* 0x000fe200078ac0ff */
[----:B------:R-:W-:-:S12]  /*1460*/  @!P1 BRA `(.L_x_284) ;  /* 0x0000000000389947 */ /* 0x000fd80003800000 */
[----:B-12---:R-:W0:Y:S01]  /*1470*/  LDC.64 R6, c[0x0][0x3a0] ;  /* 0x0000e800ff067b82 */ /* 0x006e220000000a00 */
[----:B------:R-:W-:-:S05]  /*1480*/  IADD3 R13, PT, PT, R2, R9, RZ ;  /* 0x00000009020d7210 */ /* 0x000fca0007ffe0ff */
[----:B0-----:R-:W-:-:S05]  /*1490*/  IMAD.WIDE R6, R13, 0x4, R6 ;  /* 0x000000040d067825 */ /* 0x001fca00078e0206 */
[----:B------:R-:W2:Y:S04]  /*14a0*/  LDG.E R8, desc[UR8][R6.64] ;  /* 0x0000000806087981 */ /* 0x000ea8000c1e1900 */
[----:B------:R-:W2:Y:S04]  /*14b0*/  LDG.E R13, desc[UR8][R6.64+0x4] ;  /* 0x00000408060d7981 */ /* 0x000ea8000c1e1900 */
[----:B------:R-:W3:Y:S01]  /*14c0*/  LDG.E R12, desc[UR8][R6.64+0x8] ;  /* 0x00000808060c7981 */ /* 0x000ee2000c1e1900 */
[----:B------:R-:W-:Y:S02]  /*14d0*/  IADD3 R9, PT, PT, R9, 0x2, RZ ;  /* 0x0000000209097810 */ /* 0x000fe40007ffe0ff */
[----:B--2---:R-:W-:-:S13]  /*14e0*/  FSETP.GT.AND P3, PT, R8, R13, PT ;  /* 0x0000000d0800720b */ /* 0x004fda0003f64000 */
[----:B------:R0:W-:Y:S04]  /*14f0*/  @P3 STG.E desc[UR8][R6.64], R13 ;  /* 0x0000000d06003986 */ /* 0x0001e8000c101908 */
[----:B------:R1:W-:Y:S01]  /*1500*/  @P3 STG.E desc[UR8][R6.64+0x4], R8 ;  /* 0x0000040806003986 */ /* 0x0003e2000c101908 */
[----:B0-----:R-:W-:-:S05]  /*1510*/  @P3 IMAD.MOV.U32 R13, RZ, RZ, R8 ;  /* 0x000000ffff0d3224 */ /* 0x001fca00078e0008 */
[----:B---3--:R-:W-:-:S13]  /*1520*/  FSETP.GT.AND P4, PT, R13, R12, PT ;  /* 0x0000000c0d00720b */ /* 0x008fda0003f84000 */
[----:B------:R1:W-:Y:S04]  /*1530*/  @P4 STG.E desc[UR8][R6.64+0x8], R13 ;  /* 0x0000080d06004986 */ /* 0x0003e8000c101908 */
[----:B------:R1:W-:Y:S02]  /*1540*/  @P4 STG.E desc[UR8][R6.64+0x4], R12 ;  /* 0x0000040c06004986 */ /* 0x0003e4000c101908 */
.L_x_284:
[----:B------:R-:W-:Y:S05]  /*1550*/  @!P5 BRA `(.L_x_282) ;  /* 0x000000000020d947 */ /* 0x000fea0003800000 */
[----:B-12---:R-:W0:Y:S01]  /*1560*/  LDC.64 R6, c[0x0][0x3a0] ;  /* 0x0000e800ff067b82 */ /* 0x006e220000000a00 */
[----:B------:R-:W-:-:S04]  /*1570*/  IMAD.IADD R9, R2, 0x1, R9 ;  /* 0x0000000102097824 */ /* 0x000fc800078e0209 */
[----:B0-----:R-:W-:-:S05]  /*1580*/  IMAD.WIDE R6, R9, 0x4, R6 ;  /* 0x0000000409067825 */ /* 0x001fca00078e0206 */
[----:B------:R-:W2:Y:S04]  /*1590*/  LDG.E R9, desc[UR8][R6.64] ;  /* 0x0000000806097981 */ /* 0x000ea8000c1e1900 */
[----:B------:R-:W2:Y:S02]  /*15a0*/  LDG.E R8, desc[UR8][R6.64+0x4] ;  /* 0x0000040806087981 */ /* 0x000ea4000c1e1900 */
[----:B--2---:R-:W-:-:S13]  /*15b0*/  FSETP.GT.AND P3, PT, R9, R8, PT ;  /* 0x000000080900720b */ /* 0x004fda0003f64000 */
[----:B------:R0:W-:Y:S04]  /*15c0*/  @P3 STG.E desc[UR8][R6.64+0x4], R9 ;  /* 0x0000040906003986 */ /* 0x0001e8000c101908 */
[----:B------:R0:W-:Y:S02]  /*15d0*/  @P3 STG.E desc[UR8][R6.64], R8 ;  /* 0x0000000806003986 */ /* 0x0001e4000c101908 */
.L_x_282:
[----:B------:R-:W-:Y:S05]  /*15e0*/  BRA.U UP0, `(.L_x_285) ;  /* 0xfffffff900487547 */ /* 0x000fea000b83ffff */
.L_x_273:
[----:B------:R-:W3:Y:S01]  /*15f0*/  LDC.64 R4, c[0x0][0x3a0] ;  /* 0x0000e800ff047b82 */ /* 0x000ee20000000a00 */
[----:B------:R-:W4:Y:S01]  /*1600*/  LDCU UR4, c[0x0][0x3bc] ;  /* 0x00007780ff0477ac */ /* 0x000f220008000800 */
[----:B---3--:R-:W-:-:S05]  /*1610*/  IMAD.WIDE R2, R2, 0x4, R4 ;  /* 0x0000000402027825 */ /* 0x008fca00078e0204 */
[----:B012---:R0:W5:Y:S01]  /*1620*/  LDG.E R6, desc[UR8][R2.64] ;  /* 0x0000000802067981 */ /* 0x007162000c1e1900 */
[----:B----4-:R-:W-:Y:S01]  /*1630*/  UISETP.GE.AND UP0, UPT, UR4, 0x2, UPT ;  /* 0x000000020400788c */ /* 0x010fe2000bf06270 */
[----:B------:R-:W-:-:S08]  /*1640*/  HFMA2 R7, -RZ, RZ, 1.875, 0 ;  /* 0x3f800000ff077431 */ /* 0x000fd000000001ff */
[----:B0-----:R-:W-:Y:S05]  /*1650*/  BRA.U !UP0, `(.L_x_286) ;  /* 0x00000005085c7547 */ /* 0x001fea000b800000 */
[----:B------:R-:W-:Y:S01]  /*1660*/  UIADD3 UR5, UPT, UPT, UR4, -0x1, URZ ;  /* 0xffffffff04057890 */ /* 0x000fe2000fffe0ff */
[----:B------:R-:W-:Y:S01]  /*1670*/  IMAD.MOV.U32 R7, RZ, RZ, 0x3f800000 ;  /* 0x3f800000ff077424 */ /* 0x000fe200078e00ff */
[----:B------:R-:W-:Y:S01]  /*1680*/  UIADD3 UR4, UPT, UPT, UR4, -0x2, URZ ;  /* 0xfffffffe04047890 */ /* 0x000fe2000fffe0ff */
[----:B------:R-:W-:Y:S01]  /*1690*/  MOV R9, 0x1 ;  /* 0x0000000100097802 */ /* 0x000fe20000000f00 */
[----:B------:R-:W-:Y:S01]  /*16a0*/  IMAD.MOV.U32 R8, RZ, RZ, 0x3f800000 ;  /* 0x3f800000ff087424 */ /* 0x000fe200078e00ff */
[----:B------:R-:W-:Y:S02]  /*16b0*/  ULOP3.LUT UR6, UR5, 0x3, URZ, 0xc0, !UPT ;  /* 0x0000000305067892 */ /* 0x000fe4000f8ec0ff */
[----:B------:R-:W-:-:S09]  /*16c0*/  UISETP.GE.U32.AND UP0, UPT, UR4, 0x3, UPT ;  /* 0x000000030400788c */ /* 0x000fd2000bf06070 */
[----:B------:R-:W-:Y:S05]  /*16d0*/  BRA.U !UP0, `(.L_x_287) ;  /* 0x0000000108e87547 */ /* 0x000fea000b800000 */
[----:B------:R-:W-:Y:S01]  /*16e0*/  IADD3 R4, P0, PT, R2, 0x8, RZ ;  /* 0x0000000802047810 */ /* 0x000fe20007f1e0ff */
[----:B------:R-:W-:Y:S01]  /*16f0*/  HFMA2 R9, -RZ, RZ, 0, 0 ;  /* 0x00000000ff097431 */ /* 0x000fe200000001ff */
[----:B------:R-:W-:Y:S01]  /*1700*/  ULOP3.LUT UR4, UR5, 0xfffffffc, URZ, 0xc0, !UPT ;  /* 0xfffffffc05047892 */ /* 0x000fe2000f8ec0ff */
[----:B------:R-:W-:Y:S02]  /*1710*/  MOV R7, 0x3f800000 ;  /* 0x3f80000000077802 */ /* 0x000fe40000000f00 */
[----:B------:R-:W-:Y:S01]  /*1720*/  IMAD.X R5, RZ, RZ, R3, P0 ;  /* 0x000000ffff057224 */ /* 0x000fe200000e0603 */
[----:B------:R-:W-:-:S12]  /*1730*/  UIADD3 UR4, UPT, UPT, -UR4, URZ, URZ ;  /* 0x000000ff04047290 */ /* 0x000fd8000fffe1ff */
.L_x_296:
[----:B------:R-:W2:Y:S04]  /*1740*/  LDG.E R14, desc[UR8][R4.64+-0x4] ;  /* 0xfffffc08040e7981 */ /* 0x000ea8000c1e1900 */
[----:B------:R-:W2:Y:S04]  /*1750*/  LDG.E R15, desc[UR8][R4.64+-0x8] ;  /* 0xfffff808040f7981 */ /* 0x000ea8000c1e1900 */
[----:B------:R-:W3:Y:S04]  /*1760*/  LDG.E R17, desc[UR8][R4.64] ;  /* 0x0000000804117981 */ /* 0x000ee8000c1e1900 */
[----:B------:R-:W4:Y:S04]  /*1770*/  LDG.E R16, desc[UR8][R4.64+0x4] ;  /* 0x0000040804107981 */ /* 0x000f28000c1e1900 */
[----:B------:R-:W4:Y:S01]  /*1780*/  LDG.E R13, desc[UR8][R4.64+0x8] ;  /* 0x00000808040d7981 */ /* 0x000f22000c1e1900 */
[----:B------:R-:W-:Y:S01]  /*1790*/  UIADD3 UR4, UPT, UPT, UR4, 0x4, URZ ;  /* 0x0000000404047890 */ /* 0x000fe2000fffe0ff */
[----:B------:R-:W-:Y:S03]  /*17a0*/  BSSY.RECONVERGENT B0, `(.L_x_288) ;  /* 0x0000010000007945 */ /* 0x000fe60003800200 */
[----:B------:R-:W-:Y:S01]  /*17b0*/  UISETP.NE.AND UP0, UPT, UR4, URZ, UPT ;  /* 0x000000ff0400728c */ /* 0x000fe2000bf05270 */
[C---:B--2---:R-:W-:Y:S01]  /*17c0*/  FADD R10, R14.reuse, -R15 ;  /* 0x8000000f0e0a7221 */ /* 0x044fe20000000000 */
[----:B---3--:R-:W-:-:S04]  /*17d0*/  FADD R11, -R14, R17 ;  /* 0x000000110e0b7221 */ /* 0x008fc80000000100 */
[----:B------:R-:W-:Y:S02]  /*17e0*/  FSETP.GTU.AND P1, PT, |R10|, 1.0000000116860974231e-07, PT ;  /* 0x33d6bf950a00780b */ /* 0x000fe40003f2c200 */
[----:B------:R-:W-:Y:S01]  /*17f0*/  MOV R10, 0x3f800000 ;  /* 0x3f800000000a7802 */ /* 0x000fe20000000f00 */
[----:B----4-:R-:W-:Y:S01]  /*1800*/  FADD R12, -R17, R16 ;  /* 0x00000010110c7221 */ /* 0x010fe20000000100 */
[----:B------:R-:W-:Y:S01]  /*1810*/  FSETP.GTU.AND P2, PT, |R11|, 1.0000000116860974231e-07, PT ;  /* 0x33d6bf950b00780b */ /* 0x000fe20003f4c200 */
[----:B------:R-:W-:-:S03]  /*1820*/  FADD R13, -R16, R13 ;  /* 0x0000000d100d7221 */ /* 0x000fc60000000100 */
[----:B------:R-:W-:Y:S02]  /*1830*/  FSETP.GTU.AND P3, PT, |R12|, 1.0000000116860974231e-07, PT ;  /* 0x33d6bf950c00780b */ /* 0x000fe40003f6c200 */
[----:B------:R-:W-:-:S03]  /*1840*/  FSETP.GTU.AND P0, PT, |R13|, 1.0000000116860974231e-07, PT ;  /* 0x33d6bf950d00780b */ /* 0x000fc60003f0c200 */
[----:B------:R-:W-:Y:S10]  /*1850*/  @P1 BRA `(.L_x_289) ;  /* 0x0000000000101947 */ /* 0x000ff40003800000 */
[----:B------:R-:W-:-:S05]  /*1860*/  FADD R10, R8, 1 ;  /* 0x3f800000080a7421 */ /* 0x000fca0000000000 */
[----:B------:R-:W-:-:S13]  /*1870*/  FSETP.GT.AND P1, PT, R10, R7, PT ;  /* 0x000000070a00720b */ /* 0x000fda0003f24000 */
[----:B-----5:R-:W-:Y:S01]  /*1880*/  @P1 MOV R6, R15 ;  /* 0x0000000f00061202 */ /* 0x020fe20000000f00 */
[----:B------:R-:W-:-:S07]  /*1890*/  @P1 IMAD.MOV.U32 R7, RZ, RZ, R10 ;  /* 0x000000ffff071224 */ /* 0x000fce00078e000a */
.L_x_289:
[----:B------:R-:W-:Y:S05]  /*18a0*/  BSYNC.RECONVERGENT B0 ;  /* 0x0000000000007941 */ /* 0x000fea0003800200 */
.L_x_288:
[----:B------:R-:W-:Y:S01]  /*18b0*/  BSSY.RECONVERGENT B0, `(.L_x_290) ;  /* 0x0000007000007945 */ /* 0x000fe20003800200 */
[----:B------:R-:W-:-:S03]  /*18c0*/  HFMA2 R8, -RZ, RZ, 1.875, 0 ;  /* 0x3f800000ff087431 */ /* 0x000fc600000001ff */
[----:B------:R-:W-:Y:S05]  /*18d0*/  @P2 BRA `(.L_x_291) ;  /* 0x0000000000102947 */ /* 0x000fea0003800000 */
[----:B------:R-:W-:-:S05]  /*18e0*/  FADD R8, R10, 1 ;  /* 0x3f8000000a087421 */ /* 0x000fca0000000000 */
[----:B------:R-:W-:-:S13]  /*18f0*/  FSETP.GT.AND P1, PT, R8, R7, PT ;  /* 0x000000070800720b */ /* 0x000fda0003f24000 */
[----:B-----5:R-:W-:Y:S01]  /*1900*/  @P1 MOV R6, R14 ;  /* 0x0000000e00061202 */ /* 0x020fe20000000f00 */
[----:B------:R-:W-:-:S07]  /*1910*/  @P1 IMAD.MOV.U32 R7, RZ, RZ, R8 ;  /* 0x000000ffff071224 */ /* 0x000fce00078e0008 */
.L_x_291:
[----:B------:R-:W-:Y:S05]  /*1920*/  BSYNC.RECONVERGENT B0 ;  /* 0x0000000000007941 */ /* 0x000fea0003800200 */
.L_x_290:
[----:B------:R-:W-:Y:S01]  /*1930*/  BSSY.RECONVERGENT B0, `(.L_x_292) ;  /* 0x0000007000007945 */ /* 0x000fe20003800200 */
[----:B------:R-:W-:-:S03]  /*1940*/  MOV R10, 0x3f800000 ;  /* 0x3f800000000a7802 */ /* 0x000fc60000000f00 */
[----:B------:R-:W-:Y:S05]  /*1950*/  @P3 BRA `(.L_x_293) ;  /* 0x0000000000103947 */ /* 0x000fea0003800000 */
[----:B------:R-:W-:-:S05]  /*1960*/  FADD R10, R8, 1 ;  /* 0x3f800000080a7421 */ /* 0x000fca0000000000 */
[----:B------:R-:W-:-:S13]  /*1970*/  FSETP.GT.AND P1, PT, R10, R7, PT ;  /* 0x000000070a00720b */ /* 0x000fda0003f24000 */
[----:B-----5:R-:W-:Y:S01]  /*1980*/  @P1 MOV R6, R17 ;  /* 0x0000001100061202 */ /* 0x020fe20000000f00 */
[----:B------:R-:W-:-:S07]  /*1990*/  @P1 IMAD.MOV.U32 R7, RZ, RZ, R10 ;  /* 0x000000ffff071224 */ /* 0x000fce00078e000a */
.L_x_293:
[----:B------:R-:W-:Y:S05]  /*19a0*/  BSYNC.RECONVERGENT B0 ;  /* 0x0000000000007941 */ /* 0x000fea0003800200 */
.L_x_292:
[----:B------:R-:W-:Y:S01]  /*19b0*/  BSSY.RECONVERGENT B0, `(.L_x_294) ;  /* 0x0000007000007945 */ /* 0x000fe20003800200 */
[----:B------:R-:W-:-:S03]  /*19c0*/  HFMA2 R8, -RZ, RZ, 1.875, 0 ;  /* 0x3f800000ff087431 */ /* 0x000fc600000001ff */
[----:B------:R-:W-:Y:S05]  /*19d0*/  @P0 BRA `(.L_x_295) ;  /* 0x0000000000100947 */ /* 0x000fea0003800000 */
[----:B------:R-:W-:-:S05]  /*19e0*/  FADD R8, R10, 1 ;  /* 0x3f8000000a087421 */ /* 0x000fca0000000000 */
[----:B------:R-:W-:-:S13]  /*19f0*/  FSETP.GT.AND P0, PT, R8, R7, PT ;  /* 0x000000070800720b */ /* 0x000fda0003f04000 */
[----:B-----5:R-:W-:Y:S01]  /*1a00*/  @P0 MOV R6, R16 ;  /* 0x0000001000060202 */ /* 0x020fe20000000f00 */
[----:B------:R-:W-:-:S07]  /*1a10*/  @P0 IMAD.MOV.U32 R7, RZ, RZ, R8 ;  /* 0x000000ffff070224 */ /* 0x000fce00078e0008 */
.L_x_295:
[----:B------:R-:W-:Y:S05]  /*1a20*/  BSYNC.RECONVERGENT B0 ;  /* 0x0000000000007941 */ /* 0x000fea0003800200 */
.L_x_294:
[----:B------:R-:W-:Y:S02]  /*1a30*/  IADD3 R4, P0, PT, R4, 0x10, RZ ;  /* 0x0000001004047810 */ /* 0x000fe40007f1e0ff */
[----:B------:R-:W-:Y:S02]  /*1a40*/  IADD3 R9, PT, PT, R9, 0x4, RZ ;  /* 0x0000000409097810 */ /* 0x000fe40007ffe0ff */
[----:B------:R-:W-:Y:S01]  /*1a50*/  IADD3.X R5, PT, PT, RZ, R5, RZ, P0, !PT ;  /* 0x00000005ff057210 */ /* 0x000fe200007fe4ff */
[----:B------:R-:W-:Y:S08]  /*1a60*/  BRA.U UP0, `(.L_x_296) ;  /* 0xfffffffd00347547 */ /* 0x000ff0000b83ffff */
[----:B------:R-:W-:-:S07]  /*1a70*/  VIADD R9, R9, 0x1 ;  /* 0x0000000109097836 */ /* 0x000fce0000000000 */
.L_x_287:
[----:B------:R-:W-:-:S09]  /*1a80*/  UISETP.NE.AND UP0, UPT, UR6, URZ, UPT ;  /* 0x000000ff0600728c */ /* 0x000fd2000bf05270 */
[----:B------:R-:W-:Y:S05]  /*1a90*/  BRA.U !UP0, `(.L_x_286) ;  /* 0x00000001084c7547 */ /* 0x000fea000b800000 */
[----:B------:R-:W-:-:S12]  /*1aa0*/  UIADD3 UR4, UPT, UPT, -UR6, URZ, URZ ;  /* 0x000000ff06047290 */ /* 0x000fd8000fffe1ff */
.L_x_299:
[----:B------:R-:W-:-:S05]  /*1ab0*/  IMAD.WIDE R4, R9, 0x4, R2 ;  /* 0x0000000409047825 */ /* 0x000fca00078e0202 */
[----:B------:R-:W2:Y:S04]  /*1ac0*/  LDG.E R10, desc[UR8][R4.64] ;  /* 0x00000008040a7981 */ /* 0x000ea8000c1e1900 */
[----:B------:R-:W2:Y:S01]  /*1ad0*/  LDG.E R11, desc[UR8][R4.64+-0x4] ;  /* 0xfffffc08040b7981 */ /* 0x000ea2000c1e1900 */
[----:B------:R-:W-:Y:S01]  /*1ae0*/  UIADD3 UR4, UPT, UPT, UR4, 0x1, URZ ;  /* 0x0000000104047890 */ /* 0x000fe2000fffe0ff */
[----:B------:R-:W-:Y:S03]  /*1af0*/  BSSY.RECONVERGENT B0, `(.L_x_297) ;  /* 0x000000b000007945 */ /* 0x000fe60003800200 */
[----:B------:R-:W-:Y:S01]  /*1b00*/  UISETP.NE.AND UP0, UPT, UR4, URZ, UPT ;  /* 0x000000ff0400728c */ /* 0x000fe2000bf05270 */
[----:B--2---:R-:W-:-:S05]  /*1b10*/  FADD R10, R10, -R11 ;  /* 0x8000000b0a0a7221 */ /* 0x004fca0000000000 */
[----:B------:R-:W-:Y:S02]  /*1b20*/  FSETP.GTU.AND P0, PT, |R10|, 1.0000000116860974231e-07, PT ;  /* 0x33d6bf950a00780b */ /* 0x000fe40003f0c200 */
[----:B------:R-:W-:Y:S01]  /*1b30*/  MOV R10, R8 ;  /* 0x00000008000a7202 */ /* 0x000fe20000000f00 */
[----:B------:R-:W-:-:S10]  /*1b40*/  HFMA2 R8, -RZ, RZ, 1.875, 0 ;  /* 0x3f800000ff087431 */ /* 0x000fd400000001ff */
[----:B------:R-:W-:Y:S05]  /*1b50*/  @P0 BRA `(.L_x_298) ;  /* 0x0000000000100947 */ /* 0x000fea0003800000 */
[----:B------:R-:W-:-:S05]  /*1b60*/  FADD R8, R10, 1 ;  /* 0x3f8000000a087421 */ /* 0x000fca0000000000 */
[----:B------:R-:W-:-:S13]  /*1b70*/  FSETP.GT.AND P0, PT, R8, R7, PT ;  /* 0x000000070800720b */ /* 0x000fda0003f04000 */
[----:B-----5:R-:W-:Y:S01]  /*1b80*/  @P0 IMAD.MOV.U32 R6, RZ, RZ, R11 ;  /* 0x000000ffff060224 */ /* 0x020fe200078e000b */
[----:B------:R-:W-:-:S07]  /*1b90*/  @P0 MOV R7, R8 ;  /* 0x0000000800070202 */ /* 0x000fce0000000f00 */
.L_x_298:
[----:B------:R-:W-:Y:S05]  /*1ba0*/  BSYNC.RECONVERGENT B0 ;  /* 0x0000000000007941 */ /* 0x000fea0003800200 */
.L_x_297:
[----:B------:R-:W-:Y:S01]  /*1bb0*/  IADD3 R9, PT, PT, R9, 0x1, RZ ;  /* 0x0000000109097810 */ /* 0x000fe20007ffe0ff */
[----:B------:R-:W-:Y:S06]  /*1bc0*/  BRA.U UP0, `(.L_x_299) ;  /* 0xfffffffd00b87547 */ /* 0x000fec000b83ffff */
.L_x_286:
[----:B------:R-:W0:Y:S01]  /*1bd0*/  LDC.64 R2, c[0x0][0x388] ;  /* 0x0000e200ff027b82 */ /* 0x000e220000000a00 */
[----:B-----5:R-:W-:-:S04]  /*1be0*/  FSETP.GT.AND P0, PT, |R6|, 1.0000000116860974231e-07, PT ;  /* 0x33d6bf950600780b */ /* 0x020fc80003f04200 */
[----:B------:R-:W-:-:S03]  /*1bf0*/  FSEL R7, R7, RZ, P0 ;  /* 0x000000ff07077208 */ /* 0x000fc60000000000 */
[----:B------:R-:W1:Y:S01]  /*1c00*/  LDC.64 R4, c[0x0][0x380] ;  /* 0x0000e000ff047b82 */ /* 0x000e620000000a00 */
[----:B0-----:R-:W-:-:S05]  /*1c10*/  IMAD.WIDE R2, R0, 0x4, R2 ;  /* 0x0000000400027825 */ /* 0x001fca00078e0202 */
[----:B------:R-:W-:Y:S01]  /*1c20*/  STG.E desc[UR8][R2.64], R6 ;  /* 0x0000000602007986 */ /* 0x000fe2000c101908 */
[----:B-1----:R-:W-:-:S05]  /*1c30*/  IMAD.WIDE R4, R0, 0x4, R4 ;  /* 0x0000000400047825 */ /* 0x002fca00078e0204 */
[----:B------:R-:W-:Y:S01]  /*1c40*/  STG.E desc[UR8][R4.64], R7 ;  /* 0x0000000704007986 */ /* 0x000fe2000c101908 */
[----:B------:R-:W-:Y:S05]  /*1c50*/  EXIT ;  /* 0x000000000000794d */ /* 0x000fea0003800000 */
.L_x_300:
        /* <DEDUP_REMOVED lines=10> */
.L_x_404:


//--------------------- .text._Z22cuda_compute_scores_erPfS_S_PiS_S_ii --------------------------
	.section	.text._Z22cuda_compute_scores_erPfS_S_PiS_S_ii,"ax",@progbits
	.align	128
        .global         _Z22cuda_compute_scores_erPfS_S_PiS_S_ii
        .type           _Z22cuda_compute_scores_erPfS_S_PiS_S_ii,@function
        .size           _Z22cuda_compute_scores_erPfS_S_PiS_S_ii,(.L_x_405 - _Z22cuda_compute_scores_erPfS_S_PiS_S_ii)
        .other          _Z22cuda_compute_scores_erPfS_S_PiS_S_ii,@"STO_CUDA_ENTRY STV_DEFAULT"
_Z22cuda_compute_scores_erPfS_S_PiS_S_ii:
.text._Z22cuda_compute_scores_erPfS_S_PiS_S_ii:
        /* <DEDUP_REMOVED lines=9> */
[----:B------:R-:W1:Y:S01]  /*0090*/  LDCU.64 UR14, c[0x0][0x358] ;  /* 0x00006b00ff0e77ac */ /* 0x000e620008000a00 */
[----:B0-----:R-:W-:Y:S02]  /*00a0*/  UISETP.GE.AND UP0, UPT, UR6, 0x1, UPT ;  /* 0x000000010600788c */ /* 0x001fe4000bf06270 */
[----:B------:R-:W-:-:S07]  /*00b0*/  IMAD R2, R0, UR6, RZ ;  /* 0x0000000600027c24 */ /* 0x000fce000f8e02ff */
[----:B-1----:R-:W-:Y:S05]  /*00c0*/  BRA.U !UP0, `(.L_x_301) ;  /* 0x0000001108a07547 */ /* 0x002fea000b800000 */
[----:B------:R-:W-:Y:S02]  /*00d0*/  UISETP.GE.U32.AND UP0, UPT, UR6, 0x10, UPT ;  /* 0x000000100600788c */ /* 0x000fe4000bf06070 */
[----:B------:R-:W-:Y:S01]  /*00e0*/  ULOP3.LUT UR7, UR6, 0xf, URZ, 0xc0, !UPT ;  /* 0x0000000f06077892 */ /* 0x000fe2000f8ec0ff */
[----:B------:R-:W-:-:S03]  /*00f0*/  UMOV UR4, URZ ;  /* 0x000000ff00047c82 */ /* 0x000fc60008000000 */
[----:B------:R-:W-:-:S03]  /*0100*/  UISETP.NE.AND UP1, UPT, UR7, URZ, UPT ;  /* 0x000000ff0700728c */ /* 0x000fc6000bf25270 */
[----:B------:R-:W-:Y:S08]  /*0110*/  BRA.U !UP0, `(.L_x_302) ;  /* 0x00000005082c7547 */ /* 0x000ff0000b800000 */
[----:B------:R-:W-:Y:S01]  /*0120*/  ULOP3.LUT UR4, UR6, 0x7ffffff0, URZ, 0xc0, !UPT ;  /* 0x7ffffff006047892 */ /* 0x000fe2000f8ec0ff */
[----:B------:R-:W-:-:S11]  /*0130*/  UMOV UR5, URZ ;  /* 0x000000ff00057c82 */ /* 0x000fd60008000000 */
.L_x_303:
[----:B------:R-:W0:Y:S01]  /*0140*/  LDC.64 R6, c[0x0][0x398] ;  /* 0x0000e600ff067b82 */ /* 0x000e220000000a00 */
[----:B------:R-:W-:-:S07]  /*0150*/  IADD3 R3, PT, PT, R2, UR5, RZ ;  /* 0x0000000502037c10 */ /* 0x000fce000fffe0ff */
[----:B--2---:R-:W1:Y:S08]  /*0160*/  LDC.64 R4, c[0x0][0x390] ;  /* 0x0000e400ff047b82 */ /* 0x004e700000000a00 */
[----:B------:R-:W2:Y:S01]  /*0170*/  LDC.64 R8, c[0x0][0x3a8] ;  /* 0x0000ea00ff087b82 */ /* 0x000ea20000000a00 */
[----:B0-----:R-:W-:-:S05]  /*0180*/  IMAD.WIDE R6, R3, 0x4, R6 ;  /* 0x0000000403067825 */ /* 0x001fca00078e0206 */
[----:B------:R-:W1:Y:S02]  /*0190*/  LDG.E R11, desc[UR14][R6.64] ;  /* 0x0000000e060b7981 */ /* 0x000e64000c1e1900 */
[----:B-1----:R-:W-:-:S05]  /*01a0*/  IMAD.WIDE R10, R11, 0x4, R4 ;  /* 0x000000040b0a7825 */ /* 0x002fca00078e0204 */
[----:B------:R-:W3:Y:S01]  /*01b0*/  LDG.E R17, desc[UR14][R10.64] ;  /* 0x0000000e0a117981 */ /* 0x000ee2000c1e1900 */
[----:B--2---:R-:W-:-:S05]  /*01c0*/  IMAD.WIDE R8, R3, 0x4, R8 ;  /* 0x0000000403087825 */ /* 0x004fca00078e0208 */
[----:B---3--:R0:W-:Y:S04]  /*01d0*/  STG.E desc[UR14][R8.64], R17 ;  /* 0x0000001108007986 */ /* 0x0081e8000c10190e */
        /* <DEDUP_REMOVED lines=45> */
[----:B---3--:R-:W-:-:S06]  /*04b0*/  IMAD.WIDE R10, R21, 0x4, R4 ;  /* 0x00000004150a7825 */ /* 0x008fcc00078e0204 */
[----:B------:R-:W3:Y:S04]  /*04c0*/  LDG.E R11, desc[UR14][R10.64] ;  /* 0x0000000e0a0b7981 */ /* 0x000ee8000c1e1900 */
[----:B---3--:R2:W-:Y:S04]  /*04d0*/  STG.E desc[UR14][R8.64+0x30], R11 ;  /* 0x0000300b08007986 */ /* 0x0085e8000c10190e */
[----:B0-----:R-:W3:Y:S02]  /*04e0*/  LDG.E R17, desc[UR14][R6.64+0x34] ;  /* 0x0000340e06117981 */ /* 0x001ee4000c1e1900 */
[----:B---3--:R-:W-:-:S06]  /*04f0*/  IMAD.WIDE R12, R17, 0x4, R4 ;  /* 0x00000004110c7825 */ /* 0x008fcc00078e0204 */
[----:B------:R-:W3:Y:S04]  /*0500*/  LDG.E R13, desc[UR14][R12.64] ;  /* 0x0000000e0c0d7981 */ /* 0x000ee8000c1e1900 */
[----:B---3--:R2:W-:Y:S04]  /*0510*/  STG.E desc[UR14][R8.64+0x34], R13 ;  /* 0x0000340d08007986 */ /* 0x0085e8000c10190e */
[----:B-1----:R-:W3:Y:S02]  /*0520*/  LDG.E R3, desc[UR14][R6.64+0x38] ;  /* 0x0000380e06037981 */ /* 0x002ee4000c1e1900 */
[----:B---3--:R-:W-:-:S06]  /*0530*/  IMAD.WIDE R14, R3, 0x4, R4 ;  /* 0x00000004030e7825 */ /* 0x008fcc00078e0204 */
[----:B------:R-:W3:Y:S04]  /*0540*/  LDG.E R15, desc[UR14][R14.64] ;  /* 0x0000000e0e0f7981 */ /* 0x000ee8000c1e1900 */
[----:B---3--:R2:W-:Y:S04]  /*0550*/  STG.E desc[UR14][R8.64+0x38], R15 ;  /* 0x0000380f08007986 */ /* 0x0085e8000c10190e */
[----:B------:R-:W3:Y:S02]  /*0560*/  LDG.E R3, desc[UR14][R6.64+0x3c] ;  /* 0x00003c0e06037981 */ /* 0x000ee4000c1e1900 */
[----:B---3--:R-:W-:-:S06]  /*0570*/  IMAD.WIDE R4, R3, 0x4, R4 ;  /* 0x0000000403047825 */ /* 0x008fcc00078e0204 */
[----:B------:R-:W3:Y:S01]  /*0580*/  LDG.E R5, desc[UR14][R4.64] ;  /* 0x0000000e04057981 */ /* 0x000ee2000c1e1900 */
[----:B------:R-:W-:-:S04]  /*0590*/  UIADD3 UR5, UPT, UPT, UR5, 0x10, URZ ;  /* 0x0000001005057890 */ /* 0x000fc8000fffe0ff */
[----:B------:R-:W-:Y:S01]  /*05a0*/  UISETP.NE.AND UP0, UPT, UR5, UR4, UPT ;  /* 0x000000040500728c */ /* 0x000fe2000bf05270 */
[----:B---3--:R2:W-:Y:S08]  /*05b0*/  STG.E desc[UR14][R8.64+0x3c], R5 ;  /* 0x00003c0508007986 */ /* 0x0085f0000c10190e */
[----:B------:R-:W-:Y:S05]  /*05c0*/  BRA.U UP0, `(.L_x_303) ;  /* 0xfffffff900dc7547 */ /* 0x000fea000b83ffff */
.L_x_302:
[----:B------:R-:W-:Y:S05]  /*05d0*/  BRA.U !UP1, `(.L_x_304) ;  /* 0x00000005095c7547 */ /* 0x000fea000b800000 */
[----:B------:R-:W-:Y:S02]  /*05e0*/  UISETP.GE.U32.AND UP0, UPT, UR7, 0x8, UPT ;  /* 0x000000080700788c */ /* 0x000fe4000bf06070 */
[----:B------:R-:W-:-:S04]  /*05f0*/  ULOP3.LUT UR5, UR6, 0x7, URZ, 0xc0, !UPT ;  /* 0x0000000706057892 */ /* 0x000fc8000f8ec0ff */
[----:B------:R-:W-:-:S03]  /*0600*/  UISETP.NE.AND UP1, UPT, UR5, URZ, UPT ;  /* 0x000000ff0500728c */ /* 0x000fc6000bf25270 */
[----:B------:R-:W-:Y:S08]  /*0610*/  BRA.U !UP0, `(.L_x_305) ;  /* 0x00000001089c7547 */ /* 0x000ff0000b800000 */
[----:B--2---:R-:W0:Y:S01]  /*0620*/  LDC.64 R4, c[0x0][0x398] ;  /* 0x0000e600ff047b82 */ /* 0x004e220000000a00 */
[----:B------:R-:W-:-:S07]  /*0630*/  IADD3 R3, PT, PT, R2, UR4, RZ ;  /* 0x0000000402037c10 */ /* 0x000fce000fffe0ff */
[----:B------:R-:W1:Y:S08]  /*0640*/  LDC.64 R6, c[0x0][0x390] ;  /* 0x0000e400ff067b82 */ /* 0x000e700000000a00 */
        /* <DEDUP_REMOVED lines=23> */
[----:B-1----:R-:W2:Y:S02]  /*07c0*/  LDG.E R3, desc[UR14][R4.64+0x14] ;  /* 0x0000140e04037981 */ /* 0x002ea4000c1e1900 */
        /* <DEDUP_REMOVED lines=10> */
[----:B------:R-:W-:-:S03]  /*0870*/  UIADD3 UR4, UPT, UPT, UR4, 0x8, URZ ;  /* 0x0000000804047890 */ /* 0x000fc6000fffe0ff */
[----:B--2---:R3:W-:Y:S09]  /*0880*/  STG.E desc[UR14][R8.64+0x1c], R7 ;  /* 0x00001c0708007986 */ /* 0x0047f2000c10190e */
.L_x_305:
[----:B------:R-:W-:Y:S05]  /*0890*/  BRA.U !UP1, `(.L_x_304) ;  /* 0x0000000109ac7547 */ /* 0x000fea000b800000 */
[----:B------:R-:W-:Y:S02]  /*08a0*/  UISETP.GE.U32.AND UP0, UPT, UR5, 0x4, UPT ;  /* 0x000000040500788c */ /* 0x000fe4000bf06070 */
[----:B------:R-:W-:-:S04]  /*08b0*/  ULOP3.LUT UR7, UR6, 0x3, URZ, 0xc0, !UPT ;  /* 0x0000000306077892 */ /* 0x000fc8000f8ec0ff */
[----:B------:R-:W-:-:S03]  /*08c0*/  UISETP.NE.AND UP1, UPT, UR7, URZ, UPT ;  /* 0x000000ff0700728c */ /* 0x000fc6000bf25270 */
[----:B------:R-:W-:Y:S08]  /*08d0*/  BRA.U !UP0, `(.L_x_306) ;  /* 0x00000001085c7547 */ /* 0x000ff0000b800000 */
[----:B---3--:R-:W0:Y:S01]  /*08e0*/  LDC.64 R6, c[0x0][0x398] ;  /* 0x0000e600ff067b82 */ /* 0x008e220000000a00 */
[----:B------:R-:W-:-:S07]  /*08f0*/  IADD3 R3, PT, PT, R2, UR4, RZ ;  /* 0x0000000402037c10 */ /* 0x000fce000fffe0ff */
[----:B--2---:R-:W1:Y:S08]  /*0900*/  LDC.64 R4, c[0x0][0x390] ;  /* 0x0000e400ff047b82 */ /* 0x004e700000000a00 */
[----:B------:R-:W2:Y:S01]  /*0910*/  LDC.64 R8, c[0x0][0x3a8] ;  /* 0x0000ea00ff087b82 */ /* 0x000ea20000000a00 */
[----:B0-----:R-:W-:-:S05]  /*0920*/  IMAD.WIDE R6, R3, 0x4, R6 ;  /* 0x0000000403067825 */ /* 0x001fca00078e0206 */
[----:B------:R-:W1:Y:S02]  /*0930*/  LDG.E R11, desc[UR14][R6.64] ;  /* 0x0000000e060b7981 */ /* 0x000e64000c1e1900 */
[----:B-1----:R-:W-:-:S06]  /*0940*/  IMAD.WIDE R10, R11, 0x4, R4 ;  /* 0x000000040b0a7825 */ /* 0x002fcc00078e0204 */
[----:B------:R-:W3:Y:S01]  /*0950*/  LDG.E R11, desc[UR14][R10.64] ;  /* 0x0000000e0a0b7981 */ /* 0x000ee2000c1e1900 */
[----:B--2---:R-:W-:-:S05]  /*0960*/  IMAD.WIDE R8, R3, 0x4, R8 ;  /* 0x0000000403087825 */ /* 0x004fca00078e0208 */
[----:B---3--:R0:W-:Y:S04]  /*0970*/  STG.E desc[UR14][R8.64], R11 ;  /* 0x0000000b08007986 */ /* 0x0081e8000c10190e */
        /* <DEDUP_REMOVED lines=13> */
.L_x_306:
[----:B------:R-:W-:Y:S05]  /*0a50*/  BRA.U !UP1, `(.L_x_304) ;  /* 0x00000001093c7547 */ /* 0x000fea000b800000 */
[----:B0-23--:R-:W0:Y:S01]  /*0a60*/  LDC.64 R14, c[0x0][0x3a8] ;  /* 0x0000ea00ff0e7b82 */ /* 0x00de220000000a00 */
[----:B------:R-:W-:-:S07]  /*0a70*/  UMOV UR5, URZ ;  /* 0x000000ff00057c82 */ /* 0x000fce0008000000 */
[----:B------:R-:W1:Y:S08]  /*0a80*/  LDC.64 R12, c[0x0][0x390] ;  /* 0x0000e400ff0c7b82 */ /* 0x000e700000000a00 */
[----:B------:R-:W2:Y:S02]  /*0a90*/  LDC.64 R10, c[0x0][0x398] ;  /* 0x0000e600ff0a7b82 */ /* 0x000ea40000000a00 */
.L_x_307:
[----:B----4-:R-:W-:-:S04]  /*0aa0*/  VIADD R9, R2, UR4 ;  /* 0x0000000402097c36 */ /* 0x010fc80008000000 */
[----:B--2---:R-:W-:-:S06]  /*0ab0*/  IMAD.WIDE R4, R9, 0x4, R10 ;  /* 0x0000000409047825 */ /* 0x004fcc00078e020a */
[----:B------:R-:W1:Y:S02]  /*0ac0*/  LDG.E R5, desc[UR14][R4.64] ;  /* 0x0000000e04057981 */ /* 0x000e64000c1e1900 */
[----:B-1----:R-:W-:-:S06]  /*0ad0*/  IMAD.WIDE R6, R5, 0x4, R12 ;  /* 0x0000000405067825 */ /* 0x002fcc00078e020c */
[----:B------:R-:W2:Y:S01]  /*0ae0*/  LDG.E R7, desc[UR14][R6.64] ;  /* 0x0000000e06077981 */ /* 0x000ea2000c1e1900 */
[----:B0-----:R-:W-:Y:S01]  /*0af0*/  IMAD.WIDE R8, R9, 0x4, R14 ;  /* 0x0000000409087825 */ /* 0x001fe200078e020e */
[----:B------:R-:W-:Y:S02]  /*0b00*/  UIADD3 UR5, UPT, UPT, UR5, 0x1, URZ ;  /* 0x0000000105057890 */ /* 0x000fe4000fffe0ff */
[----:B------:R-:W-:Y:S02]  /*0b10*/  UIADD3 UR4, UPT, UPT, UR4, 0x1, URZ ;  /* 0x0000000104047890 */ /* 0x000fe4000fffe0ff */
[----:B------:R-:W-:Y:S01]  /*0b20*/  UISETP.NE.AND UP0, UPT, UR5, UR7, UPT ;  /* 0x000000070500728c */ /* 0x000fe2000bf05270 */
[----:B--2---:R4:W-:Y:S08]  /*0b30*/  STG.E desc[UR14][R8.64], R7 ;  /* 0x0000000708007986 */ /* 0x0049f0000c10190e */
[----:B------:R-:W-:Y:S05]  /*0b40*/  BRA.U UP0, `(.L_x_307) ;  /* 0xfffffffd00d47547 */ /* 0x000fea000b83ffff */
.L_x_304:
[----:B------:R-:W-:-:S09]  /*0b50*/  UISETP.NE.AND UP0, UPT, UR6, 0x1, UPT ;  /* 0x000000010600788c */ /* 0x000fd2000bf05270 */
[----:B------:R-:W-:Y:S05]  /*0b60*/  BRA.U !UP0, `(.L_x_301) ;  /* 0x0000000508f87547 */ /* 0x000fea000b800000 */
[----:B------:R-:W1:Y:S01]  /*0b70*/  LDCU.64 UR4, c[0x0][0x3a8] ;  /* 0x00007500ff0477ac */ /* 0x000e620008000a00 */
[----:B------:R-:W-:Y:S02]  /*0b80*/  UIADD3 UR11, UPT, UPT, UR6, 0x7, URZ ;  /* 0x00000007060b7890 */ /* 0x000fe4000fffe0ff */
[----:B------:R-:W-:Y:S02]  /*0b90*/  UIADD3 UR10, UPT, UPT, UR6, -0x1, URZ ;  /* 0xffffffff060a7890 */ /* 0x000fe4000fffe0ff */
[----:B------:R-:W-:-:S04]  /*0ba0*/  UIADD3 UR12, UPT, UPT, UR6, 0x3, URZ ;  /* 0x00000003060c7890 */ /* 0x000fc8000fffe0ff */
[----:B------:R-:W-:-:S04]  /*0bb0*/  ULOP3.LUT UR13, UR12, 0x3, URZ, 0xc0, !UPT ;  /* 0x000000030c0d7892 */ /* 0x000fc8000f8ec0ff */
[----:B------:R-:W-:Y:S02]  /*0bc0*/  UISETP.NE.AND UP2, UPT, UR13, 0x1, UPT ;  /* 0x000000010d00788c */ /* 0x000fe4000bf45270 */
[----:B-1----:R-:W-:Y:S02]  /*0bd0*/  UIADD3 UR7, UP0, UPT, UR4, 0x10, URZ ;  /* 0x0000001004077890 */ /* 0x002fe4000ff1e0ff */
[----:B------:R-:W-:Y:S02]  /*0be0*/  UIADD3 UR4, UPT, UPT, UR6, -0x2, URZ ;  /* 0xfffffffe06047890 */ /* 0x000fe4000fffe0ff */
[----:B------:R-:W-:Y:S02]  /*0bf0*/  UIADD3.X UR8, UPT, UPT, URZ, UR5, URZ, UP0, !UPT ;  /* 0x00000005ff087290 */ /* 0x000fe400087fe4ff */
[----:B------:R-:W-:Y:S02]  /*0c00*/  ULOP3.LUT UR5, UR11, 0x7, URZ, 0xc0, !UPT ;  /* 0x000000070b057892 */ /* 0x000fe4000f8ec0ff */
[----:B------:R-:W-:-:S02]  /*0c10*/  ULOP3.LUT UR6, UR10, 0xfffffff8, URZ, 0xc0, !UPT ;  /* 0xfffffff80a067892 */ /* 0x000fc4000f8ec0ff */
[----:B------:R-:W-:Y:S02]  /*0c20*/  UIADD3 UR5, UPT, UPT, UR5, -0x1, URZ ;  /* 0xffffffff05057890 */ /* 0x000fe4000fffe0ff */
[----:B------:R-:W-:Y:S02]  /*0c30*/  UISETP.GE.U32.AND UP3, UPT, UR4, 0x7, UPT ;  /* 0x000000070400788c */ /* 0x000fe4000bf66070 */
[----:B------:R-:W-:Y:S02]  /*0c40*/  UIADD3 UR9, UPT, UPT, -UR6, URZ, URZ ;  /* 0x000000ff06097290 */ /* 0x000fe4000fffe1ff */
[----:B------:R-:W-:Y:S01]  /*0c50*/  UISETP.GE.U32.AND UP1, UPT, UR5, 0x3, UPT ;  /* 0x000000030500788c */ /* 0x000fe2000bf26070 */
[----:B------:R-:W-:-:S10]  /*0c60*/  UMOV UR4, URZ ;  /* 0x000000ff00047c82 */ /* 0x000fd40008000000 */
.L_x_313:
[----:B-1----:R-:W1:Y:S01]  /*0c70*/  LDCU UR5, c[0x0][0x3b4] ;  /* 0x00007680ff0577ac */ /* 0x002e620008000800 */
[----:B------:R-:W-:-:S04]  /*0c80*/  UIADD3 UR4, UPT, UPT, UR4, 0x1, URZ ;  /* 0x0000000104047890 */ /* 0x000fc8000fffe0ff */
[----:B-1----:R-:W-:-:S03]  /*0c90*/  UISETP.NE.AND UP0, UPT, UR4, UR5, UPT ;  /* 0x000000050400728c */ /* 0x002fc6000bf05270 */
[----:B------:R-:W-:Y:S01]  /*0ca0*/  UMOV UR5, URZ ;  /* 0x000000ff00057c82 */ /* 0x000fe20008000000 */
[----:B0-----:R-:W-:Y:S07]  /*0cb0*/  BRA.U !UP3, `(.L_x_308) ;  /* 0x000000010bc87547 */ /* 0x001fee000b800000 */
[----:B------:R-:W-:Y:S01]  /*0cc0*/  MOV R3, R2 ;  /* 0x0000000200037202 */ /* 0x000fe20000000f00 */
[----:B------:R-:W-:-:S06]  /*0cd0*/  UMOV UR5, UR9 ;  /* 0x0000000900057c82 */ /* 0x000fcc0008000000 */
.L_x_309:
[----:B-1----:R-:W-:Y:S02]  /*0ce0*/  MOV R4, UR7 ;  /* 0x0000000700047c02 */ /* 0x002fe40008000f00 */
[----:B0-2---:R-:W-:-:S03]  /*0cf0*/  MOV R5, UR8 ;  /* 0x0000000800057c02 */ /* 0x005fc60008000f00 */
[----:B------:R-:W-:-:S05]  /*0d00*/  IMAD.WIDE R4, R3, 0x4, R4 ;  /* 0x0000000403047825 */ /* 0x000fca00078e0204 */
[----:B------:R-:W2:Y:S04]  /*0d10*/  LDG.E R6, desc[UR14][R4.64+-0x10] ;  /* 0xfffff00e04067981 */ /* 0x000ea8000c1e1900 */
[----:B---34-:R-:W2:Y:S04]  /*0d20*/  LDG.E R7, desc[UR14][R4.64+-0xc] ;  /* 0xfffff40e04077981 */ /* 0x018ea8000c1e1900 */
[----:B------:R-:W3:Y:S04]  /*0d30*/  LDG.E R9, desc[UR14][R4.64+-0x8] ;  /* 0xfffff80e04097981 */ /* 0x000ee8000c1e1900 */
[----:B------:R-:W4:Y:S04]  /*0d40*/  LDG.E R11, desc[UR14][R4.64+-0x4] ;  /* 0xfffffc0e040b7981 */ /* 0x000f28000c1e1900 */
[----:B------:R-:W5:Y:S04]  /*0d50*/  LDG.E R13, desc[UR14][R4.64] ;  /* 0x0000000e040d7981 */ /* 0x000f68000c1e1900 */
[----:B------:R-:W5:Y:S04]  /*0d60*/  LDG.E R15, desc[UR14][R4.64+0x4] ;  /* 0x0000040e040f7981 */ /* 0x000f68000c1e1900 */
[----:B------:R-:W5:Y:S04]  /*0d70*/  LDG.E R17, desc[UR14][R4.64+0x8] ;  /* 0x0000080e04117981 */ /* 0x000f68000c1e1900 */
[----:B------:R-:W5:Y:S04]  /*0d80*/  LDG.E R19, desc[UR14][R4.64+0xc] ;  /* 0x00000c0e04137981 */ /* 0x000f68000c1e1900 */
[----:B------:R-:W5:Y:S01]  /*0d90*/  LDG.E R8, desc[UR14][R4.64+0x10] ;  /* 0x0000100e04087981 */ /* 0x000f62000c1e1900 */
[----:B------:R-:W-:Y:S01]  /*0da0*/  UIADD3 UR5, UPT, UPT, UR5, 0x8, URZ ;  /* 0x0000000805057890 */ /* 0x000fe2000fffe0ff */
[----:B------:R-:W-:-:S03]  /*0db0*/  IADD3 R3, PT, PT, R3, 0x8, RZ ;  /* 0x0000000803037810 */ /* 0x000fc60007ffe0ff */
[----:B------:R-:W-:Y:S01]  /*0dc0*/  UISETP.NE.AND UP4, UPT, UR5, URZ, UPT ;  /* 0x000000ff0500728c */ /* 0x000fe2000bf85270 */
        /* <DEDUP_REMOVED lines=11> */
[----:B0-----:R-:W-:-:S04]  /*0e80*/  @P0 MOV R11, R9 ;  /* 0x00000009000b0202 */ /* 0x001fc80000000f00 */
[----:B-----5:R-:W-:-:S13]  /*0e90*/  FSETP.GT.AND P1, PT, R11, R13, PT ;  /* 0x0000000d0b00720b */ /* 0x020fda0003f24000 */
        /* <DEDUP_REMOVED lines=14> */
[----:B0-----:R-:W-:-:S04]  /*0f80*/  @P0 MOV R19, R17 ;  /* 0x0000001100130202 */ /* 0x001fc80000000f00 */
[----:B------:R-:W-:-:S13]  /*0f90*/  FSETP.GT.AND P1, PT, R19, R8, PT ;  /* 0x000000081300720b */ /* 0x000fda0003f24000 */
[----:B------:R1:W-:Y:S04]  /*0fa0*/  @P1 STG.E desc[UR14][R4.64+0x10], R19 ;  /* 0x0000101304001986 */ /* 0x0003e8000c10190e */
[----:B------:R1:W-:Y:S01]  /*0fb0*/  @P1 STG.E desc[UR14][R4.64+0xc], R8 ;  /* 0x00000c0804001986 */ /* 0x0003e2000c10190e */
[----:B------:R-:W-:Y:S05]  /*0fc0*/  BRA.U UP4, `(.L_x_309) ;  /* 0xfffffffd04447547 */ /* 0x000fea000b83ffff */
[----:B------:R-:W-:-:S05]  /*0fd0*/  UMOV UR5, UR6 ;  /* 0x0000000600057c82 */ /* 0x000fca0008000000 */
.L_x_308:
[----:B------:R-:W-:-:S09]  /*0fe0*/  ULOP3.LUT UP4, URZ, UR10, 0x7, URZ, 0xc0, !UPT ;  /* 0x000000070aff7892 */ /* 0x000fd2000f88c0ff */
[----:B------:R-:W-:Y:S05]  /*0ff0*/  BRA.U !UP4, `(.L_x_310) ;  /* 0x000000010cd07547 */ /* 0x000fea000b800000 */
[----:B------:R-:W-:Y:S01]  /*1000*/  ULOP3.LUT UP4, URZ, UR11, 0x3, URZ, 0xc0, !UPT ;  /* 0x000000030bff7892 */ /* 0x000fe2000f88c0ff */
[----:B------:R-:W-:Y:S10]  /*1010*/  BRA.U !UP1, `(.L_x_311) ;  /* 0x0000000109607547 */ /* 0x000ff4000b800000 */
[----:B012---:R-:W0:Y:S01]  /*1020*/  LDC.64 R4, c[0x0][0x3a8] ;  /* 0x0000ea00ff047b82 */ /* 0x007e220000000a00 */
[----:B------:R-:W-:-:S04]  /*1030*/  VIADD R3, R2, UR5 ;  /* 0x0000000502037c36 */ /* 0x000fc80008000000 */
[----:B0-----:R-:W-:-:S05]  /*1040*/  IMAD.WIDE R4, R3, 0x4, R4 ;  /* 0x0000000403047825 */ /* 0x001fca00078e0204 */
[----:B------:R-:W2:Y:S04]  /*1050*/  LDG.E R6, desc[UR14][R4.64] ;  /* 0x0000000e04067981 */ /* 0x000ea8000c1e1900 */
[----:B------:R-:W2:Y:S04]  /*1060*/  LDG.E R3, desc[UR14][R4.64+0x4] ;  /* 0x0000040e04037981 */ /* 0x000ea8000c1e1900 */
[----:B---34-:R-:W3:Y:S04]  /*1070*/  LDG.E R7, desc[UR14][R4.64+0x8] ;  /* 0x0000080e04077981 */ /* 0x018ee8000c1e1900 */
[----:B------:R-:W4:Y:S04]  /*1080*/  LDG.E R9, desc[UR14][R4.64+0xc] ;  /* 0x00000c0e04097981 */ /* 0x000f28000c1e1900 */
[----:B------:R-:W5:Y:S01]  /*1090*/  LDG.E R8, desc[UR14][R4.64+0x10] ;  /* 0x0000100e04087981 */ /* 0x000f62000c1e1900 */
[----:B------:R-:W-:Y:S01]  /*10a0*/  UIADD3 UR5, UPT, UPT, UR5, 0x4, URZ ;  /* 0x0000000405057890 */ /* 0x000fe2000fffe0ff */
[----:B--2---:R-:W-:-:S13]  /*10b0*/  FSETP.GT.AND P0, PT, R6, R3, PT ;  /* 0x000000030600720b */ /* 0x004fda0003f04000 */
[----:B------:R0:W-:Y:S04]  /*10c0*/  @P0 STG.E desc[UR14][R4.64], R3 ;  /* 0x0000000304000986 */ /* 0x0001e8000c10190e */
[----:B------:R-:W-:Y:S01]  /*10d0*/  @P0 STG.E desc[UR14][R4.64+0x4], R6 ;  /* 0x0000040604000986 */ /* 0x000fe2000c10190e */
[----:B0-----:R-:W-:-:S04]  /*10e0*/  @P0 MOV R3, R6 ;  /* 0x0000000600030202 */ /* 0x001fc80000000f00 */
[----:B---3--:R-:W-:-:S13]  /*10f0*/  FSETP.GT.AND P1, PT, R3, R7, PT ;  /* 0x000000070300720b */ /* 0x008fda0003f24000 */
[----:B------:R0:W-:Y:S04]  /*1100*/  @P1 STG.E desc[UR14][R4.64+0x4], R7 ;  /* 0x0000040704001986 */ /* 0x0001e8000c10190e */
[----:B------:R-:W-:Y:S01]  /*1110*/  @P1 STG.E desc[UR14][R4.64+0x8], R3 ;  /* 0x0000080304001986 */ /* 0x000fe2000c10190e */
[----:B0-----:R-:W-:-:S04]  /*1120*/  @P1 MOV R7, R3 ;  /* 0x0000000300071202 */ /* 0x001fc80000000f00 */
[----:B----4-:R-:W-:-:S13]  /*1130*/  FSETP.GT.AND P0, PT, R7, R9, PT ;  /* 0x000000090700720b */ /* 0x010fda0003f04000 */
[----:B------:R0:W-:Y:S04]  /*1140*/  @P0 STG.E desc[UR14][R4.64+0x8], R9 ;  /* 0x0000080904000986 */ /* 0x0001e8000c10190e */
[----:B------:R1:W-:Y:S01]  /*1150*/  @P0 STG.E desc[UR14][R4.64+0xc], R7 ;  /* 0x00000c0704000986 */ /* 0x0003e2000c10190e */
[----:B0-----:R-:W-:-:S04]  /*1160*/  @P0 MOV R9, R7 ;  /* 0x0000000700090202 */ /* 0x001fc80000000f00 */
[----:B-----5:R-:W-:-:S13]  /*1170*/  FSETP.GT.AND P1, PT, R9, R8, PT ;  /* 0x000000080900720b */ /* 0x020fda0003f24000 */
[----:B------:R1:W-:Y:S04]  /*1180*/  @P1 STG.E desc[UR14][R4.64+0x10], R9 ;  /* 0x0000100904001986 */ /* 0x0003e8000c10190e */
[----:B------:R1:W-:Y:S02]  /*1190*/  @P1 STG.E desc[UR14][R4.64+0xc], R8 ;  /* 0x00000c0804001986 */ /* 0x0003e4000c10190e */
.L_x_311:
        /* <DEDUP_REMOVED lines=8> */
[----:B---34-:R-:W3:Y:S01]  /*1220*/  LDG.E R7, desc[UR14][R4.64+0x8] ;  /* 0x0000080e04077981 */ /* 0x018ee2000c1e1900 */
[----:B------:R-:W-:Y:S01]  /*1230*/  UIADD3 UR5, UPT, UPT, UR5, 0x2, URZ ;  /* 0x0000000205057890 */ /* 0x000fe2000fffe0ff */
[----:B--2---:R-:W-:-:S13]  /*1240*/  FSETP.GT.AND P0, PT, R6, R3, PT ;  /* 0x000000030600720b */ /* 0x004fda0003f04000 */
[----:B------:R0:W-:Y:S04]  /*1250*/  @P0 STG.E desc[UR14][R4.64], R3 ;  /* 0x0000000304000986 */ /* 0x0001e8000c10190e */
[----:B------:R1:W-:Y:S01]  /*1260*/  @P0 STG.E desc[UR14][R4.64+0x4], R6 ;  /* 0x0000040604000986 */ /* 0x0003e2000c10190e */
[----:B0-----:R-:W-:-:S04]  /*1270*/  @P0 MOV R3, R6 ;  /* 0x0000000600030202 */ /* 0x001fc80000000f00 */
[----:B---3--:R-:W-:-:S13]  /*1280*/  FSETP.GT.AND P1, PT, R3, R7, PT ;  /* 0x000000070300720b */ /* 0x008fda0003f24000 */
[----:B------:R1:W-:Y:S04]  /*1290*/  @P1 STG.E desc[UR14][R4.64+0x8], R3 ;  /* 0x0000080304001986 */ /* 0x0003e8000c10190e */
[----:B------:R1:W-:Y:S02]  /*12a0*/  @P1 STG.E desc[UR14][R4.64+0x4], R7 ;  /* 0x0000040704001986 */ /* 0x0003e4000c10190e */
.L_x_312:
[----:B------:R-:W-:Y:S05]  /*12b0*/  BRA.U !UP4, `(.L_x_310) ;  /* 0x000000010c207547 */ /* 0x000fea000b800000 */
[----:B012---:R-:W0:Y:S01]  /*12c0*/  LDC.64 R4, c[0x0][0x3a8] ;  /* 0x0000ea00ff047b82 */ /* 0x007e220000000a00 */
[----:B------:R-:W-:-:S05]  /*12d0*/  IADD3 R3, PT, PT, R2, UR5, RZ ;  /* 0x0000000502037c10 */ /* 0x000fca000fffe0ff */
[----:B0-----:R-:W-:-:S05]  /*12e0*/  IMAD.WIDE R4, R3, 0x4, R4 ;  /* 0x0000000403047825 */ /* 0x001fca00078e0204 */
[----:B------:R-:W2:Y:S04]  /*12f0*/  LDG.E R3, desc[UR14][R4.64] ;  /* 0x0000000e04037981 */ /* 0x000ea8000c1e1900 */
[----:B------:R-:W2:Y:S02]  /*1300*/  LDG.E R6, desc[UR14][R4.64+0x4] ;  /* 0x0000040e04067981 */ /* 0x000ea4000c1e1900 */
[----:B--2---:R-:W-:-:S13]  /*1310*/  FSETP.GT.AND P0, PT, R3, R6, PT ;  /* 0x000000060300720b */ /* 0x004fda0003f04000 */
[----:B------:R0:W-:Y:S04]  /*1320*/  @P0 STG.E desc[UR14][R4.64+0x4], R3 ;  /* 0x0000040304000986 */ /* 0x0001e8000c10190e */
[----:B------:R0:W-:Y:S02]  /*1330*/  @P0 STG.E desc[UR14][R4.64], R6 ;  /* 0x0000000604000986 */ /* 0x0001e4000c10190e */
.L_x_310:
[----:B------:R-:W-:Y:S05]  /*1340*/  BRA.U UP0, `(.L_x_313) ;  /* 0xfffffff900487547 */ /* 0x000fea000b83ffff */
.L_x_301:
[----:B012---:R-:W0:Y:S01]  /*1350*/  LDC.64 R4, c[0x0][0x3a8] ;  /* 0x0000ea00ff047b82 */ /* 0x007e220000000a00 */
[----:B------:R-:W1:Y:S01]  /*1360*/  LDCU UR4, c[0x0][0x3b4] ;  /* 0x00007680ff0477ac */ /* 0x000e620008000800 */
[----:B0-----:R-:W-:-:S05]  /*1370*/  IMAD.WIDE R2, R2, 0x4, R4 ;  /* 0x0000000402027825 */ /* 0x001fca00078e0204 */
[----:B------:R0:W5:Y:S01]  /*1380*/  LDG.E R6, desc[UR14][R2.64] ;  /* 0x0000000e02067981 */ /* 0x000162000c1e1900 */
[----:B-1----:R-:W-:Y:S01]  /*1390*/  UISETP.GE.AND UP0, UPT, UR4, 0x2, UPT ;  /* 0x000000020400788c */ /* 0x002fe2000bf06270 */
[----:B---34-:R-:W-:-:S08]  /*13a0*/  HFMA2 R7, -RZ, RZ, 1.875, 0 ;  /* 0x3f800000ff077431 */ /* 0x018fd000000001ff */
[----:B0-----:R-:W-:Y:S05]  /*13b0*/  BRA.U !UP0, `(.L_x_314) ;  /* 0x00000005085c7547 */ /* 0x001fea000b800000 */
[----:B------:R-:W-:Y:S01]  /*13c0*/  UIADD3 UR5, UPT, UPT, UR4, -0x1, URZ ;  /* 0xffffffff04057890 */ /* 0x000fe2000fffe0ff */
[----:B------:R-:W-:Y:S01]  /*13d0*/  IMAD.MOV.U32 R7, RZ, RZ, 0x3f800000 ;  /* 0x3f800000ff077424 */ /* 0x000fe200078e00ff */
[----:B------:R-:W-:Y:S01]  /*13e0*/  UIADD3 UR4, UPT, UPT, UR4, -0x2, URZ ;  /* 0xfffffffe04047890 */ /* 0x000fe2000fffe0ff */
[----:B------:R-:W-:Y:S01]  /*13f0*/  MOV R9, 0x1 ;  /* 0x0000000100097802 */ /* 0x000fe20000000f00 */
[----:B------:R-:W-:Y:S01]  /*1400*/  ULOP3.LUT UR6, UR5, 0x3, URZ, 0xc0, !UPT ;  /* 0x0000000305067892 */ /* 0x000fe2000f8ec0ff */
[----:B------:R-:W-:Y:S01]  /*1410*/  MOV R8, 0x3f800000 ;  /* 0x3f80000000087802 */ /* 0x000fe20000000f00 */
[----:B------:R-:W-:-:S09]  /*1420*/  UISETP.GE.U32.AND UP0, UPT, UR4, 0x3, UPT ;  /* 0x000000030400788c */ /* 0x000fd2000bf06070 */
[----:B------:R-:W-:Y:S05]  /*1430*/  BRA.U !UP0, `(.L_x_315) ;  /* 0x0000000108e87547 */ /* 0x000fea000b800000 */
[----:B------:R-:W-:Y:S01]  /*1440*/  IADD3 R4, P0, PT, R2, 0x8, RZ ;  /* 0x0000000802047810 */ /* 0x000fe20007f1e0ff */
[----:B------:R-:W-:Y:S01]  /*1450*/  ULOP3.LUT UR4, UR5, 0xfffffffc, URZ, 0xc0, !UPT ;  /* 0xfffffffc05047892 */ /* 0x000fe2000f8ec0ff */
[----:B------:R-:W-:Y:S01]  /*1460*/  MOV R7, 0x3f800000 ;  /* 0x3f80000000077802 */ /* 0x000fe20000000f00 */
[----:B------:R-:W-:Y:S01]  /*1470*/  IMAD.MOV.U32 R9, RZ, RZ, RZ ;  /* 0x000000ffff097224 */ /* 0x000fe200078e00ff */
[----:B------:R-:W-:Y:S01]  /*1480*/  IADD3.X R5, PT, PT, RZ, R3, RZ, P0, !PT ;  /* 0x00000003ff057210 */ /* 0x000fe200007fe4ff */
[----:B------:R-:W-:-:S12]  /*1490*/  UIADD3 UR4, UPT, UPT, -UR4, URZ, URZ ;  /* 0x000000ff04047290 */ /* 0x000fd8000fffe1ff */
.L_x_324:
        /* <DEDUP_REMOVED lines=10> */
[----:B------:R-:W-:Y:S01]  /*1540*/  FSETP.GTU.AND P3, PT, |R10|, 1.0000000116860974231e-07, PT ;  /* 0x33d6bf950a00780b */ /* 0x000fe20003f6c200 */
[----:B------:R-:W-:Y:S02]  /*1550*/  HFMA2 R10, -RZ, RZ, 1.875, 0 ;  /* 0x3f800000ff0a7431 */ /* 0x000fe400000001ff */
        /* <DEDUP_REMOVED lines=10> */
.L_x_317:
[----:B------:R-:W-:Y:S05]  /*1600*/  BSYNC.RECONVERGENT B0 ;  /* 0x0000000000007941 */ /* 0x000fea0003800200 */
.L_x_316:
[----:B------:R-:W-:Y:S01]  /*1610*/  BSSY.RECONVERGENT B0, `(.L_x_318) ;  /* 0x0000007000007945 */ /* 0x000fe20003800200 */
[----:B------:R-:W-:-:S03]  /*1620*/  MOV R8, 0x3f800000 ;  /* 0x3f80000000087802 */ /* 0x000fc60000000f00 */
[----:B------:R-:W-:Y:S05]  /*1630*/  @P0 BRA `(.L_x_319) ;  /* 0x0000000000100947 */ /* 0x000fea0003800000 */
[----:B------:R-:W-:-:S05]  /*1640*/  FADD R8, R10, 1 ;  /* 0x3f8000000a087421 */ /* 0x000fca0000000000 */
[----:B------:R-:W-:-:S13]  /*1650*/  FSETP.GT.AND P0, PT, R8, R7, PT ;  /* 0x000000070800720b */ /* 0x000fda0003f04000 */
[----:B-----5:R-:W-:Y:S02]  /*1660*/  @P0 MOV R6, R14 ;  /* 0x0000000e00060202 */ /* 0x020fe40000000f00 */
[----:B------:R-:W-:-:S07]  /*1670*/  @P0 MOV R7, R8 ;  /* 0x0000000800070202 */ /* 0x000fce0000000f00 */
.L_x_319:
[----:B------:R-:W-:Y:S05]  /*1680*/  BSYNC.RECONVERGENT B0 ;  /* 0x0000000000007941 */ /* 0x000fea0003800200 */
.L_x_318:
[----:B------:R-:W-:Y:S01]  /*1690*/  BSSY.RECONVERGENT B0, `(.L_x_320) ;  /* 0x0000007000007945 */ /* 0x000fe20003800200 */
[----:B------:R-:W-:-:S03]  /*16a0*/  IMAD.MOV.U32 R10, RZ, RZ, 0x3f800000 ;  /* 0x3f800000ff0a7424 */ /* 0x000fc600078e00ff */
[----:B------:R-:W-:Y:S05]  /*16b0*/  @P1 BRA `(.L_x_321) ;  /* 0x0000000000101947 */ /* 0x000fea0003800000 */
[----:B------:R-:W-:-:S05]  /*16c0*/  FADD R10, R8, 1 ;  /* 0x3f800000080a7421 */ /* 0x000fca0000000000 */
[----:B------:R-:W-:-:S13]  /*16d0*/  FSETP.GT.AND P0, PT, R10, R7, PT ;  /* 0x000000070a00720b */ /* 0x000fda0003f04000 */
[----:B-----5:R-:W-:Y:S02]  /*16e0*/  @P0 MOV R6, R17 ;  /* 0x0000001100060202 */ /* 0x020fe40000000f00 */
[----:B------:R-:W-:-:S07]  /*16f0*/  @P0 MOV R7, R10 ;  /* 0x0000000a00070202 */ /* 0x000fce0000000f00 */
.L_x_321:
[----:B------:R-:W-:Y:S05]  /*1700*/  BSYNC.RECONVERGENT B0 ;  /* 0x0000000000007941 */ /* 0x000fea0003800200 */
.L_x_320:
[----:B------:R-:W-:Y:S01]  /*1710*/  BSSY.RECONVERGENT B0, `(.L_x_322) ;  /* 0x0000007000007945 */ /* 0x000fe20003800200 */
[----:B------:R-:W-:-:S03]  /*1720*/  HFMA2 R8, -RZ, RZ, 1.875, 0 ;  /* 0x3f800000ff087431 */ /* 0x000fc600000001ff */
[----:B------:R-:W-:Y:S05]  /*1730*/  @P2 BRA `(.L_x_323) ;  /* 0x0000000000102947 */ /* 0x000fea0003800000 */
[----:B------:R-:W-:-:S05]  /*1740*/  FADD R8, R10, 1 ;  /* 0x3f8000000a087421 */ /* 0x000fca0000000000 */
[----:B------:R-:W-:-:S13]  /*1750*/  FSETP.GT.AND P0, PT, R8, R7, PT ;  /* 0x000000070800720b */ /* 0x000fda0003f04000 */
[----:B-----5:R-:W-:Y:S01]  /*1760*/  @P0 IMAD.MOV.U32 R6, RZ, RZ, R16 ;  /* 0x000000ffff060224 */ /* 0x020fe200078e0010 */
[----:B------:R-:W-:-:S07]  /*1770*/  @P0 MOV R7, R8 ;  /* 0x0000000800070202 */ /* 0x000fce0000000f00 */
.L_x_323:
[----:B------:R-:W-:Y:S05]  /*1780*/  BSYNC.RECONVERGENT B0 ;  /* 0x0000000000007941 */ /* 0x000fea0003800200 */
.L_x_322:
[----:B------:R-:W-:Y:S02]  /*1790*/  IADD3 R4, P0, PT, R4, 0x10, RZ ;  /* 0x0000001004047810 */ /* 0x000fe40007f1e0ff */
[----:B------:R-:W-:Y:S02]  /*17a0*/  IADD3 R9, PT, PT, R9, 0x4, RZ ;  /* 0x0000000409097810 */ /* 0x000fe40007ffe0ff */
[----:B------:R-:W-:Y:S01]  /*17b0*/  IADD3.X R5, PT, PT, RZ, R5, RZ, P0, !PT ;  /* 0x00000005ff057210 */ /* 0x000fe200007fe4ff */
[----:B------:R-:W-:Y:S08]  /*17c0*/  BRA.U UP0, `(.L_x_324) ;  /* 0xfffffffd00347547 */ /* 0x000ff0000b83ffff */
[----:B------:R-:W-:-:S07]  /*17d0*/  IADD3 R9, PT, PT, R9, 0x1, RZ ;  /* 0x0000000109097810 */ /* 0x000fce0007ffe0ff */
.L_x_315:
[----:B------:R-:W-:-:S09]  /*17e0*/  UISETP.NE.AND UP0, UPT, UR6, URZ, UPT ;  /* 0x000000ff0600728c */ /* 0x000fd2000bf05270 */
[----:B------:R-:W-:Y:S05]  /*17f0*/  BRA.U !UP0, `(.L_x_314) ;  /* 0x00000001084c7547 */ /* 0x000fea000b800000 */
[----:B------:R-:W-:-:S12]  /*1800*/  UIADD3 UR4, UPT, UPT, -UR6, URZ, URZ ;  /* 0x000000ff06047290 */ /* 0x000fd8000fffe1ff */
.L_x_327:
[----:B------:R-:W-:-:S05]  /*1810*/  IMAD.WIDE R4, R9, 0x4, R2 ;  /* 0x0000000409047825 */ /* 0x000fca00078e0202 */
[----:B------:R-:W2:Y:S04]  /*1820*/  LDG.E R10, desc[UR14][R4.64] ;  /* 0x0000000e040a7981 */ /* 0x000ea8000c1e1900 */
[----:B------:R-:W2:Y:S01]  /*1830*/  LDG.E R11, desc[UR14][R4.64+-0x4] ;  /* 0xfffffc0e040b7981 */ /* 0x000ea2000c1e1900 */
[----:B------:R-:W-:Y:S01]  /*1840*/  UIADD3 UR4, UPT, UPT, UR4, 0x1, URZ ;  /* 0x0000000104047890 */ /* 0x000fe2000fffe0ff */
[----:B------:R-:W-:Y:S03]  /*1850*/  BSSY.RECONVERGENT B0, `(.L_x_325) ;  /* 0x000000b000007945 */ /* 0x000fe60003800200 */
[----:B------:R-:W-:Y:S01]  /*1860*/  UISETP.NE.AND UP0, UPT, UR4, URZ, UPT ;  /* 0x000000ff0400728c */ /* 0x000fe2000bf05270 */
[----:B--2---:R-:W-:-:S05]  /*1870*/  FADD R10, R10, -R11 ;  /* 0x8000000b0a0a7221 */ /* 0x004fca0000000000 */
[----:B------:R-:W-:Y:S01]  /*1880*/  FSETP.GTU.AND P0, PT, |R10|, 1.0000000116860974231e-07, PT ;  /* 0x33d6bf950a00780b */ /* 0x000fe20003f0c200 */
[----:B------:R-:W-:Y:S01]  /*1890*/  IMAD.MOV.U32 R10, RZ, RZ, R8 ;  /* 0x000000ffff0a7224 */ /* 0x000fe200078e0008 */
[----:B------:R-:W-:-:S11]  /*18a0*/  MOV R8, 0x3f800000 ;  /* 0x3f80000000087802 */ /* 0x000fd60000000f00 */
[----:B------:R-:W-:Y:S05]  /*18b0*/  @P0 BRA `(.L_x_326) ;  /* 0x0000000000100947 */ /* 0x000fea0003800000 */
[----:B------:R-:W-:-:S05]  /*18c0*/  FADD R8, R10, 1 ;  /* 0x3f8000000a087421 */ /* 0x000fca0000000000 */
[----:B------:R-:W-:-:S13]  /*18d0*/  FSETP.GT.AND P0, PT, R8, R7, PT ;  /* 0x000000070800720b */ /* 0x000fda0003f04000 */
[----:B-----5:R-:W-:Y:S02]  /*18e0*/  @P0 MOV R6, R11 ;  /* 0x0000000b00060202 */ /* 0x020fe40000000f00 */
[----:B------:R-:W-:-:S07]  /*18f0*/  @P0 MOV R7, R8 ;  /* 0x0000000800070202 */ /* 0x000fce0000000f00 */
.L_x_326:
[----:B------:R-:W-:Y:S05]  /*1900*/  BSYNC.RECONVERGENT B0 ;  /* 0x0000000000007941 */ /* 0x000fea0003800200 */
.L_x_325:
[----:B------:R-:W-:Y:S01]  /*1910*/  IADD3 R9, PT, PT, R9, 0x1, RZ ;  /* 0x0000000109097810 */ /* 0x000fe20007ffe0ff */
[----:B------:R-:W-:Y:S06]  /*1920*/  BRA.U UP0, `(.L_x_327) ;  /* 0xfffffffd00b87547 */ /* 0x000fec000b83ffff */
.L_x_314:
        /* <DEDUP_REMOVED lines=9> */
.L_x_328:
        /* <DEDUP_REMOVED lines=12> */
.L_x_405:


//--------------------- .text._Z23cuda_update_scores_ssmpPfS_S_PiS_S0_S0_iii --------------------------
	.section	.text._Z23cuda_update_scores_ssmpPfS_S_PiS_S0_S0_iii,"ax",@progbits
	.align	128
        .global         _Z23cuda_update_scores_ssmpPfS_S_PiS_S0_S0_iii
        .type           _Z23cuda_update_scores_ssmpPfS_S_PiS_S0_S0_iii,@function
        .size           _Z23cuda_update_scores_ssmpPfS_S_PiS_S0_S0_iii,(.L_x_406 - _Z23cuda_update_scores_ssmpPfS_S_PiS_S0_S0_iii)
        .other          _Z23cuda_update_scores_ssmpPfS_S_PiS_S0_S0_iii,@"STO_CUDA_ENTRY STV_DEFAULT"
_Z23cuda_update_scores_ssmpPfS_S_PiS_S0_S0_iii:
.text._Z23cuda_update_scores_ssmpPfS_S_PiS_S0_S0_iii:
        /* <DEDUP_REMOVED lines=62> */
.L_x_331:
        /* <DEDUP_REMOVED lines=73> */
.L_x_330:
        /* <DEDUP_REMOVED lines=44> */
.L_x_333:
        /* <DEDUP_REMOVED lines=28> */
.L_x_334:
[----:B------:R-:W-:Y:S05]  /*0cf0*/  @!P1 BRA `(.L_x_332) ;  /* 0x00000000003c9947 */ /* 0x000fea0003800000 */
[----:B------:R-:W3:Y:S01]  /*0d00*/  LDC.64 R10, c[0x0][0x3a0] ;  /* 0x0000e800ff0a7b82 */ /* 0x000ee20000000a00 */
[----:B------:R-:W-:-:S07]  /*0d10*/  UMOV UR4, URZ ;  /* 0x000000ff00047c82 */ /* 0x000fce0008000000 */
[----:B012---:R-:W0:Y:S02]  /*0d20*/  LDC.64 R8, c[0x0][0x390] ;  /* 0x0000e400ff087b82 */ /* 0x007e240000000a00 */
.L_x_335:
        /* <DEDUP_REMOVED lines=12> */
.L_x_332:
[----:B------:R-:W-:-:S13]  /*0df0*/  ISETP.NE.AND P0, PT, R3, 0x1, PT ;  /* 0x000000010300780c */ /* 0x000fda0003f05270 */
[----:B------:R-:W-:Y:S05]  /*0e00*/  @!P0 BRA `(.L_x_329) ;  /* 0x0000000400f88947 */ /* 0x000fea0003800000 */
[----:B------:R-:W3:Y:S01]  /*0e10*/  LDCU.64 UR6, c[0x0][0x3a0] ;  /* 0x00007400ff0677ac */ /* 0x000ee20008000a00 */
[C---:B------:R-:W-:Y:S01]  /*0e20*/  IADD3 R10, PT, PT, R3.reuse, 0x7, RZ ;  /* 0x00000007030a7810 */ /* 0x040fe20007ffe0ff */
[C---:B------:R-:W-:Y:S01]  /*0e30*/  VIADD R5, R3.reuse, 0xfffffffe ;  /* 0xfffffffe03057836 */ /* 0x040fe20000000000 */
[C---:B------:R-:W-:Y:S01]  /*0e40*/  IADD3 R11, PT, PT, R3.reuse, 0x3, RZ ;  /* 0x00000003030b7810 */ /* 0x040fe20007ffe0ff */
[----:B------:R-:W-:Y:S01]  /*0e50*/  VIADD R3, R3, 0xffffffff ;  /* 0xffffffff03037836 */ /* 0x000fe20000000000 */
[----:B------:R-:W-:Y:S01]  /*0e60*/  LOP3.LUT R4, R10, 0x7, RZ, 0xc0, !PT ;  /* 0x000000070a047812 */ /* 0x000fe200078ec0ff */
[----:B------:R-:W-:Y:S01]  /*0e70*/  UMOV UR4, URZ ;  /* 0x000000ff00047c82 */ /* 0x000fe20008000000 */
[----:B------:R-:W-:Y:S02]  /*0e80*/  ISETP.GE.U32.AND P0, PT, R5, 0x7, PT ;  /* 0x000000070500780c */ /* 0x000fe40003f06070 */
[----:B------:R-:W-:Y:S02]  /*0e90*/  IADD3 R4, PT, PT, R4, -0x1, RZ ;  /* 0xffffffff04047810 */ /* 0x000fe40007ffe0ff */
[----:B------:R-:W-:-:S02]  /*0ea0*/  LOP3.LUT R5, R11, 0x3, RZ, 0xc0, !PT ;  /* 0x000000030b057812 */ /* 0x000fc400078ec0ff */
[----:B------:R-:W-:Y:S02]  /*0eb0*/  ISETP.GE.U32.AND P2, PT, R4, 0x3, PT ;  /* 0x000000030400780c */ /* 0x000fe40003f46070 */
[----:B------:R-:W-:Y:S02]  /*0ec0*/  LOP3.LUT R4, R3, 0xfffffff8, RZ, 0xc0, !PT ;  /* 0xfffffff803047812 */ /* 0x000fe400078ec0ff */
[----:B------:R-:W-:Y:S01]  /*0ed0*/  ISETP.NE.AND P1, PT, R5, 0x1, PT ;  /* 0x000000010500780c */ /* 0x000fe20003f25270 */
[----:B---3--:R-:W-:Y:S01]  /*0ee0*/  UIADD3 UR5, UP0, UPT, UR6, 0x10, URZ ;  /* 0x0000001006057890 */ /* 0x008fe2000ff1e0ff */
[----:B------:R-:W-:-:S03]  /*0ef0*/  IADD3 R5, PT, PT, -R4, RZ, RZ ;  /* 0x000000ff04057210 */ /* 0x000fc60007ffe1ff */
[----:B------:R-:W-:-:S12]  /*0f00*/  UIADD3.X UR6, UPT, UPT, URZ, UR7, URZ, UP0, !UPT ;  /* 0x00000007ff067290 */ /* 0x000fd800087fe4ff */
.L_x_341:
[----:B------:R-:W3:Y:S01]  /*0f10*/  LDCU UR7, c[0x0][0x3bc] ;  /* 0x00007780ff0777ac */ /* 0x000ee20008000800 */
[----:B012---:R-:W-:Y:S01]  /*0f20*/  HFMA2 R9, -RZ, RZ, 0, 0 ;  /* 0x00000000ff097431 */ /* 0x007fe200000001ff */
[----:B------:R-:W-:-:S04]  /*0f30*/  UIADD3 UR4, UPT, UPT, UR4, 0x1, URZ ;  /* 0x0000000104047890 */ /* 0x000fc8000fffe0ff */
[----:B---3--:R-:W-:Y:S01]  /*0f40*/  UISETP.NE.AND UP0, UPT, UR4, UR7, UPT ;  /* 0x000000070400728c */ /* 0x008fe2000bf05270 */
[----:B------:R-:W-:Y:S10]  /*0f50*/  @!P0 BRA `(.L_x_336) ;  /* 0x0000000000c88947 */ /* 0x000ff40003800000 */
[----:B------:R-:W-:Y:S01]  /*0f60*/  IMAD.MOV.U32 R9, RZ, RZ, R2 ;  /* 0x000000ffff097224 */ /* 0x000fe200078e0002 */
[----:B------:R-:W-:-:S07]  /*0f70*/  MOV R8, R5 ;  /* 0x0000000500087202 */ /* 0x000fce0000000f00 */
.L_x_337:
        /* <DEDUP_REMOVED lines=40> */
[----:B------:R1:W-:Y:S01]  /*1200*/  @P3 STG.E desc[UR8][R6.64+0xc], R23 ;  /* 0x00000c1706003986 */ /* 0x0003e2000c101908 */
[----:B0-----:R-:W-:Y:S02]  /*1210*/  @P3 MOV R25, R23 ;  /* 0x0000001700193202 */ /* 0x001fe40000000f00 */
[----:B------:R-:W-:Y:S02]  /*1220*/  ISETP.NE.AND P3, PT, R8, RZ, PT ;  /* 0x000000ff0800720c */ /* 0x000fe40003f65270 */
[----:B------:R-:W-:-:S13]  /*1230*/  FSETP.GT.AND P4, PT, R25, R14, PT ;  /* 0x0000000e1900720b */ /* 0x000fda0003f84000 */
[----:B------:R1:W-:Y:S04]  /*1240*/  @P4 STG.E desc[UR8][R6.64+0x10], R25 ;  /* 0x0000101906004986 */ /* 0x0003e8000c101908 */
[----:B------:R1:W-:Y:S01]  /*1250*/  @P4 STG.E desc[UR8][R6.64+0xc], R14 ;  /* 0x00000c0e06004986 */ /* 0x0003e2000c101908 */
[----:B------:R-:W-:Y:S05]  /*1260*/  @P3 BRA `(.L_x_337) ;  /* 0xfffffffc00443947 */ /* 0x000fea000383ffff */
[----:B------:R-:W-:-:S07]  /*1270*/  MOV R9, R4 ;  /* 0x0000000400097202 */ /* 0x000fce0000000f00 */
.L_x_336:
[----:B------:R-:W-:-:S13]  /*1280*/  LOP3.LUT P3, RZ, R3, 0x7, RZ, 0xc0, !PT ;  /* 0x0000000703ff7812 */ /* 0x000fda000786c0ff */
[----:B------:R-:W-:Y:S05]  /*1290*/  @!P3 BRA `(.L_x_338) ;  /* 0x0000000000d0b947 */ /* 0x000fea0003800000 */
[----:B------:R-:W-:Y:S01]  /*12a0*/  LOP3.LUT P3, RZ, R10, 0x3, RZ, 0xc0, !PT ;  /* 0x000000030aff7812 */ /* 0x000fe2000786c0ff */
[----:B------:R-:W-:-:S12]  /*12b0*/  @!P2 BRA `(.L_x_339) ;  /* 0x000000000060a947 */ /* 0x000fd80003800000 */
[----:B-1----:R-:W0:Y:S01]  /*12c0*/  LDC.64 R6, c[0x0][0x3a0] ;  /* 0x0000e800ff067b82 */ /* 0x002e220000000a00 */
[----:B------:R-:W-:-:S05]  /*12d0*/  IADD3 R13, PT, PT, R2, R9, RZ ;  /* 0x00000009020d7210 */ /* 0x000fca0007ffe0ff */
        /* <DEDUP_REMOVED lines=19> */
[----:B------:R-:W-:-:S13]  /*1410*/  FSETP.GT.AND P4, PT, R17, R12, PT ;  /* 0x0000000c1100720b */ /* 0x000fda0003f84000 */
[----:B------:R2:W-:Y:S04]  /*1420*/  @P4 STG.E desc[UR8][R6.64+0x10], R17 ;  /* 0x0000101106004986 */ /* 0x0005e8000c101908 */
[----:B------:R2:W-:Y:S02]  /*1430*/  @P4 STG.E desc[UR8][R6.64+0xc], R12 ;  /* 0x00000c0c06004986 */ /* 0x0005e4000c101908 */
.L_x_339:
        /* <DEDUP_REMOVED lines=9> */
[----:B------:R-:W-:Y:S01]  /*14d0*/  VIADD R9, R9, 0x2 ;  /* 0x0000000209097836 */ /* 0x000fe20000000000 */
[----:B--2---:R-:W-:-:S13]  /*14e0*/  FSETP.GT.AND P3, PT, R8, R13, PT ;  /* 0x0000000d0800720b */ /* 0x004fda0003f64000 */
[----:B------:R0:W-:Y:S04]  /*14f0*/  @P3 STG.E desc[UR8][R6.64], R13 ;  /* 0x0000000d06003986 */ /* 0x0001e8000c101908 */
[----:B------:R1:W-:Y:S01]  /*1500*/  @P3 STG.E desc[UR8][R6.64+0x4], R8 ;  /* 0x0000040806003986 */ /* 0x0003e2000c101908 */
[----:B0-----:R-:W-:-:S04]  /*1510*/  @P3 MOV R13, R8 ;  /* 0x00000008000d3202 */ /* 0x001fc80000000f00 */
[----:B---3--:R-:W-:-:S13]  /*1520*/  FSETP.GT.AND P4, PT, R13, R12, PT ;  /* 0x0000000c0d00720b */ /* 0x008fda0003f84000 */
[----:B------:R1:W-:Y:S04]  /*1530*/  @P4 STG.E desc[UR8][R6.64+0x8], R13 ;  /* 0x0000080d06004986 */ /* 0x0003e8000c101908 */
[----:B------:R1:W-:Y:S02]  /*1540*/  @P4 STG.E desc[UR8][R6.64+0x4], R12 ;  /* 0x0000040c06004986 */ /* 0x0003e4000c101908 */
.L_x_340:
[----:B------:R-:W-:Y:S05]  /*1550*/  @!P5 BRA `(.L_x_338) ;  /* 0x000000000020d947 */ /* 0x000fea0003800000 */
[----:B-12---:R-:W0:Y:S01]  /*1560*/  LDC.64 R6, c[0x0][0x3a0] ;  /* 0x0000e800ff067b82 */ /* 0x006e220000000a00 */
[----:B------:R-:W-:-:S05]  /*1570*/  IADD3 R9, PT, PT, R2, R9, RZ ;  /* 0x0000000902097210 */ /* 0x000fca0007ffe0ff */
[----:B0-----:R-:W-:-:S05]  /*1580*/  IMAD.WIDE R6, R9, 0x4, R6 ;  /* 0x0000000409067825 */ /* 0x001fca00078e0206 */
[----:B------:R-:W2:Y:S04]  /*1590*/  LDG.E R9, desc[UR8][R6.64] ;  /* 0x0000000806097981 */ /* 0x000ea8000c1e1900 */
[----:B------:R-:W2:Y:S02]  /*15a0*/  LDG.E R8, desc[UR8][R6.64+0x4] ;  /* 0x0000040806087981 */ /* 0x000ea4000c1e1900 */
[----:B--2---:R-:W-:-:S13]  /*15b0*/  FSETP.GT.AND P3, PT, R9, R8, PT ;  /* 0x000000080900720b */ /* 0x004fda0003f64000 */
[----:B------:R0:W-:Y:S04]  /*15c0*/  @P3 STG.E desc[UR8][R6.64+0x4], R9 ;  /* 0x0000040906003986 */ /* 0x0001e8000c101908 */
[----:B------:R0:W-:Y:S02]  /*15d0*/  @P3 STG.E desc[UR8][R6.64], R8 ;  /* 0x0000000806003986 */ /* 0x0001e4000c101908 */
.L_x_338:
[----:B------:R-:W-:Y:S05]  /*15e0*/  BRA.U UP0, `(.L_x_341) ;  /* 0xfffffff900487547 */ /* 0x000fea000b83ffff */
.L_x_329:
[----:B012---:R-:W0:Y:S08]  /*15f0*/  LDC R9, c[0x0][0x3bc] ;  /* 0x0000ef00ff097b82 */ /* 0x007e300000000800 */
[----:B------:R-:W1:Y:S01]  /*1600*/  LDC.64 R6, c[0x0][0x3a0] ;  /* 0x0000e800ff067b82 */ /* 0x000e620000000a00 */
[----:B0-----:R-:W-:-:S04]  /*1610*/  LOP3.LUT R3, R9, 0x1, RZ, 0xc0, !PT ;  /* 0x0000000109037812 */ /* 0x001fc800078ec0ff */
[----:B------:R-:W-:-:S13]  /*1620*/  ISETP.NE.U32.AND P0, PT, R3, 0x1, PT ;  /* 0x000000010300780c */ /* 0x000fda0003f05070 */
[----:B------:R-:W-:-:S05]  /*1630*/  @P0 LEA.HI.SX32 R5, R9, R2, 0x1f ;  /* 0x0000000209050211 */ /* 0x000fca00078ffaff */
[----:B-1----:R-:W-:-:S05]  /*1640*/  @P0 IMAD.WIDE R4, R5, 0x4, R6 ;  /* 0x0000000405040825 */ /* 0x002fca00078e0206 */
[----:B------:R-:W2:Y:S04]  /*1650*/  @P0 LDG.E R3, desc[UR8][R4.64+-0x4] ;  /* 0xfffffc0804030981 */ /* 0x000ea8000c1e1900 */
[----:B------:R-:W2:Y:S01]  /*1660*/  @P0 LDG.E R8, desc[UR8][R4.64] ;  /* 0x0000000804080981 */ /* 0x000ea2000c1e1900 */
[----:B------:R-:W-:-:S04]  /*1670*/  @!P0 IADD3 R9, PT, PT, R9, -0x1, RZ ;  /* 0xffffffff09098810 */ /* 0x000fc80007ffe0ff */
[----:B------:R-:W-:Y:S01]  /*1680*/  @!P0 LEA.HI.SX32 R9, R9, R2, 0x1f ;  /* 0x0000000209098211 */ /* 0x000fe200078ffaff */
[----:B--2---:R-:W-:-:S04]  /*1690*/  @P0 FADD R8, R3, R8 ;  /* 0x0000000803080221 */ /* 0x004fc80000000000 */
[----:B------:R-:W-:Y:S02]  /*16a0*/  @!P0 IMAD.WIDE R2, R9, 0x4, R6 ;  /* 0x0000000409028825 */ /* 0x000fe400078e0206 */
[----:B------:R-:W0:Y:S02]  /*16b0*/  LDC.64 R6, c[0x0][0x388] ;  /* 0x0000e200ff067b82 */ /* 0x000e240000000a00 */
[----:B------:R-:W-:-:S06]  /*16c0*/  @P0 FMUL R11, R8, 0.5 ;  /* 0x3f000000080b0820 */ /* 0x000fcc0000400000 */
[----:B------:R-:W2:Y:S01]  /*16d0*/  @!P0 LDG.E R11, desc[UR8][R2.64] ;  /* 0x00000008020b8981 */ /* 0x000ea2000c1e1900 */
[----:B------:R-:W1:Y:S01]  /*16e0*/  LDC.64 R8, c[0x0][0x380] ;  /* 0x0000e000ff087b82 */ /* 0x000e620000000a00 */
[----:B0----5:R-:W-:-:S04]  /*16f0*/  IMAD.WIDE R6, R0, 0x4, R6 ;  /* 0x0000000400067825 */ /* 0x021fc800078e0206 */
[----:B-1----:R-:W-:-:S04]  /*1700*/  IMAD.WIDE R8, R0, 0x4, R8 ;  /* 0x0000000400087825 */ /* 0x002fc800078e0208 */
[----:B--2---:R-:W-:Y:S01]  /*1710*/  FADD R5, |R11|, -RZ ;  /* 0x800000ff0b057221 */ /* 0x004fe20000000200 */
[----:B------:R-:W-:Y:S04]  /*1720*/  STG.E desc[UR8][R6.64], R11 ;  /* 0x0000000b06007986 */ /* 0x000fe8000c101908 */
[----:B------:R-:W-:Y:S01]  /*1730*/  STG.E desc[UR8][R8.64], R5 ;  /* 0x0000000508007986 */ /* 0x000fe2000c101908 */
[----:B------:R-:W-:Y:S05]  /*1740*/  EXIT ;  /* 0x000000000000794d */ /* 0x000fea0003800000 */
.L_x_342:
        /* <DEDUP_REMOVED lines=11> */
.L_x_406:


//--------------------- .text._Z24cuda_compute_scores_ssmpPfS_S_PiS_S_ii --------------------------
	.section	.text._Z24cuda_compute_scores_ssmpPfS_S_PiS_S_ii,"ax",@progbits
	.align	128
        .global         _Z24cuda_compute_scores_ssmpPfS_S_PiS_S_ii
        .type           _Z24cuda_compute_scores_ssmpPfS_S_PiS_S_ii,@function
        .size           _Z24cuda_compute_scores_ssmpPfS_S_PiS_S_ii,(.L_x_407 - _Z24cuda_compute_scores_ssmpPfS_S_PiS_S_ii)
        .other          _Z24cuda_compute_scores_ssmpPfS_S_PiS_S_ii,@"STO_CUDA_ENTRY STV_DEFAULT"
_Z24cuda_compute_scores_ssmpPfS_S_PiS_S_ii:
.text._Z24cuda_compute_scores_ssmpPfS_S_PiS_S_ii:
        /* <DEDUP_REMOVED lines=20> */
.L_x_345:
        /* <DEDUP_REMOVED lines=73> */
.L_x_344:
        /* <DEDUP_REMOVED lines=44> */
.L_x_347:
        /* <DEDUP_REMOVED lines=28> */
.L_x_348:
[----:B------:R-:W-:Y:S05]  /*0a50*/  BRA.U !UP1, `(.L_x_346) ;  /* 0x00000001093c7547 */ /* 0x000fea000b800000 */
[----:B0-23--:R-:W0:Y:S01]  /*0a60*/  LDC.64 R14, c[0x0][0x3a8] ;  /* 0x0000ea00ff0e7b82 */ /* 0x00de220000000a00 */
[----:B------:R-:W-:-:S07]  /*0a70*/  UMOV UR5, URZ ;  /* 0x000000ff00057c82 */ /* 0x000fce0008000000 */
[----:B------:R-:W1:Y:S08]  /*0a80*/  LDC.64 R12, c[0x0][0x390] ;  /* 0x0000e400ff0c7b82 */ /* 0x000e700000000a00 */
[----:B------:R-:W2:Y:S02]  /*0a90*/  LDC.64 R10, c[0x0][0x398] ;  /* 0x0000e600ff0a7b82 */ /* 0x000ea40000000a00 */
.L_x_349:
[----:B----4-:R-:W-:-:S05]  /*0aa0*/  IADD3 R9, PT, PT, R2, UR4, RZ ;  /* 0x0000000402097c10 */ /* 0x010fca000fffe0ff */
        /* <DEDUP_REMOVED lines=10> */
.L_x_346:
        /* <DEDUP_REMOVED lines=18> */
.L_x_355:
[----:B-1----:R-:W1:Y:S01]  /*0c70*/  LDCU UR5, c[0x0][0x3b4] ;  /* 0x00007680ff0577ac */ /* 0x002e620008000800 */
[----:B------:R-:W-:-:S04]  /*0c80*/  UIADD3 UR4, UPT, UPT, UR4, 0x1, URZ ;  /* 0x0000000104047890 */ /* 0x000fc8000fffe0ff */
[----:B-1----:R-:W-:-:S03]  /*0c90*/  UISETP.NE.AND UP0, UPT, UR4, UR5, UPT ;  /* 0x000000050400728c */ /* 0x002fc6000bf05270 */
[----:B------:R-:W-:Y:S01]  /*0ca0*/  UMOV UR5, URZ ;  /* 0x000000ff00057c82 */ /* 0x000fe20008000000 */
[----:B0-----:R-:W-:Y:S07]  /*0cb0*/  BRA.U !UP3, `(.L_x_350) ;  /* 0x000000010bc87547 */ /* 0x001fee000b800000 */
[----:B------:R-:W-:Y:S01]  /*0cc0*/  MOV R3, R2 ;  /* 0x0000000200037202 */ /* 0x000fe20000000f00 */
[----:B------:R-:W-:-:S06]  /*0cd0*/  UMOV UR5, UR9 ;  /* 0x0000000900057c82 */ /* 0x000fcc0008000000 */
.L_x_351:
        /* <DEDUP_REMOVED lines=48> */
.L_x_350:
[----:B------:R-:W-:-:S09]  /*0fe0*/  ULOP3.LUT UP4, URZ, UR10, 0x7, URZ, 0xc0, !UPT ;  /* 0x000000070aff7892 */ /* 0x000fd2000f88c0ff */
[----:B------:R-:W-:Y:S05]  /*0ff0*/  BRA.U !UP4, `(.L_x_352) ;  /* 0x000000010cd07547 */ /* 0x000fea000b800000 */
[----:B------:R-:W-:Y:S01]  /*1000*/  ULOP3.LUT UP4, URZ, UR11, 0x3, URZ, 0xc0, !UPT ;  /* 0x000000030bff7892 */ /* 0x000fe2000f88c0ff */
[----:B------:R-:W-:Y:S10]  /*1010*/  BRA.U !UP1, `(.L_x_353) ;  /* 0x0000000109607547 */ /* 0x000ff4000b800000 */
[----:B012---:R-:W0:Y:S01]  /*1020*/  LDC.64 R4, c[0x0][0x3a8] ;  /* 0x0000ea00ff047b82 */ /* 0x007e220000000a00 */
[----:B------:R-:W-:-:S05]  /*1030*/  IADD3 R3, PT, PT, R2, UR5, RZ ;  /* 0x0000000502037c10 */ /* 0x000fca000fffe0ff */
        /* <DEDUP_REMOVED lines=22> */
.L_x_353:
        /* <DEDUP_REMOVED lines=17> */
.L_x_354:
        /* <DEDUP_REMOVED lines=9> */
.L_x_352:
[----:B------:R-:W-:Y:S05]  /*1340*/  BRA.U UP0, `(.L_x_355) ;  /* 0xfffffff900487547 */ /* 0x000fea000b83ffff */
.L_x_343:
[----:B01234-:R-:W0:Y:S08]  /*1350*/  LDC R9, c[0x0][0x3b4] ;  /* 0x0000ed00ff097b82 */ /* 0x01fe300000000800 */
        /* <DEDUP_REMOVED lines=15> */
[----:B0-----:R-:W-:-:S04]  /*1450*/  IMAD.WIDE R6, R0, 0x4, R6 ;  /* 0x0000000400067825 */ /* 0x001fc800078e0206 */
[----:B-1----:R-:W-:-:S04]  /*1460*/  IMAD.WIDE R8, R0, 0x4, R8 ;  /* 0x0000000400087825 */ /* 0x002fc800078e0208 */
[----:B--2---:R-:W-:Y:S01]  /*1470*/  FADD R5, |R11|, -RZ ;  /* 0x800000ff0b057221 */ /* 0x004fe20000000200 */
[----:B------:R-:W-:Y:S04]  /*1480*/  STG.E desc[UR14][R6.64], R11 ;  /* 0x0000000b06007986 */ /* 0x000fe8000c10190e */
[----:B------:R-:W-:Y:S01]  /*1490*/  STG.E desc[UR14][R8.64], R5 ;  /* 0x0000000508007986 */ /* 0x000fe2000c10190e */
[----:B------:R-:W-:Y:S05]  /*14a0*/  EXIT ;  /* 0x000000000000794d */ /* 0x000fea0003800000 */
.L_x_356:
        /* <DEDUP_REMOVED lines=13> */
.L_x_407:


//--------------------- .text._Z23cuda_compute_scores_smpPfS_PiS_ii --------------------------
	.section	.text._Z23cuda_compute_scores_smpPfS_PiS_ii,"ax",@progbits
	.align	128
        .global         _Z23cuda_compute_scores_smpPfS_PiS_ii
        .type           _Z23cuda_compute_scores_smpPfS_PiS_ii,@function
        .size           _Z23cuda_compute_scores_smpPfS_PiS_ii,(.L_x_408 - _Z23cuda_compute_scores_smpPfS_PiS_ii)
        .other          _Z23cuda_compute_scores_smpPfS_PiS_ii,@"STO_CUDA_ENTRY STV_DEFAULT"
_Z23cuda_compute_scores_smpPfS_PiS_ii:
.text._Z23cuda_compute_scores_smpPfS_PiS_ii:
        /* <DEDUP_REMOVED lines=20> */
.L_x_359:
        /* <DEDUP_REMOVED lines=73> */
.L_x_358:
        /* <DEDUP_REMOVED lines=44> */
.L_x_361:
        /* <DEDUP_REMOVED lines=28> */
.L_x_362:
[----:B------:R-:W-:Y:S05]  /*0a50*/  BRA.U !UP1, `(.L_x_360) ;  /* 0x00000001093c7547 */ /* 0x000fea000b800000 */
[----:B0-23--:R-:W0:Y:S01]  /*0a60*/  LDC.64 R12, c[0x0][0x388] ;  /* 0x0000e200ff0c7b82 */ /* 0x00de220000000a00 */
[----:B------:R-:W-:-:S07]  /*0a70*/  UMOV UR5, URZ ;  /* 0x000000ff00057c82 */ /* 0x000fce0008000000 */
[----:B------:R-:W1:Y:S08]  /*0a80*/  LDC.64 R10, c[0x0][0x390] ;  /* 0x0000e400ff0a7b82 */ /* 0x000e700000000a00 */
[----:B------:R-:W2:Y:S02]  /*0a90*/  LDC.64 R14, c[0x0][0x398] ;  /* 0x0000e600ff0e7b82 */ /* 0x000ea40000000a00 */
.L_x_363:
[----:B----4-:R-:W-:-:S05]  /*0aa0*/  IADD3 R9, PT, PT, R2, UR4, RZ ;  /* 0x0000000402097c10 */ /* 0x010fca000fffe0ff */
[----:B-1----:R-:W-:-:S06]  /*0ab0*/  IMAD.WIDE R4, R9, 0x4, R10 ;  /* 0x0000000409047825 */ /* 0x002fcc00078e020a */
[----:B------:R-:W0:Y:S02]  /*0ac0*/  LDG.E R5, desc[UR14][R4.64] ;  /* 0x0000000e04057981 */ /* 0x000e24000c1e1900 */
[----:B0-----:R-:W-:-:S06]  /*0ad0*/  IMAD.WIDE R6, R5, 0x4, R12 ;  /* 0x0000000405067825 */ /* 0x001fcc00078e020c */
[----:B------:R-:W3:Y:S01]  /*0ae0*/  LDG.E R7, desc[UR14][R6.64] ;  /* 0x0000000e06077981 */ /* 0x000ee2000c1e1900 */
[----:B--2---:R-:W-:Y:S01]  /*0af0*/  IMAD.WIDE R8, R9, 0x4, R14 ;  /* 0x0000000409087825 */ /* 0x004fe200078e020e */
[----:B------:R-:W-:Y:S02]  /*0b00*/  UIADD3 UR5, UPT, UPT, UR5, 0x1, URZ ;  /* 0x0000000105057890 */ /* 0x000fe4000fffe0ff */
[----:B------:R-:W-:Y:S02]  /*0b10*/  UIADD3 UR4, UPT, UPT, UR4, 0x1, URZ ;  /* 0x0000000104047890 */ /* 0x000fe4000fffe0ff */
[----:B------:R-:W-:Y:S01]  /*0b20*/  UISETP.NE.AND UP0, UPT, UR5, UR7, UPT ;  /* 0x000000070500728c */ /* 0x000fe2000bf05270 */
[----:B---3--:R4:W-:Y:S08]  /*0b30*/  STG.E desc[UR14][R8.64], R7 ;  /* 0x0000000708007986 */ /* 0x0089f0000c10190e */
[----:B------:R-:W-:Y:S05]  /*0b40*/  BRA.U UP0, `(.L_x_363) ;  /* 0xfffffffd00d47547 */ /* 0x000fea000b83ffff */
.L_x_360:
        /* <DEDUP_REMOVED lines=18> */
.L_x_369:
[----:B-1----:R-:W1:Y:S01]  /*0c70*/  LDCU UR5, c[0x0][0x3a4] ;  /* 0x00007480ff0577ac */ /* 0x002e620008000800 */
[----:B------:R-:W-:-:S04]  /*0c80*/  UIADD3 UR4, UPT, UPT, UR4, 0x1, URZ ;  /* 0x0000000104047890 */ /* 0x000fc8000fffe0ff */
[----:B-1----:R-:W-:-:S03]  /*0c90*/  UISETP.NE.AND UP0, UPT, UR4, UR5, UPT ;  /* 0x000000050400728c */ /* 0x002fc6000bf05270 */
[----:B------:R-:W-:Y:S01]  /*0ca0*/  UMOV UR5, URZ ;  /* 0x000000ff00057c82 */ /* 0x000fe20008000000 */
[----:B0-----:R-:W-:Y:S07]  /*0cb0*/  BRA.U !UP3, `(.L_x_364) ;  /* 0x000000010bc87547 */ /* 0x001fee000b800000 */
[----:B------:R-:W-:Y:S01]  /*0cc0*/  MOV R3, R2 ;  /* 0x0000000200037202 */ /* 0x000fe20000000f00 */
[----:B------:R-:W-:-:S06]  /*0cd0*/  UMOV UR5, UR9 ;  /* 0x0000000900057c82 */ /* 0x000fcc0008000000 */
.L_x_365:
        /* <DEDUP_REMOVED lines=48> */
.L_x_364:
        /* <DEDUP_REMOVED lines=28> */
.L_x_367:
        /* <DEDUP_REMOVED lines=17> */
.L_x_368:
        /* <DEDUP_REMOVED lines=9> */
.L_x_366:
[----:B------:R-:W-:Y:S05]  /*1340*/  BRA.U UP0, `(.L_x_369) ;  /* 0xfffffff900487547 */ /* 0x000fea000b83ffff */
.L_x_357:
        /* <DEDUP_REMOVED lines=15> */
[----:B0-----:R-:W-:-:S05]  /*1440*/  IMAD.WIDE R6, R0, 0x4, R6 ;  /* 0x0000000400067825 */ /* 0x001fca00078e0206 */
[----:B--2---:R-:W-:Y:S01]  /*1450*/  STG.E desc[UR14][R6.64], R9 ;  /* 0x0000000906007986 */ /* 0x004fe2000c10190e */
[----:B------:R-:W-:Y:S05]  /*1460*/  EXIT ;  /* 0x000000000000794d */ /* 0x000fea0003800000 */
.L_x_370:
        /* <DEDUP_REMOVED lines=9> */
.L_x_408:


//--------------------- .text._Z16create_row_indexPiS_ii --------------------------
	.section	.text._Z16create_row_indexPiS_ii,"ax",@progbits
	.align	128
        .global         _Z16create_row_indexPiS_ii
        .type           _Z16create_row_indexPiS_ii,@function
        .size           _Z16create_row_indexPiS_ii,(.L_x_409 - _Z16create_row_indexPiS_ii)
        .other          _Z16create_row_indexPiS_ii,@"STO_CUDA_ENTRY STV_DEFAULT"
_Z16create_row_indexPiS_ii:
.text._Z16create_row_indexPiS_ii:
[----:B------:R-:W-:Y:S01]  /*0000*/  LDC R1, c[0x0][0x37c] ;  /* 0x0000df00ff017b82 */ /* 0x000fe20000000800 */
[----:B------:R-:W0:Y:S01]  /*0010*/  S2R R0, SR_CTAID.X ;  /* 0x0000000000007919 */ /* 0x000e220000002500 */
[----:B------:R-:W0:Y:S01]  /*0020*/  LDCU UR5, c[0x0][0x360] ;  /* 0x00006c00ff0577ac */ /* 0x000e220008000800 */
[----:B------:R-:W0:Y:S01]  /*0030*/  S2R R3, SR_TID.X ;  /* 0x0000000000037919 */ /* 0x000e220000002100 */
[----:B------:R-:W1:Y:S01]  /*0040*/  LDCU UR4, c[0x0][0x394] ;  /* 0x00007280ff0477ac */ /* 0x000e620008000800 */
[----:B0-----:R-:W-:-:S05]  /*0050*/  IMAD R0, R0, UR5, R3 ;  /* 0x0000000500007c24 */ /* 0x001fca000f8e0203 */
[----:B-1----:R-:W-:-:S13]  /*0060*/  ISETP.GE.U32.AND P0, PT, R0, UR4, PT ;  /* 0x0000000400007c0c */ /* 0x002fda000bf06070 */
[----:B------:R-:W-:Y:S05]  /*0070*/  @P0 EXIT ;  /* 0x000000000000094d */ /* 0x000fea0003800000 */
[----:B------:R-:W0:Y:S01]  /*0080*/  LDC.64 R2, c[0x0][0x380] ;  /* 0x0000e000ff027b82 */ /* 0x000e220000000a00 */
[----:B------:R-:W-:Y:S01]  /*0090*/  UIADD3 UR4, UPT, UPT, UR4, -0x1, URZ ;  /* 0xffffffff04047890 */ /* 0x000fe2000fffe0ff */
[C---:B------:R-:W-:Y:S01]  /*00a0*/  IADD3 R5, PT, PT, R0.reuse, -0x1, RZ ;  /* 0xffffffff00057810 */ /* 0x040fe20007ffe0ff */
[----:B------:R-:W1:Y:S01]  /*00b0*/  LDCU.64 UR6, c[0x0][0x358] ;  /* 0x00006b00ff0677ac */ /* 0x000e620008000a00 */
[----:B------:R-:W-:Y:S03]  /*00c0*/  BSSY.RECONVERGENT B0, `(.L_x_371) ;  /* 0x0000024000007945 */ /* 0x000fe60003800200 */
[----:B------:R-:W-:-:S04]  /*00d0*/  ISETP.GE.U32.AND P0, PT, R0, UR4, PT ;  /* 0x0000000400007c0c */ /* 0x000fc8000bf06070 */
[----:B------:R-:W-:Y:S01]  /*00e0*/  ISETP.EQ.OR P0, PT, R0, RZ, P0 ;  /* 0x000000ff0000720c */ /* 0x000fe20000702670 */
[----:B0-----:R-:W-:-:S04]  /*00f0*/  IMAD.WIDE.U32 R4, R5, 0x4, R2 ;  /* 0x0000000405047825 */ /* 0x001fc800078e0002 */
[----:B------:R-:W-:-:S08]  /*0100*/  IMAD.WIDE.U32 R2, R0, 0x4, R2 ;  /* 0x0000000400027825 */ /* 0x000fd000078e0002 */
[----:B-1----:R-:W-:Y:S05]  /*0110*/  @P0 BRA `(.L_x_372) ;  /* 0x0000000000400947 */ /* 0x002fea0003800000 */
[----:B------:R-:W2:Y:S04]  /*0120*/  LDG.E R6, desc[UR6][R4.64] ;  /* 0x0000000604067981 */ /* 0x000ea8000c1e1900 */
[----:B------:R-:W2:Y:S02]  /*0130*/  LDG.E R9, desc[UR6][R2.64] ;  /* 0x0000000602097981 */ /* 0x000ea4000c1e1900 */
[----:B--2---:R-:W-:-:S13]  /*0140*/  ISETP.GE.AND P0, PT, R6, R9, PT ;  /* 0x000000090600720c */ /* 0x004fda0003f06270 */
[----:B------:R-:W0:Y:S01]  /*0150*/  @!P0 LDC.64 R6, c[0x0][0x388] ;  /* 0x0000e200ff068b82 */ /* 0x000e220000000a00 */
[----:B------:R-:W-:-:S05]  /*0160*/  @!P0 SHF.L.U32 R11, R9, 0x1, RZ ;  /* 0x00000001090b8819 */ /* 0x000fca00000006ff */
[----:B0-----:R-:W-:-:S05]  /*0170*/  @!P0 IMAD.WIDE R6, R11, 0x4, R6 ;  /* 0x000000040b068825 */ /* 0x001fca00078e0206 */
[----:B------:R0:W-:Y:S04]  /*0180*/  @!P0 STG.E desc[UR6][R6.64], R0 ;  /* 0x0000000006008986 */ /* 0x0001e8000c101906 */
[----:B------:R-:W2:Y:S04]  /*0190*/  @!P0 LDG.E R9, desc[UR6][R2.64] ;  /* 0x0000000602098981 */ /* 0x000ea8000c1e1900 */
[----:B------:R-:W2:Y:S02]  /*01a0*/  LDG.E R8, desc[UR6][R2.64+0x4] ;  /* 0x0000040602087981 */ /* 0x000ea4000c1e1900 */
[----:B--2---:R-:W-:-:S13]  /*01b0*/  ISETP.GE.AND P0, PT, R9, R8, PT ;  /* 0x000000080900720c */ /* 0x004fda0003f06270 */
[----:B0-----:R-:W-:Y:S05]  /*01c0*/  @P0 BRA `(.L_x_373) ;  /* 0x00000000004c0947 */ /* 0x001fea0003800000 */
[----:B------:R-:W0:Y:S01]  /*01d0*/  LDC.64 R6, c[0x0][0x388] ;  /* 0x0000e200ff067b82 */ /* 0x000e220000000a00 */
[----:B------:R-:W-:-:S04]  /*01e0*/  IMAD.SHL.U32 R9, R9, 0x2, RZ ;  /* 0x0000000209097824 */ /* 0x000fc800078e00ff */
[----:B0-----:R-:W-:-:S05]  /*01f0*/  IMAD.WIDE R6, R9, 0x4, R6 ;  /* 0x0000000409067825 */ /* 0x001fca00078e0206 */
[----:B------:R0:W-:Y:S01]  /*0200*/  STG.E desc[UR6][R6.64+0x4], R0 ;  /* 0x0000040006007986 */ /* 0x0001e2000c101906 */
[----:B------:R-:W-:Y:S05]  /*0210*/  BRA `(.L_x_373) ;  /* 0x0000000000387947 */ /* 0x000fea0003800000 */
.L_x_372:
[----:B------:R-:W-:-:S13]  /*0220*/  ISETP.NE.AND P0, PT, R0, RZ, PT ;  /* 0x000000ff0000720c */ /* 0x000fda0003f05270 */
[----:B------:R-:W-:Y:S05]  /*0230*/  @P0 BRA `(.L_x_373) ;  /* 0x0000000000300947 */ /* 0x000fea0003800000 */
[----:B------:R-:W0:Y:S08]  /*0240*/  LDC.64 R6, c[0x0][0x380] ;  /* 0x0000e000ff067b82 */ /* 0x000e300000000a00 */
[----:B------:R-:W1:Y:S01]  /*0250*/  LDC.64 R10, c[0x0][0x388] ;  /* 0x0000e200ff0a7b82 */ /* 0x000e620000000a00 */
[----:B0-----:R-:W2:Y:S02]  /*0260*/  LDG.E R8, desc[UR6][R6.64] ;  /* 0x0000000606087981 */ /* 0x001ea4000c1e1900 */
[----:B--2---:R-:W-:-:S05]  /*0270*/  SHF.L.U32 R9, R8, 0x1, RZ ;  /* 0x0000000108097819 */ /* 0x004fca00000006ff */
[----:B-1----:R-:W-:-:S05]  /*0280*/  IMAD.WIDE R8, R9, 0x4, R10 ;  /* 0x0000000409087825 */ /* 0x002fca00078e020a */
[----:B------:R1:W-:Y:S04]  /*0290*/  STG.E desc[UR6][R8.64], RZ ;  /* 0x000000ff08007986 */ /* 0x0003e8000c101906 */
[----:B------:R-:W2:Y:S04]  /*02a0*/  LDG.E R12, desc[UR6][R6.64] ;  /* 0x00000006060c7981 */ /* 0x000ea8000c1e1900 */
[----:B------:R-:W2:Y:S02]  /*02b0*/  LDG.E R13, desc[UR6][R6.64+0x4] ;  /* 0x00000406060d7981 */ /* 0x000ea4000c1e1900 */
[----:B--2---:R-:W-:-:S13]  /*02c0*/  ISETP.GE.AND P0, PT, R12, R13, PT ;  /* 0x0000000d0c00720c */ /* 0x004fda0003f06270 */
[----:B------:R-:W-:-:S04]  /*02d0*/  @!P0 IMAD.SHL.U32 R13, R12, 0x2, RZ ;  /* 0x000000020c0d8824 */ /* 0x000fc800078e00ff */
[----:B------:R-:W-:-:S05]  /*02e0*/  @!P0 IMAD.WIDE R10, R13, 0x4, R10 ;  /* 0x000000040d0a8825 */ /* 0x000fca00078e020a */
[----:B------:R1:W-:Y:S02]  /*02f0*/  @!P0 STG.E desc[UR6][R10.64+0x4], RZ ;  /* 0x000004ff0a008986 */ /* 0x0003e4000c101906 */
.L_x_373:
[----:B------:R-:W-:Y:S05]  /*0300*/  BSYNC.RECONVERGENT B0 ;  /* 0x0000000000007941 */ /* 0x000fea0003800200 */
.L_x_371:
[----:B------:R-:W-:-:S13]  /*0310*/  ISETP.NE.AND P0, PT, R0, UR4, PT ;  /* 0x0000000400007c0c */ /* 0x000fda000bf05270 */
[----:B------:R-:W-:Y:S05]  /*0320*/  @P0 EXIT ;  /* 0x000000000000094d */ /* 0x000fea0003800000 */
[----:B------:R-:W2:Y:S01]  /*0330*/  LDG.E R4, desc[UR6][R4.64] ;  /* 0x0000000604047981 */ /* 0x000ea2000c1e1900 */
[----:B0-----:R-:W0:Y:S03]  /*0340*/  LDC.64 R6, c[0x0][0x388] ;  /* 0x0000e200ff067b82 */ /* 0x001e260000000a00 */
[----:B-1----:R-:W2:Y:S01]  /*0350*/  LDG.E R9, desc[UR6][R2.64] ;  /* 0x0000000602097981 */ /* 0x002ea2000c1e1900 */
[----:B------:R-:W-:Y:S01]  /*0360*/  BSSY.RECONVERGENT B0, `(.L_x_374) ;  /* 0x0000008000007945 */ /* 0x000fe20003800200 */
[----:B--2---:R-:W-:-:S13]  /*0370*/  ISETP.GE.AND P0, PT, R4, R9, PT ;  /* 0x000000090400720c */ /* 0x004fda0003f06270 */
[----:B0-----:R-:W-:Y:S05]  /*0380*/  @P0 BRA `(.L_x_375) ;  /* 0x0000000000140947 */ /* 0x001fea0003800000 */
[----:B------:R-:W0:Y:S01]  /*0390*/  LDC.64 R4, c[0x0][0x388] ;  /* 0x0000e200ff047b82 */ /* 0x000e220000000a00 */
[----:B------:R-:W-:-:S05]  /*03a0*/  SHF.L.U32 R9, R9, 0x1, RZ ;  /* 0x0000000109097819 */ /* 0x000fca00000006ff */
[----:B0-----:R-:W-:-:S05]  /*03b0*/  IMAD.WIDE R4, R9, 0x4, R4 ;  /* 0x0000000409047825 */ /* 0x001fca00078e0204 */
[----:B------:R0:W-:Y:S04]  /*03c0*/  STG.E desc[UR6][R4.64], R0 ;  /* 0x0000000004007986 */ /* 0x0001e8000c101906 */
[----:B------:R0:W5:Y:S02]  /*03d0*/  LDG.E R9, desc[UR6][R2.64] ;  /* 0x0000000602097981 */ /* 0x000164000c1e1900 */
.L_x_375:
[----:B------:R-:W-:Y:S05]  /*03e0*/  BSYNC.RECONVERGENT B0 ;  /* 0x0000000000007941 */ /* 0x000fea0003800200 */
.L_x_374:
[----:B0----5:R-:W-:-:S04]  /*03f0*/  IMAD.SHL.U32 R3, R9, 0x2, RZ ;  /* 0x0000000209037824 */ /* 0x021fc800078e00ff */
[----:B------:R-:W-:-:S05]  /*0400*/  IMAD.WIDE R2, R3, 0x4, R6 ;  /* 0x0000000403027825 */ /* 0x000fca00078e0206 */
[----:B------:R-:W-:Y:S01]  /*0410*/  STG.E desc[UR6][R2.64+0x4], R0 ;  /* 0x0000040002007986 */ /* 0x000fe2000c101906 */
[----:B------:R-:W-:Y:S05]  /*0420*/  EXIT ;  /* 0x000000000000794d */ /* 0x000fea0003800000 */
.L_x_376:
        /* <DEDUP_REMOVED lines=13> */
.L_x_409:


//--------------------- .text._Z28count_nonzeros_in_rows_indexPfPii --------------------------
	.section	.text._Z28count_nonzeros_in_rows_indexPfPii,"ax",@progbits
	.align	128
        .global         _Z28count_nonzeros_in_rows_indexPfPii
        .type           _Z28count_nonzeros_in_rows_indexPfPii,@function
        .size           _Z28count_nonzeros_in_rows_indexPfPii,(.L_x_410 - _Z28count_nonzeros_in_rows_indexPfPii)
        .other          _Z28count_nonzeros_in_rows_indexPfPii,@"STO_CUDA_ENTRY STV_DEFAULT"
_Z28count_nonzeros_in_rows_indexPfPii:
.text._Z28count_nonzeros_in_rows_indexPfPii:
        /* <DEDUP_REMOVED lines=9> */
[----:B------:R-:W1:Y:S01]  /*0090*/  LDCU.64 UR4, c[0x0][0x358] ;  /* 0x00006b00ff0477ac */ /* 0x000e620008000a00 */
[----:B------:R-:W-:-:S05]  /*00a0*/  SHF.L.U32 R5, R7, 0x1, RZ ;  /* 0x0000000107057819 */ /* 0x000fca00000006ff */
[----:B0-----:R-:W-:Y:S02]  /*00b0*/  IMAD.WIDE.U32 R2, R5, 0x4, R2 ;  /* 0x0000000405027825 */ /* 0x001fe400078e0002 */
[----:B------:R-:W0:Y:S03]  /*00c0*/  LDC.64 R4, c[0x0][0x380] ;  /* 0x0000e000ff047b82 */ /* 0x000e260000000a00 */
[----:B-1----:R-:W2:Y:S04]  /*00d0*/  LDG.E R0, desc[UR4][R2.64+0x4] ;  /* 0x0000040402007981 */ /* 0x002ea8000c1e1900 */
[----:B------:R-:W2:Y:S01]  /*00e0*/  LDG.E R9, desc[UR4][R2.64] ;  /* 0x0000000402097981 */ /* 0x000ea2000c1e1900 */
[----:B0-----:R-:W-:Y:S01]  /*00f0*/  IMAD.WIDE.U32 R4, R7, 0x4, R4 ;  /* 0x0000000407047825 */ /* 0x001fe200078e0004 */
[----:B--2---:R-:W-:-:S04]  /*0100*/  IADD3 R0, PT, PT, R0, 0x1, -R9 ;  /* 0x0000000100007810 */ /* 0x004fc80007ffe809 */
[----:B------:R-:W-:-:S05]  /*0110*/  I2FP.F32.S32 R7, R0 ;  /* 0x0000000000077245 */ /* 0x000fca0000201400 */
[----:B------:R-:W-:Y:S01]  /*0120*/  STG.E desc[UR4][R4.64], R7 ;  /* 0x0000000704007986 */ /* 0x000fe2000c101904 */
[----:B------:R-:W-:Y:S05]  /*0130*/  EXIT ;  /* 0x000000000000794d */ /* 0x000fea0003800000 */
.L_x_377:
        /* <DEDUP_REMOVED lines=12> */
.L_x_410:


//--------------------- .text._Z20cuda_update_residualPfPiS_ii --------------------------
	.section	.text._Z20cuda_update_residualPfPiS_ii,"ax",@progbits
	.align	128
        .global         _Z20cuda_update_residualPfPiS_ii
        .type           _Z20cuda_update_residualPfPiS_ii,@function
        .size           _Z20cuda_update_residualPfPiS_ii,(.L_x_411 - _Z20cuda_update_residualPfPiS_ii)
        .other          _Z20cuda_update_residualPfPiS_ii,@"STO_CUDA_ENTRY STV_DEFAULT"
_Z20cuda_update_residualPfPiS_ii:
.text._Z20cuda_update_residualPfPiS_ii:
        /* <DEDUP_REMOVED lines=10> */
[----:B0-----:R-:W-:-:S05]  /*00a0*/  IMAD.WIDE.U32 R2, R7, 0x4, R2 ;  /* 0x0000000407027825 */ /* 0x001fca00078e0002 */
[----:B-1----:R-:W2:Y:S02]  /*00b0*/  LDG.E R0, desc[UR4][R2.64] ;  /* 0x0000000402007981 */ /* 0x002ea4000c1e1900 */
[----:B--2---:R-:W-:-:S13]  /*00c0*/  FSETP.GT.AND P0, PT, |R0|, RZ, PT ;  /* 0x000000ff0000720b */ /* 0x004fda0003f04200 */
[----:B------:R-:W-:Y:S05]  /*00d0*/  @!P0 EXIT ;  /* 0x000000000000894d */ /* 0x000fea0003800000 */
[----:B------:R-:W0:Y:S02]  /*00e0*/  LDC R6, c[0x0][0x39c] ;  /* 0x0000e700ff067b82 */ /* 0x000e240000000800 */
[----:B0-----:R-:W-:-:S13]  /*00f0*/  ISETP.GE.AND P0, PT, R6, 0x1, PT ;  /* 0x000000010600780c */ /* 0x001fda0003f06270 */
[----:B------:R-:W-:Y:S05]  /*0100*/  @!P0 EXIT ;  /* 0x000000000000894d */ /* 0x000fea0003800000 */
[C---:B------:R-:W-:Y:S01]  /*0110*/  ISETP.GE.U32.AND P1, PT, R6.reuse, 0x10, PT ;  /* 0x000000100600780c */ /* 0x040fe20003f26070 */
[----:B------:R-:W-:Y:S01]  /*0120*/  HFMA2 R8, -RZ, RZ, 0, 0 ;  /* 0x00000000ff087431 */ /* 0x000fe200000001ff */
[----:B------:R-:W-:Y:S01]  /*0130*/  LOP3.LUT R20, R6, 0xf, RZ, 0xc0, !PT ;  /* 0x0000000f06147812 */ /* 0x000fe200078ec0ff */
[----:B------:R-:W-:-:S03]  /*0140*/  IMAD R7, R7, R6, RZ ;  /* 0x0000000607077224 */ /* 0x000fc600078e02ff */
[----:B------:R-:W-:-:S07]  /*0150*/  ISETP.NE.AND P0, PT, R20, RZ, PT ;  /* 0x000000ff1400720c */ /* 0x000fce0003f05270 */
[----:B------:R-:W-:Y:S06]  /*0160*/  @!P1 BRA `(.L_x_378) ;  /* 0x0000000000ec9947 */ /* 0x000fec0003800000 */
[----:B------:R-:W-:Y:S02]  /*0170*/  LOP3.LUT R8, R6, 0x7ffffff0, RZ, 0xc0, !PT ;  /* 0x7ffffff006087812 */ /* 0x000fe400078ec0ff */
[----:B------:R-:W-:Y:S02]  /*0180*/  MOV R9, R7 ;  /* 0x0000000700097202 */ /* 0x000fe40000000f00 */
[----:B------:R-:W-:-:S07]  /*0190*/  IADD3 R10, PT, PT, -R8, RZ, RZ ;  /* 0x000000ff080a7210 */ /* 0x000fce0007ffe1ff */
.L_x_379:
[----:B------:R-:W0:Y:S08]  /*01a0*/  LDC.64 R4, c[0x0][0x388] ;  /* 0x0000e200ff047b82 */ /* 0x000e300000000a00 */
[----:B---3--:R-:W1:Y:S01]  /*01b0*/  LDC.64 R2, c[0x0][0x380] ;  /* 0x0000e000ff027b82 */ /* 0x008e620000000a00 */
[----:B0-----:R-:W-:-:S05]  /*01c0*/  IMAD.WIDE R4, R9, 0x4, R4 ;  /* 0x0000000409047825 */ /* 0x001fca00078e0204 */
[----:B------:R-:W1:Y:S01]  /*01d0*/  LDG.E R13, desc[UR4][R4.64] ;  /* 0x00000004040d7981 */ /* 0x000e62000c1e1900 */
[----:B------:R-:W-:Y:S01]  /*01e0*/  FADD R11, -R0, -RZ ;  /* 0x800000ff000b7221 */ /* 0x000fe20000000100 */
[----:B-1----:R-:W-:-:S05]  /*01f0*/  IMAD.WIDE R12, R13, 0x4, R2 ;  /* 0x000000040d0c7825 */ /* 0x002fca00078e0202 */
[----:B------:R0:W-:Y:S04]  /*0200*/  REDG.E.ADD.F32.FTZ.RN.STRONG.GPU desc[UR4][R12.64], R11 ;  /* 0x0000000b0c0079a6 */ /* 0x0001e8000c12f304 */
[----:B------:R-:W2:Y:S02]  /*0210*/  LDG.E R15, desc[UR4][R4.64+0x4] ;  /* 0x00000404040f7981 */ /* 0x000ea4000c1e1900 */
[----:B--2---:R-:W-:-:S05]  /*0220*/  IMAD.WIDE R14, R15, 0x4, R2 ;  /* 0x000000040f0e7825 */ /* 0x004fca00078e0202 */
[----:B------:R1:W-:Y:S04]  /*0230*/  REDG.E.ADD.F32.FTZ.RN.STRONG.GPU desc[UR4][R14.64], R11 ;  /* 0x0000000b0e0079a6 */ /* 0x0003e8000c12f304 */
[----:B------:R-:W2:Y:S02]  /*0240*/  LDG.E R17, desc[UR4][R4.64+0x8] ;  /* 0x0000080404117981 */ /* 0x000ea4000c1e1900 */
[----:B--2---:R-:W-:-:S05]  /*0250*/  IMAD.WIDE R16, R17, 0x4, R2 ;  /* 0x0000000411107825 */ /* 0x004fca00078e0202 */
[----:B------:R2:W-:Y:S04]  /*0260*/  REDG.E.ADD.F32.FTZ.RN.STRONG.GPU desc[UR4][R16.64], R11 ;  /* 0x0000000b100079a6 */ /* 0x0005e8000c12f304 */
[----:B------:R-:W3:Y:S02]  /*0270*/  LDG.E R19, desc[UR4][R4.64+0xc] ;  /* 0x00000c0404137981 */ /* 0x000ee4000c1e1900 */
[----:B---3--:R-:W-:-:S05]  /*0280*/  IMAD.WIDE R18, R19, 0x4, R2 ;  /* 0x0000000413127825 */ /* 0x008fca00078e0202 */
[----:B------:R3:W-:Y:S04]  /*0290*/  REDG.E.ADD.F32.FTZ.RN.STRONG.GPU desc[UR4][R18.64], R11 ;  /* 0x0000000b120079a6 */ /* 0x0007e8000c12f304 */
[----:B------:R-:W0:Y:S02]  /*02a0*/  LDG.E R21, desc[UR4][R4.64+0x10] ;  /* 0x0000100404157981 */ /* 0x000e24000c1e1900 */
[----:B0-----:R-:W-:-:S05]  /*02b0*/  IMAD.WIDE R12, R21, 0x4, R2 ;  /* 0x00000004150c7825 */ /* 0x001fca00078e0202 */
[----:B------:R0:W-:Y:S04]  /*02c0*/  REDG.E.ADD.F32.FTZ.RN.STRONG.GPU desc[UR4][R12.64], R11 ;  /* 0x0000000b0c0079a6 */ /* 0x0001e8000c12f304 */
[----:B------:R-:W1:Y:S02]  /*02d0*/  LDG.E R21, desc[UR4][R4.64+0x14] ;  /* 0x0000140404157981 */ /* 0x000e64000c1e1900 */
[----:B-1----:R-:W-:-:S05]  /*02e0*/  IMAD.WIDE R14, R21, 0x4, R2 ;  /* 0x00000004150e7825 */ /* 0x002fca00078e0202 */
        /* <DEDUP_REMOVED lines=25> */
[----:B------:R-:W2:Y:S01]  /*0480*/  LDG.E R21, desc[UR4][R4.64+0x38] ;  /* 0x0000380404157981 */ /* 0x000ea2000c1e1900 */
[----:B------:R-:W-:Y:S01]  /*0490*/  IADD3 R10, PT, PT, R10, 0x10, RZ ;  /* 0x000000100a0a7810 */ /* 0x000fe20007ffe0ff */
[----:B--2---:R-:W-:-:S05]  /*04a0*/  IMAD.WIDE R16, R21, 0x4, R2 ;  /* 0x0000000415107825 */ /* 0x004fca00078e0202 */
[----:B------:R3:W-:Y:S04]  /*04b0*/  REDG.E.ADD.F32.FTZ.RN.STRONG.GPU desc[UR4][R16.64], R11 ;  /* 0x0000000b100079a6 */ /* 0x0007e8000c12f304 */
[----:B------:R-:W2:Y:S01]  /*04c0*/  LDG.E R21, desc[UR4][R4.64+0x3c] ;  /* 0x00003c0404157981 */ /* 0x000ea2000c1e1900 */
[----:B------:R-:W-:Y:S02]  /*04d0*/  ISETP.NE.AND P1, PT, R10, RZ, PT ;  /* 0x000000ff0a00720c */ /* 0x000fe40003f25270 */
[----:B------:R-:W-:Y:S01]  /*04e0*/  IADD3 R9, PT, PT, R9, 0x10, RZ ;  /* 0x0000001009097810 */ /* 0x000fe20007ffe0ff */
[----:B--2---:R-:W-:-:S05]  /*04f0*/  IMAD.WIDE R2, R21, 0x4, R2 ;  /* 0x0000000415027825 */ /* 0x004fca00078e0202 */
[----:B------:R3:W-:Y:S05]  /*0500*/  REDG.E.ADD.F32.FTZ.RN.STRONG.GPU desc[UR4][R2.64], R11 ;  /* 0x0000000b020079a6 */ /* 0x0007ea000c12f304 */
[----:B------:R-:W-:Y:S05]  /*0510*/  @P1 BRA `(.L_x_379) ;  /* 0xfffffffc00201947 */ /* 0x000fea000383ffff */
.L_x_378:
[----:B------:R-:W-:Y:S05]  /*0520*/  @!P0 EXIT ;  /* 0x000000000000894d */ /* 0x000fea0003800000 */
[----:B------:R-:W-:Y:S02]  /*0530*/  ISETP.GE.U32.AND P0, PT, R20, 0x8, PT ;  /* 0x000000081400780c */ /* 0x000fe40003f06070 */
[----:B---3--:R-:W-:-:S04]  /*0540*/  LOP3.LUT R18, R6, 0x7, RZ, 0xc0, !PT ;  /* 0x0000000706127812 */ /* 0x008fc800078ec0ff */
[----:B------:R-:W-:-:S07]  /*0550*/  ISETP.NE.AND P1, PT, R18, RZ, PT ;  /* 0x000000ff1200720c */ /* 0x000fce0003f25270 */
[----:B------:R-:W-:Y:S06]  /*0560*/  @!P0 BRA `(.L_x_380) ;  /* 0x0000000000788947 */ /* 0x000fec0003800000 */
[----:B------:R-:W0:Y:S01]  /*0570*/  LDC.64 R2, c[0x0][0x388] ;  /* 0x0000e200ff027b82 */ /* 0x000e220000000a00 */
[----:B------:R-:W-:-:S05]  /*0580*/  IADD3 R5, PT, PT, R7, R8, RZ ;  /* 0x0000000807057210 */ /* 0x000fca0007ffe0ff */
[----:B0-----:R-:W-:Y:S02]  /*0590*/  IMAD.WIDE R2, R5, 0x4, R2 ;  /* 0x0000000405027825 */ /* 0x001fe400078e0202 */
[----:B------:R-:W0:Y:S03]  /*05a0*/  LDC.64 R4, c[0x0][0x380] ;  /* 0x0000e000ff047b82 */ /* 0x000e260000000a00 */
[----:B------:R-:W0:Y:S01]  /*05b0*/  LDG.E R11, desc[UR4][R2.64] ;  /* 0x00000004020b7981 */ /* 0x000e22000c1e1900 */
[----:B------:R-:W-:Y:S01]  /*05c0*/  FADD R9, -R0, -RZ ;  /* 0x800000ff00097221 */ /* 0x000fe20000000100 */
[----:B0-----:R-:W-:-:S05]  /*05d0*/  IMAD.WIDE R10, R11, 0x4, R4 ;  /* 0x000000040b0a7825 */ /* 0x001fca00078e0204 */
        /* <DEDUP_REMOVED lines=19> */
[----:B------:R-:W2:Y:S02]  /*0710*/  LDG.E R19, desc[UR4][R2.64+0x1c] ;  /* 0x00001c0402137981 */ /* 0x000ea4000c1e1900 */
[----:B--2---:R-:W-:-:S05]  /*0720*/  IMAD.WIDE R4, R19, 0x4, R4 ;  /* 0x0000000413047825 */ /* 0x004fca00078e0204 */
[----:B------:R3:W-:Y:S01]  /*0730*/  REDG.E.ADD.F32.FTZ.RN.STRONG.GPU desc[UR4][R4.64], R9 ;  /* 0x00000009040079a6 */ /* 0x0007e2000c12f304 */
[----:B------:R-:W-:-:S07]  /*0740*/  IADD3 R8, PT, PT, R8, 0x8, RZ ;  /* 0x0000000808087810 */ /* 0x000fce0007ffe0ff */
.L_x_380:
[----:B------:R-:W-:Y:S05]  /*0750*/  @!P1 EXIT ;  /* 0x000000000000994d */ /* 0x000fea0003800000 */
[----:B------:R-:W-:Y:S02]  /*0760*/  ISETP.GE.U32.AND P0, PT, R18, 0x4, PT ;  /* 0x000000041200780c */ /* 0x000fe40003f06070 */
[----:B------:R-:W-:-:S04]  /*0770*/  LOP3.LUT R6, R6, 0x3, RZ, 0xc0, !PT ;  /* 0x0000000306067812 */ /* 0x000fc800078ec0ff */
[----:B------:R-:W-:-:S07]  /*0780*/  ISETP.NE.AND P1, PT, R6, RZ, PT ;  /* 0x000000ff0600720c */ /* 0x000fce0003f25270 */
[----:B------:R-:W-:Y:S06]  /*0790*/  @!P0 BRA `(.L_x_381) ;  /* 0x0000000000488947 */ /* 0x000fec0003800000 */
[----:B------:R-:W0:Y:S01]  /*07a0*/  LDC.64 R2, c[0x0][0x388] ;  /* 0x0000e200ff027b82 */ /* 0x000e220000000a00 */
[----:B---3--:R-:W-:-:S07]  /*07b0*/  IADD3 R15, PT, PT, R7, R8, RZ ;  /* 0x00000008070f7210 */ /* 0x008fce0007ffe0ff */
[----:B------:R-:W1:Y:S01]  /*07c0*/  LDC.64 R12, c[0x0][0x380] ;  /* 0x0000e000ff0c7b82 */ /* 0x000e620000000a00 */
        /* <DEDUP_REMOVED lines=15> */
.L_x_381:
[----:B------:R-:W-:Y:S05]  /*08c0*/  @!P1 EXIT ;  /* 0x000000000000994d */ /* 0x000fea0003800000 */
[----:B0--3--:R-:W0:Y:S01]  /*08d0*/  LDC.64 R12, c[0x0][0x380] ;  /* 0x0000e000ff0c7b82 */ /* 0x009e220000000a00 */
[----:B------:R-:W-:Y:S02]  /*08e0*/  IADD3 R7, PT, PT, R7, R8, RZ ;  /* 0x0000000807077210 */ /* 0x000fe40007ffe0ff */
[----:B------:R-:W-:-:S05]  /*08f0*/  IADD3 R6, PT, PT, -R6, RZ, RZ ;  /* 0x000000ff06067210 */ /* 0x000fca0007ffe1ff */
[----:B------:R-:W1:Y:S02]  /*0900*/  LDC.64 R10, c[0x0][0x388] ;  /* 0x0000e200ff0a7b82 */ /* 0x000e640000000a00 */
.L_x_382:
[----:B-1----:R-:W-:-:S06]  /*0910*/  IMAD.WIDE R2, R7, 0x4, R10 ;  /* 0x0000000407027825 */ /* 0x002fcc00078e020a */
[----:B------:R-:W0:Y:S01]  /*0920*/  LDG.E R3, desc[UR4][R2.64] ;  /* 0x0000000402037981 */ /* 0x000e22000c1e1900 */
[----:B------:R-:W-:Y:S01]  /*0930*/  IADD3 R6, PT, PT, R6, 0x1, RZ ;  /* 0x0000000106067810 */ /* 0x000fe20007ffe0ff */
[----:B--2---:R-:W-:-:S03]  /*0940*/  FADD R9, -R0, -RZ ;  /* 0x800000ff00097221 */ /* 0x004fc60000000100 */
[----:B------:R-:W-:Y:S02]  /*0950*/  ISETP.NE.AND P0, PT, R6, RZ, PT ;  /* 0x000000ff0600720c */ /* 0x000fe40003f05270 */
[----:B------:R-:W-:Y:S01]  /*0960*/  IADD3 R7, PT, PT, R7, 0x1, RZ ;  /* 0x0000000107077810 */ /* 0x000fe20007ffe0ff */
[----:B0-----:R-:W-:-:S05]  /*0970*/  IMAD.WIDE R4, R3, 0x4, R12 ;  /* 0x0000000403047825 */ /* 0x001fca00078e020c */
[----:B------:R2:W-:Y:S05]  /*0980*/  REDG.E.ADD.F32.FTZ.RN.STRONG.GPU desc[UR4][R4.64], R9 ;  /* 0x00000009040079a6 */ /* 0x0005ea000c12f304 */
[----:B------:R-:W-:Y:S05]  /*0990*/  @P0 BRA `(.L_x_382) ;  /* 0xfffffffc00dc0947 */ /* 0x000fea000383ffff */
[----:B------:R-:W-:Y:S05]  /*09a0*/  EXIT ;  /* 0x000000000000794d */ /* 0x000fea0003800000 */
.L_x_383:
        /* <DEDUP_REMOVED lines=13> */
.L_x_411:


//--------------------- .nv.shared.reserved.0     --------------------------
	.section	.nv.shared.reserved.0,"aw",@nobits
	.weak		__nv_reservedSMEM_offset_0_alias
	.size		__nv_reservedSMEM_offset_0_alias, 0, 64
	.other		__nv_reservedSMEM_offset_0_alias,@"STO_CUDA_RESERVED_SHARED STV_DEFAULT"
__nv_reservedSMEM_offset_0_alias:
	.zero		0
	.zero		64


//--------------------- .nv.constant0._Z12countSupportPfiPi --------------------------
	.section	.nv.constant0._Z12countSupportPfiPi,"a",@progbits
	.sectionflags	@""
	.align	4
.nv.constant0._Z12countSupportPfiPi:
	.zero		920


//--------------------- .nv.constant0._Z18cudaUpdateResidualPfPiS_S_ii --------------------------
	.section	.nv.constant0._Z18cudaUpdateResidualPfPiS_S_ii,"a",@progbits
	.sectionflags	@""
	.align	4
.nv.constant0._Z18cudaUpdateResidualPfPiS_S_ii:
	.zero		936


//--------------------- .nv.constant0._Z16cudaUpdateSignalPfiS_ --------------------------
	.section	.nv.constant0._Z16cudaUpdateSignalPfiS_,"a",@progbits
	.sectionflags	@""
	.align	4
.nv.constant0._Z16cudaUpdateSignalPfiS_:
	.zero		920


//--------------------- .nv.constant0._Z10thresholdKPfPiiS0_i --------------------------
	.section	.nv.constant0._Z10thresholdKPfPiiS0_i,"a",@progbits
	.sectionflags	@""
	.align	4
.nv.constant0._Z10thresholdKPfPiiS0_i:
	.zero		932


//--------------------- .nv.constant0._Z32cuda_update_signal_det_robust_l0PfS_S_S_PiiifS0_i --------------------------
	.section	.nv.constant0._Z32cuda_update_signal_det_robust_l0PfS_S_S_PiiifS0_i,"a",@progbits
	.sectionflags	@""
	.align	4
.nv.constant0._Z32cuda_update_signal_det_robust_l0PfS_S_S_PiiifS0_i:
	.zero		964


//--------------------- .nv.constant0._Z33cuda_compute_scores_det_robust_l0PiPfS0_iiS0_S_if --------------------------
	.section	.nv.constant0._Z33cuda_compute_scores_det_robust_l0PiPfS0_iiS0_S_if,"a",@progbits
	.sectionflags	@""
	.align	4
.nv.constant0._Z33cuda_compute_scores_det_robust_l0PiPfS0_iiS0_S_if:
	.zero		952


//--------------------- .nv.constant0._Z30cuda_deterministic_prob_zero_uPfiiS_Pii --------------------------
	.section	.nv.constant0._Z30cuda_deterministic_prob_zero_uPfiiS_Pii,"a",@progbits
	.sectionflags	@""
	.align	4
.nv.constant0._Z30cuda_deterministic_prob_zero_uPfiiS_Pii:
	.zero		932


//--------------------- .nv.constant0._Z28cuda_update_signal_robust_l0PfPiS_S_S_S0_iifS0_i --------------------------
	.section	.nv.constant0._Z28cuda_update_signal_robust_l0PfPiS_S_S_S0_iifS0_i,"a",@progbits
	.sectionflags	@""
	.align	4
.nv.constant0._Z28cuda_update_signal_robust_l0PfPiS_S_S_S0_iifS0_i:
	.zero		972


//--------------------- .nv.constant0._Z19cuda_compute_scoresPiS_PfS0_iiS0_S_i --------------------------
	.section	.nv.constant0._Z19cuda_compute_scoresPiS_PfS0_iiS0_S_i,"a",@progbits
	.sectionflags	@""
	.align	4
.nv.constant0._Z19cuda_compute_scoresPiS_PfS0_iiS0_S_i:
	.zero		956


//--------------------- .nv.constant0._Z23cuda_sample_prob_zero_uPiPfiiS0_S_i --------------------------
	.section	.nv.constant0._Z23cuda_sample_prob_zero_uPiPfiiS0_S_i,"a",@progbits
	.sectionflags	@""
	.align	4
.nv.constant0._Z23cuda_sample_prob_zero_uPiPfiiS0_S_i:
	.zero		940


//--------------------- .nv.constant0._Z22cuda_compute_scores_l0PfS_S_S_PiS0_iiii --------------------------
	.section	.nv.constant0._Z22cuda_compute_scores_l0PfS_S_S_PiS0_iiii,"a",@progbits
	.sectionflags	@""
	.align	4
.nv.constant0._Z22cuda_compute_scores_l0PfS_S_S_PiS0_iiii:
	.zero		960


//--------------------- .nv.constant0._Z25cuda_compute_scores_lddsrPfS_S_S_PiS0_iii --------------------------
	.section	.nv.constant0._Z25cuda_compute_scores_lddsrPfS_S_S_PiS0_iii,"a",@progbits
	.sectionflags	@""
	.align	4
.nv.constant0._Z25cuda_compute_scores_lddsrPfS_S_S_PiS0_iii:
	.zero		956


//--------------------- .nv.constant0._Z21cuda_update_scores_erPfS_S_PiS_S0_S0_iii --------------------------
	.section	.nv.constant0._Z21cuda_update_scores_erPfS_S_PiS_S0_S0_iii,"a",@progbits
	.sectionflags	@""
	.align	4
.nv.constant0._Z21cuda_update_scores_erPfS_S_PiS_S0_S0_iii:
	.zero		964


//--------------------- .nv.constant0._Z22cuda_compute_scores_erPfS_S_PiS_S_ii --------------------------
	.section	.nv.constant0._Z22cuda_compute_scores_erPfS_S_PiS_S_ii,"a",@progbits
	.sectionflags	@""
	.align	4
.nv.constant0._Z22cuda_compute_scores_erPfS_S_PiS_S_ii:
	.zero		952


//--------------------- .nv.constant0._Z23cuda_update_scores_ssmpPfS_S_PiS_S0_S0_iii --------------------------
	.section	.nv.constant0._Z23cuda_update_scores_ssmpPfS_S_PiS_S0_S0_iii,"a",@progbits
	.sectionflags	@""
	.align	4
.nv.constant0._Z23cuda_update_scores_ssmpPfS_S_PiS_S0_S0_iii:
	.zero		964


//--------------------- .nv.constant0._Z24cuda_compute_scores_ssmpPfS_S_PiS_S_ii --------------------------
	.section	.nv.constant0._Z24cuda_compute_scores_ssmpPfS_S_PiS_S_ii,"a",@progbits
	.sectionflags	@""
	.align	4
.nv.constant0._Z24cuda_compute_scores_ssmpPfS_S_PiS_S_ii:
	.zero		952


//--------------------- .nv.constant0._Z23cuda_compute_scores_smpPfS_PiS_ii --------------------------
	.section	.nv.constant0._Z23cuda_compute_scores_smpPfS_PiS_ii,"a",@progbits
	.sectionflags	@""
	.align	4
.nv.constant0._Z23cuda_compute_scores_smpPfS_PiS_ii:
	.zero		936


//--------------------- .nv.constant0._Z16create_row_indexPiS_ii --------------------------
	.section	.nv.constant0._Z16create_row_indexPiS_ii,"a",@progbits
	.sectionflags	@""
	.align	4
.nv.constant0._Z16create_row_indexPiS_ii:
	.zero		920


//--------------------- .nv.constant0._Z28count_nonzeros_in_rows_indexPfPii --------------------------
	.section	.nv.constant0._Z28count_nonzeros_in_rows_indexPfPii,"a",@progbits
	.sectionflags	@""
	.align	4
.nv.constant0._Z28count_nonzeros_in_rows_indexPfPii:
	.zero		916


//--------------------- .nv.constant0._Z20cuda_update_residualPfPiS_ii --------------------------
	.section	.nv.constant0._Z20cuda_update_residualPfPiS_ii,"a",@progbits
	.sectionflags	@""
	.align	4
.nv.constant0._Z20cuda_update_residualPfPiS_ii:
	.zero		928


//--------------------- SYMBOLS --------------------------

	.type		.nv.reservedSmem.offset0,@object
	.size		.nv.reservedSmem.offset0,0x4
